def matmul_kernel(
    a_ptr,
    b_ptr,
    c_ptr,
    M,
    N,
    K,
    stride_am,
    stride_ak,
    stride_bk,
    stride_bn,
    stride_cm,
    stride_cn,
    BLOCK_M: tl.constexpr,
    BLOCK_N: tl.constexpr,
    BLOCK_K: tl.constexpr,
    GROUP_M: tl.constexpr,
):
    pid = tl.program_id(axis=0)
    num_pid_m = tl.cdiv(M, BLOCK_M)
    num_pid_n = tl.cdiv(N, BLOCK_N)
    num_pid_in_group = GROUP_M * num_pid_n
    group_id = pid // num_pid_in_group
    first_pid_m = group_id * GROUP_M
    group_size_m = min(num_pid_m - first_pid_m, GROUP_M)
    pid_m = first_pid_m + ((pid % num_pid_in_group) % group_size_m)
    pid_n = (pid % num_pid_in_group) // group_size_m

    offs_am = (pid_m * BLOCK_M + tl.arange(0, BLOCK_M)) % M
    offs_bn = (pid_n * BLOCK_N + tl.arange(0, BLOCK_N)) % N
    offs_k = tl.arange(0, BLOCK_K)
    a_ptrs = a_ptr + offs_am[:, None] * stride_am + offs_k[None, :] * stride_ak
    b_ptrs = b_ptr + offs_k[:, None] * stride_bk + offs_bn[None, :] * stride_bn

    acc = tl.zeros((BLOCK_M, BLOCK_N), dtype=tl.float32)
    for kk in range(0, tl.cdiv(K, BLOCK_K)):
        a = tl.load(a_ptrs, mask=offs_k[None, :] < K - kk * BLOCK_K, other=0.0)
        b = tl.load(b_ptrs, mask=offs_k[:, None] < K - kk * BLOCK_K, other=0.0)
        acc = tl.dot(a, b, acc)
        a_ptrs += BLOCK_K * stride_ak
        b_ptrs += BLOCK_K * stride_bk

    c = acc.to(c_ptr.dtype.element_ty)
    offs_cm = pid_m * BLOCK_M + tl.arange(0, BLOCK_M)
    offs_cn = pid_n * BLOCK_N + tl.arange(0, BLOCK_N)
    c_ptrs = c_ptr + offs_cm[:, None] * stride_cm + offs_cn[None, :] * stride_cn
    mask = (offs_cm[:, None] < M) & (offs_cn[None, :] < N)
    tl.store(c_ptrs, c, mask=mask)

# config = {"BLOCK_K": 32, "BLOCK_M": 32, "BLOCK_N": 256, "GROUP_M": 8, "arch": "sm_90", "dtype": "fp16", "num_ctas": 1, "num_stages": 2, "num_warps": 2}
# arch = sm_90


// ===== COMPILED SASS (sm_90a) =====

	.target	sm_90a

	.elftype	@"ET_EXEC"


//--------------------- .note.nv.tkinfo           --------------------------
	.section	.note.nv.tkinfo,"",@"SHT_NOTE"
	.sectionflags	@"SHF_NOTE_NV_TKINFO"
	.tkinfo
        /*0018*/ 	.word	0x00000002
        /*0030*/ 	.string	""
        /*0030*/ 	.string	"ptxas"
        /*0030*/ 	.string	"Cuda compilation tools, release 13.0, V13.0.88"
        /*0030*/ 	.string	"Build cuda_13.0.r13.0/compiler.36424714_0"
        /*0030*/ 	.string	"-v  -suppress-debug-info  -lineinfo  -arch sm_90a "



//--------------------- .note.nv.cuinfo           --------------------------
	.section	.note.nv.cuinfo,"",@"SHT_NOTE"
	.sectionflags	@"SHF_NOTE_NV_CUINFO"
        /*0018*/ 	.short	0x0002
        /*001a*/ 	.short	0x005a
        /*001c*/ 	.short	0x0082
	.zero		2


//--------------------- .nv.info                  --------------------------
	.section	.nv.info,"",@"SHT_CUDA_INFO"
	.align	4


	//----- nvinfo : EIATTR_REGCOUNT
	.align		4
        /*0000*/ 	.byte	0x04, 0x2f
        /*0002*/ 	.short	(.L_1 - .L_0)
	.align		4
.L_0:
        /*0004*/ 	.word	index@(matmul_kernel)
        /*0008*/ 	.word	0x00000020


	//----- nvinfo : EIATTR_FRAME_SIZE
	.align		4
.L_1:
        /*000c*/ 	.byte	0x04, 0x11
        /*000e*/ 	.short	(.L_3 - .L_2)
	.align		4
.L_2:
        /*0010*/ 	.word	index@(matmul_kernel)
        /*0014*/ 	.word	0x000012b8


	//----- nvinfo : EIATTR_MIN_STACK_SIZE
	.align		4
.L_3:
        /*0018*/ 	.byte	0x04, 0x12
        /*001a*/ 	.short	(.L_5 - .L_4)
	.align		4
.L_4:
        /*001c*/ 	.word	index@(matmul_kernel)
        /*0020*/ 	.word	0x000012b8
.L_5:


//--------------------- .nv.compat                --------------------------
	.section	.nv.compat,"",@"SHT_CUDA_COMPAT_INFO"
	.align	4
        /*0000*/ 	.byte	0x02, 0x09, 0x01, 0x00, 0x02, 0x02, 0x01, 0x00, 0x02, 0x05, 0x05, 0x00, 0x03, 0x07, 0x01, 0x01
        /*0010*/ 	.byte	0x02, 0x03, 0x00, 0x00, 0x02, 0x06, 0x01, 0x00, 0x04, 0x0b, 0x08, 0x00, 0x00, 0x00, 0x00, 0x00
        /*0020*/ 	.byte	0x00, 0x00, 0x00, 0x00


//--------------------- .nv.info.matmul_kernel    --------------------------
	.section	.nv.info.matmul_kernel,"",@"SHT_CUDA_INFO"
	.sectionflags	@""
	.align	4


	//----- nvinfo : EIATTR_CUDA_API_VERSION
	.align		4
        /*0000*/ 	.byte	0x04, 0x37
        /*0002*/ 	.short	(.L_7 - .L_6)
.L_6:
        /*0004*/ 	.word	0x00000082


	//----- nvinfo : EIATTR_KPARAM_INFO
	.align		4
.L_7:
        /*0008*/ 	.byte	0x04, 0x17
        /*000a*/ 	.short	(.L_9 - .L_8)
.L_8:
        /*000c*/ 	.word	0x00000000
        /*0010*/ 	.short	0x000d
        /*0012*/ 	.short	0x0048
        /*0014*/ 	.byte	0x00, 0xf4, 0x21, 0x00


	//----- nvinfo : EIATTR_KPARAM_INFO
	.align		4
.L_9:
        /*0018*/ 	.byte	0x04, 0x17
        /*001a*/ 	.short	(.L_11 - .L_10)
.L_10:
        /*001c*/ 	.word	0x00000000
        /*0020*/ 	.short	0x000c
        /*0022*/ 	.short	0x0040
        /*0024*/ 	.byte	0x00, 0xf4, 0x21, 0x00


	//----- nvinfo : EIATTR_KPARAM_INFO
	.align		4
.L_11:
        /*0028*/ 	.byte	0x04, 0x17
        /*002a*/ 	.short	(.L_13 - .L_12)
.L_12:
        /*002c*/ 	.word	0x00000000
        /*0030*/ 	.short	0x000b
        /*0032*/ 	.short	0x0038
        /*0034*/ 	.byte	0x00, 0xf0, 0x11, 0x00


	//----- nvinfo : EIATTR_KPARAM_INFO
	.align		4
.L_13:
        /*0038*/ 	.byte	0x04, 0x17
        /*003a*/ 	.short	(.L_15 - .L_14)
.L_14:
        /*003c*/ 	.word	0x00000000
        /*0040*/ 	.short	0x000a
        /*0042*/ 	.short	0x0034
        /*0044*/ 	.byte	0x00, 0xf0, 0x11, 0x00


	//----- nvinfo : EIATTR_KPARAM_INFO
	.align		4
.L_15:
        /*0048*/ 	.byte	0x04, 0x17
        /*004a*/ 	.short	(.L_17 - .L_16)
.L_16:
        /*004c*/ 	.word	0x00000000
        /*0050*/ 	.short	0x0009
        /*0052*/ 	.short	0x0030
        /*0054*/ 	.byte	0x00, 0xf0, 0x11, 0x00


	//----- nvinfo : EIATTR_KPARAM_INFO
	.align		4
.L_17:
        /*0058*/ 	.byte	0x04, 0x17
        /*005a*/ 	.short	(.L_19 - .L_18)
.L_18:
        /*005c*/ 	.word	0x00000000
        /*0060*/ 	.short	0x0008
        /*0062*/ 	.short	0x002c
        /*0064*/ 	.byte	0x00, 0xf0, 0x11, 0x00


	//----- nvinfo : EIATTR_KPARAM_INFO
	.align		4
.L_19:
        /*0068*/ 	.byte	0x04, 0x17
        /*006a*/ 	.short	(.L_21 - .L_20)
.L_20:
        /*006c*/ 	.word	0x00000000
        /*0070*/ 	.short	0x0007
        /*0072*/ 	.short	0x0028
        /*0074*/ 	.byte	0x00, 0xf0, 0x11, 0x00


	//----- nvinfo : EIATTR_KPARAM_INFO
	.align		4
.L_21:
        /*0078*/ 	.byte	0x04, 0x17
        /*007a*/ 	.short	(.L_23 - .L_22)
.L_22:
        /*007c*/ 	.word	0x00000000
        /*0080*/ 	.short	0x0006
        /*0082*/ 	.short	0x0024
        /*0084*/ 	.byte	0x00, 0xf0, 0x11, 0x00


	//----- nvinfo : EIATTR_KPARAM_INFO
	.align		4
.L_23:
        /*0088*/ 	.byte	0x04, 0x17
        /*008a*/ 	.short	(.L_25 - .L_24)
.L_24:
        /*008c*/ 	.word	0x00000000
        /*0090*/ 	.short	0x0005
        /*0092*/ 	.short	0x0020
        /*0094*/ 	.byte	0x00, 0xf0, 0x11, 0x00


	//----- nvinfo : EIATTR_KPARAM_INFO
	.align		4
.L_25:
        /*0098*/ 	.byte	0x04, 0x17
        /*009a*/ 	.short	(.L_27 - .L_26)
.L_26:
        /*009c*/ 	.word	0x00000000
        /*00a0*/ 	.short	0x0004
        /*00a2*/ 	.short	0x001c
        /*00a4*/ 	.byte	0x00, 0xf0, 0x11, 0x00


	//----- nvinfo : EIATTR_KPARAM_INFO
	.align		4
.L_27:
        /*00a8*/ 	.byte	0x04, 0x17
        /*00aa*/ 	.short	(.L_29 - .L_28)
.L_28:
        /*00ac*/ 	.word	0x00000000
        /*00b0*/ 	.short	0x0003
        /*00b2*/ 	.short	0x0018
        /*00b4*/ 	.byte	0x00, 0xf0, 0x11, 0x00


	//----- nvinfo : EIATTR_KPARAM_INFO
	.align		4
.L_29:
        /*00b8*/ 	.byte	0x04, 0x17
        /*00ba*/ 	.short	(.L_31 - .L_30)
.L_30:
        /*00bc*/ 	.word	0x00000000
        /*00c0*/ 	.short	0x0002
        /*00c2*/ 	.short	0x0010
        /*00c4*/ 	.byte	0x00, 0xf4, 0x21, 0x00


	//----- nvinfo : EIATTR_KPARAM_INFO
	.align		4
.L_31:
        /*00c8*/ 	.byte	0x04, 0x17
        /*00ca*/ 	.short	(.L_33 - .L_32)
.L_32:
        /*00cc*/ 	.word	0x00000000
        /*00d0*/ 	.short	0x0001
        /*00d2*/ 	.short	0x0008
        /*00d4*/ 	.byte	0x00, 0xf4, 0x21, 0x00


	//----- nvinfo : EIATTR_KPARAM_INFO
	.align		4
.L_33:
        /*00d8*/ 	.byte	0x04, 0x17
        /*00da*/ 	.short	(.L_35 - .L_34)
.L_34:
        /*00dc*/ 	.word	0x00000000
        /*00e0*/ 	.short	0x0000
        /*00e2*/ 	.short	0x0000
        /*00e4*/ 	.byte	0x00, 0xf4, 0x21, 0x00


	//----- nvinfo : EIATTR_SPARSE_MMA_MASK
	.align		4
.L_35:
        /*00e8*/ 	.byte	0x03, 0x50
        /*00ea*/ 	.short	0x0000


	//----- nvinfo : EIATTR_MAXREG_COUNT
	.align		4
        /*00ec*/ 	.byte	0x03, 0x1b
        /*00ee*/ 	.short	0x00ff


	//----- nvinfo : EIATTR_NUM_BARRIERS
	.align		4
        /*00f0*/ 	.byte	0x02, 0x4c
        /*00f2*/ 	.byte	0x01
	.zero		1


	//----- nvinfo : EIATTR_ANNOTATIONS
	.align		4
        /*00f4*/ 	.byte	0x04, 0x55
        /*00f6*/ 	.short	(.L_37 - .L_36)


	//   ....[0]....
.L_36:
        /*00f8*/ 	.word	0x00000001
        /*00fc*/ 	.byte	0xe0, 0x05, 0x00, 0x00, 0x01, 0x00, 0x00, 0x00, 0x10, 0x06, 0x00, 0x00, 0x01, 0x00, 0x00, 0x00
        /* <DEDUP_REMOVED lines=2386> */
        /*962c*/ 	.byte	0x70, 0x53, 0x02, 0x00, 0x01, 0x00, 0x00, 0x00, 0x80, 0x53, 0x02, 0x00


	//----- nvinfo : EIATTR_MERCURY_ISA_VERSION
	.align		4
.L_37:
        /*9638*/ 	.byte	0x03, 0x5f
        /*963a*/ 	.short	0x0101


	//----- nvinfo : EIATTR_EXIT_INSTR_OFFSETS
	.align		4
        /*963c*/ 	.byte	0x04, 0x1c
        /*963e*/ 	.short	(.L_39 - .L_38)


	//   ....[0]....
.L_38:
        /*9640*/ 	.word	0x000257b0


	//   ....[1]....
        /*9644*/ 	.word	0x000257e0


	//----- nvinfo : EIATTR_REQNTID
	.align		4
.L_39:
        /*9648*/ 	.byte	0x04, 0x10
        /*964a*/ 	.short	(.L_41 - .L_40)
.L_40:
        /*964c*/ 	.word	0x00000040
        /*9650*/ 	.word	0x00000001
        /*9654*/ 	.word	0x00000001


	//----- nvinfo : EIATTR_CBANK_PARAM_SIZE
	.align		4
.L_41:
        /*9658*/ 	.byte	0x03, 0x19
        /*965a*/ 	.short	0x0050


	//----- nvinfo : EIATTR_PARAM_CBANK
	.align		4
        /*965c*/ 	.byte	0x04, 0x0a
        /*965e*/ 	.short	(.L_43 - .L_42)
	.align		4
.L_42:
        /*9660*/ 	.word	index@(.nv.constant0.matmul_kernel)
        /*9664*/ 	.short	0x0210
        /*9666*/ 	.short	0x0050


	//----- nvinfo : EIATTR_SW_WAR
	.align		4
.L_43:
        /*9668*/ 	.byte	0x04, 0x36
        /*966a*/ 	.short	(.L_45 - .L_44)
.L_44:
        /*966c*/ 	.word	0x00000008
.L_45:


//--------------------- .nv.callgraph             --------------------------
	.section	.nv.callgraph,"",@"SHT_CUDA_CALLGRAPH"
	.align	4
	.sectionentsize	8
	.align		4
        /*0000*/ 	.word	0x00000000
	.align		4
        /*0004*/ 	.word	0xffffffff
	.align		4
        /*0008*/ 	.word	0x00000000
	.align		4
        /*000c*/ 	.word	0xfffffffe
	.align		4
        /*0010*/ 	.word	0x00000000
	.align		4
        /*0014*/ 	.word	0xfffffffd
	.align		4
        /*0018*/ 	.word	0x00000000
	.align		4
        /*001c*/ 	.word	0xfffffffc


//--------------------- .text.matmul_kernel       --------------------------
	.section	.text.matmul_kernel,"ax",@progbits
	.align	128
        .global         matmul_kernel
        .type           matmul_kernel,@function
        .size           matmul_kernel,(.L_x_4 - matmul_kernel)
        .other          matmul_kernel,@"STO_CUDA_ENTRY STV_DEFAULT"
matmul_kernel:
.text.matmul_kernel:
[----:B------:R-:W0:Y:S08]  /*0000*/  LDC R1, c[0x0][0x28] ;  /* 0x00000a00ff017b82 */ /* 0x000e300000000800 */
[----:B------:R-:W1:Y:S01]  /*0010*/  LDC.64 R14, c[0x0][0x228] ;  /* 0x00008a00ff0e7b82 */ /* 0x000e620000000a00 */
[----:B------:R-:W2:Y:S01]  /*0020*/  S2R R5, SR_CTAID.X ;  /* 0x0000000000057919 */ /* 0x000ea20000002500 */
[----:B0-----:R-:W-:Y:S01]  /*0030*/  VIADD R1, R1, 0xffffed48 ;  /* 0xffffed4801017836 */ /* 0x001fe20000000000 */
[----:B------:R-:W-:Y:S01]  /*0040*/  ULDC.64 UR6, c[0x0][0x208] ;  /* 0x0000820000067ab9 */ /* 0x000fe20000000a00 */
[----:B------:R-:W-:Y:S01]  /*0050*/  ULDC UR8, c[0x0][0x230] ;  /* 0x00008c0000087ab9 */ /* 0x000fe20000000800 */
[----:B------:R-:W0:Y:S01]  /*0060*/  S2R R12, SR_TID.X ;  /* 0x00000000000c7919 */ /* 0x000e220000002100 */
[----:B-1----:R-:W-:-:S05]  /*0070*/  VIADD R0, R15, 0xff ;  /* 0x000000ff0f007836 */ /* 0x002fca0000000000 */
[----:B------:R-:W-:-:S04]  /*0080*/  SHF.R.S32.HI R3, RZ, 0x1f, R0 ;  /* 0x0000001fff037819 */ /* 0x000fc80000011400 */
[----:B------:R-:W-:Y:S02]  /*0090*/  LEA.HI R3, R3, R0, RZ, 0x8 ;  /* 0x0000000003037211 */ /* 0x000fe400078f40ff */
[----:B--2---:R-:W-:Y:S02]  /*00a0*/  IABS R8, R5 ;  /* 0x0000000500087213 */ /* 0x004fe40000000000 */
[----:B------:R-:W-:Y:S02]  /*00b0*/  SHF.R.S32.HI R0, RZ, 0x8, R3 ;  /* 0x00000008ff007819 */ /* 0x000fe40000011403 */
[----:B0-----:R-:W-:-:S03]  /*00c0*/  LOP3.LUT R13, R12, 0x1f, RZ, 0xc0, !PT ;  /* 0x0000001f0c0d7812 */ /* 0x001fc600078ec0ff */
[----:B------:R-:W-:-:S05]  /*00d0*/  IMAD.SHL.U32 R0, R0, 0x8, RZ ;  /* 0x0000000800007824 */ /* 0x000fca00078e00ff */
[-C--:B------:R-:W-:Y:S02]  /*00e0*/  IABS R7, R0.reuse ;  /* 0x0000000000077213 */ /* 0x080fe40000000000 */
[----:B------:R-:W-:Y:S02]  /*00f0*/  IABS R10, R0 ;  /* 0x00000000000a7213 */ /* 0x000fe40000000000 */
[----:B------:R-:W0:Y:S08]  /*0100*/  I2F.RP R4, R7 ;  /* 0x0000000700047306 */ /* 0x000e300000209400 */
[----:B0-----:R-:W0:Y:S02]  /*0110*/  MUFU.RCP R4, R4 ;  /* 0x0000000400047308 */ /* 0x001e240000001000 */
[----:B0-----:R-:W-:-:S02]  /*0120*/  VIADD R2, R4, 0xffffffe ;  /* 0x0ffffffe04027836 */ /* 0x001fc40000000000 */
[----:B------:R-:W-:-:S04]  /*0130*/  IMAD.MOV R4, RZ, RZ, -R10 ;  /* 0x000000ffff047224 */ /* 0x000fc800078e0a0a */
[----:B------:R0:W1:Y:S02]  /*0140*/  F2I.FTZ.U32.TRUNC.NTZ R3, R2 ;  /* 0x0000000200037305 */ /* 0x000064000021f000 */
[----:B0-----:R-:W-:Y:S02]  /*0150*/  IMAD.MOV.U32 R2, RZ, RZ, RZ ;  /* 0x000000ffff027224 */ /* 0x001fe400078e00ff */
[----:B-1----:R-:W-:-:S04]  /*0160*/  IMAD.MOV R6, RZ, RZ, -R3 ;  /* 0x000000ffff067224 */ /* 0x002fc800078e0a03 */
[----:B------:R-:W-:Y:S02]  /*0170*/  IMAD R9, R6, R7, RZ ;  /* 0x0000000706097224 */ /* 0x000fe400078e02ff */
[----:B------:R-:W-:Y:S02]  /*0180*/  IMAD.MOV.U32 R6, RZ, RZ, R8 ;  /* 0x000000ffff067224 */ /* 0x000fe400078e0008 */
[----:B------:R-:W-:-:S06]  /*0190*/  IMAD.HI.U32 R3, R3, R9, R2 ;  /* 0x0000000903037227 */ /* 0x000fcc00078e0002 */
[----:B------:R-:W-:-:S04]  /*01a0*/  IMAD.HI.U32 R3, R3, R6, RZ ;  /* 0x0000000603037227 */ /* 0x000fc800078e00ff */
[----:B------:R-:W-:-:S05]  /*01b0*/  IMAD R2, R3, R4, R6 ;  /* 0x0000000403027224 */ /* 0x000fca00078e0206 */
[----:B------:R-:W-:-:S13]  /*01c0*/  ISETP.GT.U32.AND P1, PT, R7, R2, PT ;  /* 0x000000020700720c */ /* 0x000fda0003f24070 */
[----:B------:R-:W-:Y:S02]  /*01d0*/  @!P1 IMAD.IADD R2, R2, 0x1, -R7 ;  /* 0x0000000102029824 */ /* 0x000fe400078e0a07 */
[----:B------:R-:W-:Y:S01]  /*01e0*/  @!P1 VIADD R3, R3, 0x1 ;  /* 0x0000000103039836 */ /* 0x000fe20000000000 */
[----:B------:R-:W-:Y:S02]  /*01f0*/  ISETP.NE.AND P1, PT, R0, RZ, PT ;  /* 0x000000ff0000720c */ /* 0x000fe40003f25270 */
[----:B------:R-:W-:Y:S02]  /*0200*/  ISETP.GE.U32.AND P0, PT, R2, R7, PT ;  /* 0x000000070200720c */ /* 0x000fe40003f06070 */
[----:B------:R-:W-:-:S04]  /*0210*/  LOP3.LUT R2, R5, R0, RZ, 0x3c, !PT ;  /* 0x0000000005027212 */ /* 0x000fc800078e3cff */
[----:B------:R-:W-:Y:S01]  /*0220*/  ISETP.GE.AND P2, PT, R2, RZ, PT ;  /* 0x000000ff0200720c */ /* 0x000fe20003f46270 */
[----:B------:R-:W-:-:S06]  /*0230*/  VIADD R2, R14, 0x1f ;  /* 0x0000001f0e027836 */ /* 0x000fcc0000000000 */
[----:B------:R-:W-:-:S04]  /*0240*/  @P0 VIADD R3, R3, 0x1 ;  /* 0x0000000103030836 */ /* 0x000fc80000000000 */
[----:B------:R-:W-:Y:S01]  /*0250*/  IMAD.MOV.U32 R4, RZ, RZ, R3 ;  /* 0x000000ffff047224 */ /* 0x000fe200078e0003 */
[----:B------:R-:W-:-:S03]  /*0260*/  SHF.R.S32.HI R3, RZ, 0x1f, R2 ;  /* 0x0000001fff037819 */ /* 0x000fc60000011402 */
[----:B------:R-:W-:Y:S01]  /*0270*/  @!P2 IMAD.MOV R4, RZ, RZ, -R4 ;  /* 0x000000ffff04a224 */ /* 0x000fe200078e0a04 */
[----:B------:R-:W-:Y:S02]  /*0280*/  @!P1 LOP3.LUT R4, RZ, R0, RZ, 0x33, !PT ;  /* 0x00000000ff049212 */ /* 0x000fe400078e33ff */
[----:B------:R-:W-:-:S03]  /*0290*/  LEA.HI R2, R3, R2, RZ, 0x5 ;  /* 0x0000000203027211 */ /* 0x000fc600078f28ff */
[----:B------:R-:W-:Y:S02]  /*02a0*/  IMAD.SHL.U32 R3, R4, 0x8, RZ ;  /* 0x0000000804037824 */ /* 0x000fe400078e00ff */
[----:B------:R-:W-:-:S03]  /*02b0*/  IMAD.MOV R4, RZ, RZ, -R4 ;  /* 0x000000ffff047224 */ /* 0x000fc600078e0a04 */
[----:B------:R-:W-:Y:S01]  /*02c0*/  LEA.HI.SX32 R2, R2, -R3, 0x1b ;  /* 0x8000000302027211 */ /* 0x000fe200078fdaff */
[----:B------:R-:W-:-:S03]  /*02d0*/  IMAD R11, R0, R4, R5 ;  /* 0x00000004000b7224 */ /* 0x000fc600078e0205 */
[----:B------:R-:W-:Y:S02]  /*02e0*/  VIMNMX R2, R2, 0x8, PT ;  /* 0x0000000802027848 */ /* 0x000fe40003fe0100 */
[----:B------:R-:W-:Y:S02]  /*02f0*/  IABS R4, R11 ;  /* 0x0000000b00047213 */ /* 0x000fe40000000000 */
[----:B------:R-:W-:-:S04]  /*0300*/  IABS R9, R2 ;  /* 0x0000000200097213 */ /* 0x000fc80000000000 */
[----:B------:R-:W0:Y:S08]  /*0310*/  I2F.RP R8, R9 ;  /* 0x0000000900087306 */ /* 0x000e300000209400 */
[----:B0-----:R-:W0:Y:S02]  /*0320*/  MUFU.RCP R8, R8 ;  /* 0x0000000800087308 */ /* 0x001e240000001000 */
[----:B0-----:R-:W-:-:S06]  /*0330*/  VIADD R6, R8, 0xffffffe ;  /* 0x0ffffffe08067836 */ /* 0x001fcc0000000000 */
[----:B------:R0:W1:Y:S02]  /*0340*/  F2I.FTZ.U32.TRUNC.NTZ R7, R6 ;  /* 0x0000000600077305 */ /* 0x000064000021f000 */
[----:B0-----:R-:W-:Y:S02]  /*0350*/  IMAD.MOV.U32 R6, RZ, RZ, RZ ;  /* 0x000000ffff067224 */ /* 0x001fe400078e00ff */
[----:B-1----:R-:W-:-:S04]  /*0360*/  IMAD.MOV R10, RZ, RZ, -R7 ;  /* 0x000000ffff0a7224 */ /* 0x002fc800078e0a07 */
[----:B------:R-:W-:Y:S01]  /*0370*/  IMAD.MOV.U32 R0, RZ, RZ, R10 ;  /* 0x000000ffff007224 */ /* 0x000fe200078e000a */
[----:B------:R-:W-:-:S03]  /*0380*/  IABS R10, R2 ;  /* 0x00000002000a7213 */ /* 0x000fc60000000000 */
[----:B------:R-:W-:Y:S02]  /*0390*/  IMAD R5, R0, R9, RZ ;  /* 0x0000000900057224 */ /* 0x000fe400078e02ff */
[----:B------:R-:W-:Y:S02]  /*03a0*/  IMAD.MOV.U32 R0, RZ, RZ, R4 ;  /* 0x000000ffff007224 */ /* 0x000fe400078e0004 */
[----:B------:R-:W-:Y:S01]  /*03b0*/  IMAD.HI.U32 R7, R7, R5, R6 ;  /* 0x0000000507077227 */ /* 0x000fe200078e0006 */
[----:B------:R-:W-:-:S03]  /*03c0*/  SHF.R.U32.HI R6, RZ, 0x5, R12 ;  /* 0x00000005ff067819 */ /* 0x000fc6000001160c */
[----:B------:R-:W-:Y:S02]  /*03d0*/  IMAD.MOV R4, RZ, RZ, -R10 ;  /* 0x000000ffff047224 */ /* 0x000fe400078e0a0a */
[----:B------:R-:W-:-:S04]  /*03e0*/  IMAD.HI.U32 R7, R7, R0, RZ ;  /* 0x0000000007077227 */ /* 0x000fc800078e00ff */
[----:B------:R-:W-:Y:S02]  /*03f0*/  IMAD R0, R7, R4, R0 ;  /* 0x0000000407007224 */ /* 0x000fe400078e0200 */
[----:B------:R-:W0:Y:S03]  /*0400*/  LDC R4, c[0x0][0x230] ;  /* 0x00008c00ff047b82 */ /* 0x000e260000000800 */
[----:B------:R-:W-:-:S13]  /*0410*/  ISETP.GT.U32.AND P1, PT, R9, R0, PT ;  /* 0x000000000900720c */ /* 0x000fda0003f24070 */
[----:B------:R-:W-:Y:S02]  /*0420*/  @!P1 IMAD.IADD R0, R0, 0x1, -R9 ;  /* 0x0000000100009824 */ /* 0x000fe400078e0a09 */
[----:B------:R-:W-:Y:S01]  /*0430*/  @!P1 VIADD R7, R7, 0x1 ;  /* 0x0000000107079836 */ /* 0x000fe20000000000 */
[----:B------:R-:W-:Y:S02]  /*0440*/  ISETP.NE.AND P1, PT, R2, RZ, PT ;  /* 0x000000ff0200720c */ /* 0x000fe40003f25270 */
[----:B------:R-:W-:Y:S02]  /*0450*/  ISETP.GE.U32.AND P0, PT, R0, R9, PT ;  /* 0x000000090000720c */ /* 0x000fe40003f06070 */
[----:B------:R-:W-:Y:S01]  /*0460*/  LOP3.LUT R0, R11, R2, RZ, 0x3c, !PT ;  /* 0x000000020b007212 */ /* 0x000fe200078e3cff */
[----:B0-----:R-:W-:-:S03]  /*0470*/  VIADD R16, R4, 0x1f ;  /* 0x0000001f04107836 */ /* 0x001fc60000000000 */
[----:B------:R-:W-:-:S07]  /*0480*/  ISETP.GE.AND P2, PT, R0, RZ, PT ;  /* 0x000000ff0000720c */ /* 0x000fce0003f46270 */
[----:B------:R-:W-:Y:S01]  /*0490*/  @P0 VIADD R7, R7, 0x1 ;  /* 0x0000000107070836 */ /* 0x000fe20000000000 */
[----:B------:R-:W-:-:S05]  /*04a0*/  ISETP.GT.AND P0, PT, R16, 0x1f, PT ;  /* 0x0000001f1000780c */ /* 0x000fca0003f04270 */
[----:B------:R-:W-:Y:S01]  /*04b0*/  @!P2 IMAD.MOV R7, RZ, RZ, -R7 ;  /* 0x000000ffff07a224 */ /* 0x000fe200078e0a07 */
[----:B------:R-:W-:-:S05]  /*04c0*/  @!P1 LOP3.LUT R7, RZ, R2, RZ, 0x33, !PT ;  /* 0x00000002ff079212 */ /* 0x000fca00078e33ff */
[----:B------:R-:W-:-:S04]  /*04d0*/  IMAD.MOV R5, RZ, RZ, -R7 ;  /* 0x000000ffff057224 */ /* 0x000fc800078e0a07 */
[----:B------:R-:W-:Y:S01]  /*04e0*/  IMAD R0, R2, R5, R11 ;  /* 0x0000000502007224 */ /* 0x000fe200078e020b */
[----:B------:R-:W-:-:S03]  /*04f0*/  SGXT.U32 R2, R6, 0x1 ;  /* 0x000000010602781a */ /* 0x000fc60000000000 */
[----:B------:R-:W-:Y:S01]  /*0500*/  IMAD.IADD R0, R3, 0x1, R0 ;  /* 0x0000000103007824 */ /* 0x000fe200078e0200 */
[C---:B------:R-:W-:Y:S02]  /*0510*/  LOP3.LUT R3, R2.reuse, 0x4, RZ, 0xfc, !PT ;  /* 0x0000000402037812 */ /* 0x040fe400078efcff */
[C---:B------:R-:W-:Y:S01]  /*0520*/  LOP3.LUT R3, R2.reuse, 0xa, RZ, 0xfc, !PT ;  /* 0x0000000a02037812 */ /* 0x040fe200078efcff */
[----:B------:R-:W-:Y:S01]  /*0530*/  IMAD.SHL.U32 R3, R7, 0x100, RZ ;  /* 0x0000010007037824 */ /* 0x000fe200078e00ff */
[----:B------:R-:W-:Y:S01]  /*0540*/  LOP3.LUT R5, R2, 0x2, RZ, 0xfc, !PT ;  /* 0x0000000202057812 */ /* 0x000fe200078efcff */
[----:B------:R-:W-:Y:S01]  /*0550*/  IMAD R0, R0, 0x20, R13 ;  /* 0x0000002000007824 */ /* 0x000fe200078e020d */
[C---:B------:R-:W-:Y:S02]  /*0560*/  LOP3.LUT R4, R2.reuse, 0x6, RZ, 0xfc, !PT ;  /* 0x0000000602047812 */ /* 0x040fe400078efcff */
[C---:B------:R-:W-:Y:S02]  /*0570*/  LOP3.LUT R5, R2.reuse, 0x8, RZ, 0xfc, !PT ;  /* 0x0000000802057812 */ /* 0x040fe400078efcff */
[----:B------:R-:W-:-:S02]  /*0580*/  LOP3.LUT R4, R2, 0xc, RZ, 0xfc, !PT ;  /* 0x0000000c02047812 */ /* 0x000fc400078efcff */
[C---:B------:R-:W-:Y:S02]  /*0590*/  LOP3.LUT R5, R2.reuse, 0xe, RZ, 0xfc, !PT ;  /* 0x0000000e02057812 */ /* 0x040fe400078efcff */
[C---:B------:R-:W-:Y:S02]  /*05a0*/  LOP3.LUT R4, R2.reuse, 0x10, RZ, 0xfc, !PT ;  /* 0x0000001002047812 */ /* 0x040fe400078efcff */
[C-C-:B------:R-:W-:Y:S02]  /*05b0*/  LOP3.LUT R7, R3.reuse, 0x2, R2.reuse, 0xfe, !PT ;  /* 0x0000000203077812 */ /* 0x140fe400078efe02 */
[----:B------:R-:W-:Y:S02]  /*05c0*/  LOP3.LUT R5, R2, 0x14, RZ, 0xfc, !PT ;  /* 0x0000001402057812 */ /* 0x000fe400078efcff */
[C---:B------:R-:W-:Y:S01]  /*05d0*/  LOP3.LUT R4, R3.reuse, R2, RZ, 0xfc, !PT ;  /* 0x0000000203047212 */ /* 0x040fe200078efcff */
[----:B------:R0:W-:Y:S01]  /*05e0*/  STL [R1+0x7d8], R7 ;  /* 0x0007d80701007387 */ /* 0x0001e20000100800 */
[----:B------:R-:W-:-:S02]  /*05f0*/  LOP3.LUT R5, R3, 0x4, R2, 0xfe, !PT ;  /* 0x0000000403057812 */ /* 0x000fc400078efe02 */
[----:B------:R-:W-:Y:S01]  /*0600*/  LOP3.LUT R6, R2, 0x12, RZ, 0xfc, !PT ;  /* 0x0000001202067812 */ /* 0x000fe200078efcff */
[----:B------:R-:W-:Y:S01]  /*0610*/  STL [R1+0x798], R4 ;  /* 0x0007980401007387 */ /* 0x000fe20000100800 */
[C-C-:B------:R-:W-:Y:S02]  /*0620*/  LOP3.LUT R6, R3.reuse, 0x6, R2.reuse, 0xfe, !PT ;  /* 0x0000000603067812 */ /* 0x140fe400078efe02 */
[C---:B------:R-:W-:Y:S01]  /*0630*/  LOP3.LUT R29, R4.reuse, 0xde, RZ, 0xfc, !PT ;  /* 0x000000de041d7812 */ /* 0x040fe200078efcff */
[----:B------:R1:W-:Y:S01]  /*0640*/  STL [R1+0x7dc], R5 ;  /* 0x0007dc0501007387 */ /* 0x0003e20000100800 */
[----:B------:R-:W-:Y:S02]  /*0650*/  LOP3.LUT R28, R4, 0xe8, RZ, 0xfc, !PT ;  /* 0x000000e8041c7812 */ /* 0x000fe400078efcff */
[C-C-:B0-----:R-:W-:Y:S01]  /*0660*/  LOP3.LUT R7, R3.reuse, 0xc, R2.reuse, 0xfe, !PT ;  /* 0x0000000c03077812 */ /* 0x141fe200078efe02 */
[----:B------:R0:W-:Y:S01]  /*0670*/  STL [R1+0x7e0], R6 ;  /* 0x0007e00601007387 */ /* 0x0001e20000100800 */
[----:B-1----:R-:W-:-:S02]  /*0680*/  LOP3.LUT R5, R3, 0x8, R2, 0xfe, !PT ;  /* 0x0000000803057812 */ /* 0x002fc400078efe02 */
[----:B0-----:R-:W-:-:S03]  /*0690*/  LOP3.LUT R6, R3, 0xa, R2, 0xfe, !PT ;  /* 0x0000000a03067812 */ /* 0x001fc600078efe02 */
[----:B------:R0:W-:Y:S04]  /*06a0*/  STL [R1+0x7e4], R5 ;  /* 0x0007e40501007387 */ /* 0x0001e80000100800 */
[----:B------:R1:W-:Y:S04]  /*06b0*/  STL [R1+0x7e8], R6 ;  /* 0x0007e80601007387 */ /* 0x0003e80000100800 */
[----:B------:R2:W-:Y:S01]  /*06c0*/  STL [R1+0x7ec], R7 ;  /* 0x0007ec0701007387 */ /* 0x0005e20000100800 */
[C-C-:B0-----:R-:W-:Y:S02]  /*06d0*/  LOP3.LUT R5, R3.reuse, 0xe, R2.reuse, 0xfe, !PT ;  /* 0x0000000e03057812 */ /* 0x141fe400078efe02 */
[----:B-1----:R-:W-:-:S03]  /*06e0*/  LOP3.LUT R6, R3, 0x10, R2, 0xfe, !PT ;  /* 0x0000001003067812 */ /* 0x002fc600078efe02 */
[----:B------:R0:W-:Y:S01]  /*06f0*/  STL [R1+0x7f0], R5 ;  /* 0x0007f00501007387 */ /* 0x0001e20000100800 */
[----:B--2---:R-:W-:-:S03]  /*0700*/  LOP3.LUT R7, R3, 0x12, R2, 0xfe, !PT ;  /* 0x0000001203077812 */ /* 0x004fc600078efe02 */
        /* <DEDUP_REMOVED lines=11> */
[----:B------:R-:W-:Y:S02]  /*07c0*/  LOP3.LUT R3, R3, 0x1e, R2, 0xfe, !PT ;  /* 0x0000001e03037812 */ /* 0x000fe400078efe02 */
[----:B--2---:R-:W-:Y:S01]  /*07d0*/  LOP3.LUT R7, R4, 0xee, RZ, 0xfc, !PT ;  /* 0x000000ee04077812 */ /* 0x004fe200078efcff */
[----:B------:R1:W-:Y:S04]  /*07e0*/  STL [R1+0x80c], R6 ;  /* 0x00080c0601007387 */ /* 0x0003e80000100800 */
[----:B------:R2:W-:Y:S01]  /*07f0*/  STL [R1+0x810], R3 ;  /* 0x0008100301007387 */ /* 0x0005e20000100800 */
[----:B0-----:R-:W-:Y:S02]  /*0800*/  LOP3.LUT R5, R2, 0x16, RZ, 0xfc, !PT ;  /* 0x0000001602057812 */ /* 0x001fe400078efcff */
[----:B------:R-:W-:-:S02]  /*0810*/  LOP3.LUT R2, R4, 0x20, RZ, 0xfc, !PT ;  /* 0x0000002004027812 */ /* 0x000fc400078efcff */
[C---:B------:R-:W-:Y:S02]  /*0820*/  LOP3.LUT R5, R4.reuse, 0x24, RZ, 0xfc, !PT ;  /* 0x0000002404057812 */ /* 0x040fe400078efcff */
[C---:B-1----:R-:W-:Y:S01]  /*0830*/  LOP3.LUT R6, R4.reuse, 0xf0, RZ, 0xfc, !PT ;  /* 0x000000f004067812 */ /* 0x042fe200078efcff */
[----:B------:R0:W-:Y:S01]  /*0840*/  STL [R1+0x820], R2 ;  /* 0x0008200201007387 */ /* 0x0001e20000100800 */
[----:B--2---:R-:W-:-:S05]  /*0850*/  LOP3.LUT R3, R4, 0x22, RZ, 0xfc, !PT ;  /* 0x0000002204037812 */ /* 0x004fca00078efcff */
[----:B------:R1:W-:Y:S01]  /*0860*/  STL [R1+0x824], R3 ;  /* 0x0008240301007387 */ /* 0x0003e20000100800 */
[----:B0-----:R-:W-:-:S03]  /*0870*/  LOP3.LUT R2, R4, 0x26, RZ, 0xfc, !PT ;  /* 0x0000002604027812 */ /* 0x001fc600078efcff */
[----:B------:R0:W-:Y:S04]  /*0880*/  STL [R1+0x828], R5 ;  /* 0x0008280501007387 */ /* 0x0001e80000100800 */
[----:B------:R2:W-:Y:S01]  /*0890*/  STL [R1+0x82c], R2 ;  /* 0x00082c0201007387 */ /* 0x0005e20000100800 */
[C---:B-1----:R-:W-:Y:S02]  /*08a0*/  LOP3.LUT R3, R4.reuse, 0x28, RZ, 0xfc, !PT ;  /* 0x0000002804037812 */ /* 0x042fe400078efcff */
[----:B0-----:R-:W-:-:S03]  /*08b0*/  LOP3.LUT R5, R4, 0x2a, RZ, 0xfc, !PT ;  /* 0x0000002a04057812 */ /* 0x001fc600078efcff */
[----:B------:R0:W-:Y:S01]  /*08c0*/  STL [R1+0x830], R3 ;  /* 0x0008300301007387 */ /* 0x0001e20000100800 */
[----:B--2---:R-:W-:-:S03]  /*08d0*/  LOP3.LUT R2, R4, 0x2c, RZ, 0xfc, !PT ;  /* 0x0000002c04027812 */ /* 0x004fc600078efcff */
[----:B------:R1:W-:Y:S04]  /*08e0*/  STL [R1+0x834], R5 ;  /* 0x0008340501007387 */ /* 0x0003e80000100800 */
[----:B------:R2:W-:Y:S01]  /*08f0*/  STL [R1+0x83c], R2 ;  /* 0x00083c0201007387 */ /* 0x0005e20000100800 */
[C---:B0-----:R-:W-:Y:S02]  /*0900*/  LOP3.LUT R3, R4.reuse, 0x2e, RZ, 0xfc, !PT ;  /* 0x0000002e04037812 */ /* 0x041fe400078efcff */
[----:B-1----:R-:W-:-:S03]  /*0910*/  LOP3.LUT R5, R4, 0x30, RZ, 0xfc, !PT ;  /* 0x0000003004057812 */ /* 0x002fc600078efcff */
        /* <DEDUP_REMOVED lines=175> */
[----:B--2---:R-:W-:-:S05]  /*1410*/  LOP3.LUT R2, R4, 0xe0, RZ, 0xfc, !PT ;  /* 0x000000e004027812 */ /* 0x004fca00078efcff */
[----:B------:R1:W-:Y:S01]  /*1420*/  STL [R1+0x9ac], R2 ;  /* 0x0009ac0201007387 */ /* 0x0003e20000100800 */
[----:B0-----:R-:W-:-:S03]  /*1430*/  LOP3.LUT R3, R4, 0xe2, RZ, 0xfc, !PT ;  /* 0x000000e204037812 */ /* 0x001fc600078efcff */
[----:B------:R-:W-:Y:S04]  /*1440*/  STL [R1+0x950], R29 ;  /* 0x0009501d01007387 */ /* 0x000fe80000100800 */
[----:B------:R0:W-:Y:S01]  /*1450*/  STL [R1+0x9a4], R5 ;  /* 0x0009a40501007387 */ /* 0x0001e20000100800 */
[----:B-1----:R-:W-:-:S03]  /*1460*/  LOP3.LUT R2, R4, 0xe6, RZ, 0xfc, !PT ;  /* 0x000000e604027812 */ /* 0x002fc600078efcff */
[----:B------:R-:W-:Y:S04]  /*1470*/  STL [R1+0x9a8], R3 ;  /* 0x0009a80301007387 */ /* 0x000fe80000100800 */
[----:B------:R1:W-:Y:S01]  /*1480*/  STL [R1+0x9c4], R2 ;  /* 0x0009c40201007387 */ /* 0x0003e20000100800 */
[----:B0-----:R-:W-:-:S03]  /*1490*/  LOP3.LUT R5, R4, 0xea, RZ, 0xfc, !PT ;  /* 0x000000ea04057812 */ /* 0x001fc600078efcff */
[----:B------:R-:W-:Y:S04]  /*14a0*/  STL [R1+0x9c0], R28 ;  /* 0x0009c01c01007387 */ /* 0x000fe80000100800 */
[----:B------:R0:W-:Y:S01]  /*14b0*/  STL [R1+0x9c8], R5 ;  /* 0x0009c80501007387 */ /* 0x0001e20000100800 */
[----:B-1----:R-:W-:-:S03]  /*14c0*/  LOP3.LUT R2, R4, 0xec, RZ, 0xfc, !PT ;  /* 0x000000ec04027812 */ /* 0x002fc600078efcff */
[----:B------:R1:W-:Y:S04]  /*14d0*/  STL [R1+0x9d4], R7 ;  /* 0x0009d40701007387 */ /* 0x0003e80000100800 */
[----:B------:R-:W-:Y:S01]  /*14e0*/  STL [R1+0x9cc], R2 ;  /* 0x0009cc0201007387 */ /* 0x000fe20000100800 */
[----:B0-----:R-:W-:-:S03]  /*14f0*/  LOP3.LUT R5, R4, 0xf2, RZ, 0xfc, !PT ;  /* 0x000000f204057812 */ /* 0x001fc600078efcff */
[----:B------:R0:W-:Y:S01]  /*1500*/  STL [R1+0x9d0], R6 ;  /* 0x0009d00601007387 */ /* 0x0001e20000100800 */
[----:B-1----:R-:W-:-:S03]  /*1510*/  LOP3.LUT R7, R4, 0xf8, RZ, 0xfc, !PT ;  /* 0x000000f804077812 */ /* 0x002fc600078efcff */
[----:B------:R1:W-:Y:S01]  /*1520*/  STL [R1+0x9d8], R5 ;  /* 0x0009d80501007387 */ /* 0x0003e20000100800 */
[C---:B0-----:R-:W-:Y:S02]  /*1530*/  LOP3.LUT R6, R4.reuse, 0xf4, RZ, 0xfc, !PT ;  /* 0x000000f404067812 */ /* 0x041fe400078efcff */
[----:B-1----:R-:W-:-:S03]  /*1540*/  LOP3.LUT R5, R4, 0xf6, RZ, 0xfc, !PT ;  /* 0x000000f604057812 */ /* 0x002fc600078efcff */
[----:B------:R0:W-:Y:S04]  /*1550*/  STL [R1+0x9bc], R6 ;  /* 0x0009bc0601007387 */ /* 0x0001e80000100800 */
[----:B------:R1:W-:Y:S04]  /*1560*/  STL [R1+0x9b8], R5 ;  /* 0x0009b80501007387 */ /* 0x0003e80000100800 */
[----:B------:R2:W-:Y:S01]  /*1570*/  STL [R1+0x9b4], R7 ;  /* 0x0009b40701007387 */ /* 0x0005e20000100800 */
[C---:B0-----:R-:W-:Y:S02]  /*1580*/  LOP3.LUT R6, R4.reuse, 0xfa, RZ, 0xfc, !PT ;  /* 0x000000fa04067812 */ /* 0x041fe400078efcff */
[----:B-1----:R-:W-:-:S03]  /*1590*/  LOP3.LUT R5, R4, 0xfc, RZ, 0xfc, !PT ;  /* 0x000000fc04057812 */ /* 0x002fc600078efcff */
[----:B------:R2:W-:Y:S01]  /*15a0*/  STL [R1+0x9b0], R6 ;  /* 0x0009b00601007387 */ /* 0x0005e20000100800 */
[----:B------:R-:W-:-:S03]  /*15b0*/  LOP3.LUT R4, R4, 0xfe, RZ, 0xfc, !PT ;  /* 0x000000fe04047812 */ /* 0x000fc600078efcff */
[----:B------:R2:W-:Y:S04]  /*15c0*/  STL [R1+0x9a0], R5 ;  /* 0x0009a00501007387 */ /* 0x0005e80000100800 */
[----:B------:R2:W-:Y:S04]  /*15d0*/  STL [R1+0x81c], R4 ;  /* 0x00081c0401007387 */ /* 0x0005e80000100800 */
[----:B------:R2:W-:Y:S01]  /*15e0*/  STL [R1+0x7d4], R0 ;  /* 0x0007d40001007387 */ /* 0x0005e20000100800 */
[----:B------:R-:W-:Y:S05]  /*15f0*/  @P0 BRA `(.L_x_0) ;  /* 0x0000000000e40947 */ /* 0x000fea0003800000 */
[C---:B------:R-:W-:Y:S01]  /*1600*/  IMAD.SHL.U32 R2, R12.reuse, 0x40, RZ ;  /* 0x000000400c027824 */ /* 0x040fe200078e00ff */
[----:B------:R-:W-:Y:S01]  /*1610*/  CS2R R24, SRZ ;  /* 0x0000000000187805 */ /* 0x000fe2000001ff00 */
[----:B--2---:R-:W-:Y:S01]  /*1620*/  IMAD.SHL.U32 R0, R12, 0x8, RZ ;  /* 0x000000080c007824 */ /* 0x004fe200078e00ff */
[----:B------:R-:W-:Y:S02]  /*1630*/  CS2R R26, SRZ ;  /* 0x00000000001a7805 */ /* 0x000fe4000001ff00 */
[----:B------:R-:W-:Y:S01]  /*1640*/  CS2R R20, SRZ ;  /* 0x0000000000147805 */ /* 0x000fe2000001ff00 */
[----:B------:R0:W-:Y:S01]  /*1650*/  STL [R1+0x814], R2 ;  /* 0x0008140201007387 */ /* 0x0001e20000100800 */
[----:B------:R-:W-:Y:S02]  /*1660*/  CS2R R22, SRZ ;  /* 0x0000000000167805 */ /* 0x000fe4000001ff00 */
[----:B------:R-:W-:Y:S02]  /*1670*/  CS2R R16, SRZ ;  /* 0x0000000000107805 */ /* 0x000fe4000001ff00 */
[----:B------:R-:W-:Y:S01]  /*1680*/  CS2R R18, SRZ ;  /* 0x0000000000127805 */ /* 0x000fe2000001ff00 */
[----:B------:R0:W-:Y:S01]  /*1690*/  STL [R1+0x818], R0 ;  /* 0x0008180001007387 */ /* 0x0001e20000100800 */
[----:B------:R-:W-:-:S02]  /*16a0*/  CS2R R12, SRZ ;  /* 0x00000000000c7805 */ /* 0x000fc4000001ff00 */
[----:B------:R-:W-:Y:S02]  /*16b0*/  CS2R R14, SRZ ;  /* 0x00000000000e7805 */ /* 0x000fe4000001ff00 */
[----:B------:R-:W-:Y:S01]  /*16c0*/  CS2R R8, SRZ ;  /* 0x0000000000087805 */ /* 0x000fe2000001ff00 */
[----:B------:R0:W-:Y:S01]  /*16d0*/  STL [R1], RZ ;  /* 0x000000ff01007387 */ /* 0x0001e20000100800 */
[----:B------:R-:W-:Y:S02]  /*16e0*/  CS2R R10, SRZ ;  /* 0x00000000000a7805 */ /* 0x000fe4000001ff00 */
[----:B------:R-:W-:Y:S02]  /*16f0*/  CS2R R4, SRZ ;  /* 0x0000000000047805 */ /* 0x000fe4000001ff00 */
[----:B------:R-:W-:Y:S01]  /*1700*/  CS2R R6, SRZ ;  /* 0x0000000000067805 */ /* 0x000fe2000001ff00 */
[----:B------:R0:W-:Y:S04]  /*1710*/  STL [R1+0x4], RZ ;  /* 0x000004ff01007387 */ /* 0x0001e80000100800 */
        /* <DEDUP_REMOVED lines=37> */
[----:B------:R0:W-:Y:S01]  /*1970*/  STL [R1+0x9c], RZ ;  /* 0x00009cff01007387 */ /* 0x0001e20000100800 */
[----:B------:R-:W-:Y:S05]  /*1980*/  BRA `(.L_x_1) ;  /* 0x000001f400547947 */ /* 0x000fea0003800000 */
.L_x_0:
[----:B--2---:R-:W2:Y:S01]  /*1990*/  LDL R6, [R1+0x798] ;  /* 0x0007980001067983 */ /* 0x004ea20000100800 */
[----:B------:R-:W-:Y:S01]  /*19a0*/  IMAD.MOV.U32 R19, RZ, RZ, R29 ;  /* 0x000000ffff137224 */ /* 0x000fe200078e001d */
[----:B------:R-:W-:Y:S02]  /*19b0*/  IABS R29, R15 ;  /* 0x0000000f001d7213 */ /* 0x000fe40000000000 */
[----:B------:R-:W3:Y:S01]  /*19c0*/  LDL R25, [R1+0x9b0] ;  /* 0x0009b00001197983 */ /* 0x000ee20000100800 */
[----:B------:R-:W-:-:S03]  /*19d0*/  IABS R0, R14 ;  /* 0x0000000e00007213 */ /* 0x000fc60000000000 */
[----:B------:R-:W4:Y:S04]  /*19e0*/  LDL R11, [R1+0x9a0] ;  /* 0x0009a000010b7983 */ /* 0x000f280000100800 */
[----:B------:R-:W5:Y:S04]  /*19f0*/  LDL R7, [R1+0x9b4] ;  /* 0x0009b40001077983 */ /* 0x000f680000100800 */
[----:B------:R-:W4:Y:S04]  /*1a00*/  LDL R16, [R1+0x9d4] ;  /* 0x0009d40001107983 */ /* 0x000f280000100800 */
[----:B------:R-:W4:Y:S04]  /*1a10*/  LDL R17, [R1+0x9d0] ;  /* 0x0009d00001117983 */ /* 0x000f280000100800 */
[----:B------:R-:W4:Y:S04]  /*1a20*/  LDL R10, [R1+0x9d8] ;  /* 0x0009d800010a7983 */ /* 0x000f280000100800 */
[----:B------:R-:W5:Y:S04]  /*1a30*/  LDL R22, [R1+0x9c8] ;  /* 0x0009c80001167983 */ /* 0x000f680000100800 */
[----:B------:R-:W4:Y:S04]  /*1a40*/  LDL R23, [R1+0x9ac] ;  /* 0x0009ac0001177983 */ /* 0x000f280000100800 */
[----:B------:R-:W4:Y:S04]  /*1a50*/  LDL R9, [R1+0x9a4] ;  /* 0x0009a40001097983 */ /* 0x000f280000100800 */
[----:B------:R-:W4:Y:S04]  /*1a60*/  LDL R8, [R1+0x968] ;  /* 0x0009680001087983 */ /* 0x000f280000100800 */
[----:B------:R-:W4:Y:S04]  /*1a70*/  LDL R12, [R1+0x9c4] ;  /* 0x0009c400010c7983 */ /* 0x000f280000100800 */
[----:B------:R-:W4:Y:S04]  /*1a80*/  LDL R18, [R1+0x95c] ;  /* 0x00095c0001127983 */ /* 0x000f280000100800 */
[----:B------:R-:W5:Y:S04]  /*1a90*/  LDL R26, [R1+0x9b8] ;  /* 0x0009b800011a7983 */ /* 0x000f680000100800 */
[----:B------:R-:W4:Y:S01]  /*1aa0*/  LDL R27, [R1+0x9bc] ;  /* 0x0009bc00011b7983 */ /* 0x000f220000100800 */
[----:B------:R-:W-:Y:S01]  /*1ab0*/  IMAD.MOV.U32 R13, RZ, RZ, R3 ;  /* 0x000000ffff0d7224 */ /* 0x000fe200078e0003 */
[----:B------:R-:W-:Y:S01]  /*1ac0*/  ULDC UR4, c[0x0][0x234] ;  /* 0x00008d0000047ab9 */ /* 0x000fe20000000800 */
[----:B------:R-:W-:Y:S01]  /*1ad0*/  IMAD.MOV.U32 R20, RZ, RZ, R2 ;  /* 0x000000ffff147224 */ /* 0x000fe200078e0002 */
[----:B------:R0:W-:Y:S01]  /*1ae0*/  STL [R1+0xb54], R15 ;  /* 0x000b540f01007387 */ /* 0x0001e20000100800 */
[----:B------:R-:W-:Y:S01]  /*1af0*/  IMAD.MOV.U32 R21, RZ, RZ, R28 ;  /* 0x000000ffff157224 */ /* 0x000fe200078e001c */
[----:B------:R-:W-:Y:S01]  /*1b00*/  ULDC.64 UR10, c[0x0][0x210] ;  /* 0x00008400000a7ab9 */ /* 0x000fe20000000a00 */
[----:B------:R-:W-:Y:S01]  /*1b10*/  IMAD.MOV.U32 R4, RZ, RZ, RZ ;  /* 0x000000ffff047224 */ /* 0x000fe200078e00ff */
[----:B------:R-:W-:Y:S01]  /*1b20*/  ULDC UR5, c[0x0][0x238] ;  /* 0x00008e0000057ab9 */ /* 0x000fe20000000800 */
[----:B------:R-:W-:Y:S01]  /*1b30*/  ULDC UR9, c[0x0][0x238] ;  /* 0x00008e0000097ab9 */ /* 0x000fe20000000800 */
[----:B------:R-:W-:Y:S01]  /*1b40*/  ULDC UR13, c[0x0][0x238] ;  /* 0x00008e00000d7ab9 */ /* 0x000fe20000000800 */
[----:B------:R-:W-:Y:S01]  /*1b50*/  ULDC UR12, c[0x0][0x238] ;  /* 0x00008e00000c7ab9 */ /* 0x000fe20000000800 */
[----:B------:R-:W-:Y:S01]  /*1b60*/  ULDC UR14, c[0x0][0x238] ;  /* 0x00008e00000e7ab9 */ /* 0x000fe20000000800 */
[----:B------:R-:W-:Y:S01]  /*1b70*/  ULDC UR15, c[0x0][0x238] ;  /* 0x00008e00000f7ab9 */ /* 0x000fe20000000800 */
[----:B0-----:R-:W4:Y:S01]  /*1b80*/  LDL R15, [R1+0x81c] ;  /* 0x00081c00010f7983 */ /* 0x001f220000100800 */
[----:B------:R-:W-:Y:S01]  /*1b90*/  ULDC UR16, c[0x0][0x238] ;  /* 0x00008e0000107ab9 */ /* 0x000fe20000000800 */
[----:B------:R-:W-:-:S02]  /*1ba0*/  ULDC UR17, c[0x0][0x238] ;  /* 0x00008e0000117ab9 */ /* 0x000fc40000000800 */
[----:B------:R0:W-:Y:S04]  /*1bb0*/  STL [R1+0xb58], R14 ;  /* 0x000b580e01007387 */ /* 0x0001e80000100800 */
[----:B0-----:R-:W4:Y:S01]  /*1bc0*/  LDL R14, [R1+0x7d4] ;  /* 0x0007d400010e7983 */ /* 0x001f220000100800 */
[----:B------:R-:W0:Y:S08]  /*1bd0*/  I2F.RP R3, R29 ;  /* 0x0000001d00037306 */ /* 0x000e300000209400 */
[----:B------:R-:W1:Y:S08]  /*1be0*/  I2F.RP R2, R0 ;  /* 0x0000000000027306 */ /* 0x000e700000209400 */
[----:B0-----:R-:W0:Y:S08]  /*1bf0*/  MUFU.RCP R3, R3 ;  /* 0x0000000300037308 */ /* 0x001e300000001000 */
[----:B-1----:R-:W1:Y:S01]  /*1c00*/  MUFU.RCP R2, R2 ;  /* 0x0000000200027308 */ /* 0x002e620000001000 */
[----:B0-----:R-:W-:-:S07]  /*1c10*/  VIADD R3, R3, 0xffffffe ;  /* 0x0ffffffe03037836 */ /* 0x001fce0000000000 */
[----:B------:R-:W0:Y:S01]  /*1c20*/  F2I.FTZ.U32.TRUNC.NTZ R5, R3 ;  /* 0x0000000300057305 */ /* 0x000e22000021f000 */
[----:B-1----:R-:W-:-:S07]  /*1c30*/  VIADD R2, R2, 0xffffffe ;  /* 0x0ffffffe02027836 */ /* 0x002fce0000000000 */
[----:B------:R0:W1:Y:S02]  /*1c40*/  F2I.FTZ.U32.TRUNC.NTZ R3, R2 ;  /* 0x0000000200037305 */ /* 0x000064000021f000 */
[----:B0-----:R-:W-:-:S04]  /*1c50*/  IMAD.MOV R2, RZ, RZ, -R5 ;  /* 0x000000ffff027224 */ /* 0x001fc800078e0a05 */
[----:B------:R-:W-:-:S04]  /*1c60*/  IMAD R28, R2, R29, RZ ;  /* 0x0000001d021c7224 */ /* 0x000fc800078e02ff */
[----:B------:R-:W-:-:S04]  /*1c70*/  IMAD.HI.U32 R28, R5, R28, R4 ;  /* 0x0000001c051c7227 */ /* 0x000fc800078e0004 */
[----:B-1----:R-:W-:Y:S01]  /*1c80*/  IMAD.MOV R2, RZ, RZ, -R3 ;  /* 0x000000ffff027224 */ /* 0x002fe200078e0a03 */
[----:B--2---:R-:W-:Y:S01]  /*1c90*/  IABS R6, R6 ;  /* 0x0000000600067213 */ /* 0x004fe20000000000 */
[----:B---3--:R-:W-:-:S04]  /*1ca0*/  IMAD.MOV.U32 R24, RZ, RZ, R25 ;  /* 0x000000ffff187224 */ /* 0x008fc800078e0019 */
[----:B------:R-:W-:Y:S02]  /*1cb0*/  IMAD.MOV.U32 R4, RZ, RZ, R6 ;  /* 0x000000ffff047224 */ /* 0x000fe400078e0006 */
[----:B-----5:R-:W-:Y:S02]  /*1cc0*/  IMAD.MOV.U32 R25, RZ, RZ, R26 ;  /* 0x000000ffff197224 */ /* 0x020fe400078e001a */
[----:B----4-:R-:W-:Y:S02]  /*1cd0*/  IMAD.MOV.U32 R26, RZ, RZ, R27 ;  /* 0x000000ffff1a7224 */ /* 0x010fe400078e001b */
[----:B------:R-:W-:Y:S02]  /*1ce0*/  IMAD.MOV.U32 R27, RZ, RZ, R20 ;  /* 0x000000ffff1b7224 */ /* 0x000fe400078e0014 */
[----:B------:R-:W-:Y:S02]  /*1cf0*/  IMAD.MOV.U32 R20, RZ, RZ, R22 ;  /* 0x000000ffff147224 */ /* 0x000fe400078e0016 */
[----:B------:R-:W-:-:S02]  /*1d00*/  IMAD.MOV.U32 R22, RZ, RZ, R7 ;  /* 0x000000ffff167224 */ /* 0x000fc400078e0007 */
[----:B------:R-:W-:-:S04]  /*1d10*/  IMAD.HI.U32 R7, R28, R4, RZ ;  /* 0x000000041c077227 */ /* 0x000fc800078e00ff */
[----:B------:R-:W-:Y:S01]  /*1d20*/  IMAD.MOV R7, RZ, RZ, -R7 ;  /* 0x000000ffff077224 */ /* 0x000fe200078e0a07 */
[----:B------:R-:W-:-:S03]  /*1d30*/  IABS R6, R15 ;  /* 0x0000000f00067213 */ /* 0x000fc60000000000 */
[----:B------:R-:W-:Y:S01]  /*1d40*/  IMAD R4, R29, R7, R4 ;  /* 0x000000071d047224 */ /* 0x000fe200078e0204 */
[----:B------:R-:W-:Y:S02]  /*1d50*/  IABS R7, R24 ;  /* 0x0000001800077213 */ /* 0x000fe40000000000 */
[----:B------:R-:W-:Y:S01]  /*1d60*/  IABS R5, R14 ;  /* 0x0000000e00057213 */ /* 0x000fe20000000000 */
[----:B------:R0:W-:Y:S02]  /*1d70*/  STL [R1+0xb5c], R14 ;  /* 0x000b5c0e01007387 */ /* 0x0001e40000100800 */
[----:B0-----:R-:W-:Y:S02]  /*1d80*/  IMAD.MOV.U32 R14, RZ, RZ, R11 ;  /* 0x000000ffff0e7224 */ /* 0x001fe400078e000b */
[----:B------:R-:W-:Y:S02]  /*1d90*/  IMAD R11, R2, R0, RZ ;  /* 0x00000000020b7224 */ /* 0x000fe400078e02ff */
[----:B------:R-:W-:-:S04]  /*1da0*/  IMAD.MOV.U32 R2, RZ, RZ, RZ ;  /* 0x000000ffff027224 */ /* 0x000fc800078e00ff */
[----:B------:R-:W-:Y:S01]  /*1db0*/  IMAD.HI.U32 R11, R3, R11, R2 ;  /* 0x0000000b030b7227 */ /* 0x000fe200078e0002 */
[----:B------:R-:W-:Y:S02]  /*1dc0*/  IABS R3, R14 ;  /* 0x0000000e00037213 */ /* 0x000fe40000000000 */
[----:B------:R-:W-:Y:S01]  /*1dd0*/  IABS R2, R22 ;  /* 0x0000001600027213 */ /* 0x000fe20000000000 */
[----:B------:R-:W-:Y:S02]  /*1de0*/  IMAD.MOV.U32 R14, RZ, RZ, R25 ;  /* 0x000000ffff0e7224 */ /* 0x000fe400078e0019 */
[----:B------:R-:W-:Y:S02]  /*1df0*/  IMAD.MOV.U32 R25, RZ, RZ, R10 ;  /* 0x000000ffff197224 */ /* 0x000fe400078e000a */
[----:B------:R-:W-:Y:S02]  /*1e00*/  IMAD.MOV.U32 R24, RZ, RZ, R26 ;  /* 0x000000ffff187224 */ /* 0x000fe400078e001a */
[----:B------:R-:W-:-:S04]  /*1e10*/  IMAD.HI.U32 R10, R28, R6, RZ ;  /* 0x000000061c0a7227 */ /* 0x000fc800078e00ff */
[----:B------:R-:W-:Y:S02]  /*1e20*/  IMAD.MOV.U32 R22, RZ, RZ, R17 ;  /* 0x000000ffff167224 */ /* 0x000fe400078e0011 */
[----:B------:R-:W-:Y:S02]  /*1e30*/  IMAD.MOV.U32 R26, RZ, RZ, R16 ;  /* 0x000000ffff1a7224 */ /* 0x000fe400078e0010 */
[----:B------:R-:W-:Y:S02]  /*1e40*/  IMAD.MOV.U32 R17, RZ, RZ, R12 ;  /* 0x000000ffff117224 */ /* 0x000fe400078e000c */
[----:B------:R-:W-:Y:S02]  /*1e50*/  IMAD.MOV.U32 R16, RZ, RZ, R18 ;  /* 0x000000ffff107224 */ /* 0x000fe400078e0012 */
[----:B------:R-:W-:Y:S02]  /*1e60*/  IMAD.MOV.U32 R12, RZ, RZ, R9 ;  /* 0x000000ffff0c7224 */ /* 0x000fe400078e0009 */
[----:B------:R-:W-:-:S02]  /*1e70*/  IMAD.MOV.U32 R18, RZ, RZ, R8 ;  /* 0x000000ffff127224 */ /* 0x000fc400078e0008 */
[----:B------:R-:W-:-:S04]  /*1e80*/  IMAD.HI.U32 R9, R28, R3, RZ ;  /* 0x000000031c097227 */ /* 0x000fc800078e00ff */
[----:B------:R-:W-:Y:S02]  /*1e90*/  IMAD.MOV R10, RZ, RZ, -R10 ;  /* 0x000000ffff0a7224 */ /* 0x000fe400078e0a0a */
[----:B------:R-:W-:-:S04]  /*1ea0*/  IMAD.HI.U32 R8, R28, R7, RZ ;  /* 0x000000071c087227 */ /* 0x000fc800078e00ff */
[----:B------:R-:W-:-:S04]  /*1eb0*/  IMAD.HI.U32 R11, R11, R5, RZ ;  /* 0x000000050b0b7227 */ /* 0x000fc800078e00ff */
[----:B------:R-:W-:Y:S02]  /*1ec0*/  IMAD.MOV R9, RZ, RZ, -R9 ;  /* 0x000000ffff097224 */ /* 0x000fe400078e0a09 */
[----:B------:R-:W-:Y:S02]  /*1ed0*/  IMAD R10, R29, R10, R6 ;  /* 0x0000000a1d0a7224 */ /* 0x000fe400078e0206 */
[----:B------:R-:W-:Y:S02]  /*1ee0*/  IMAD.MOV R8, RZ, RZ, -R8 ;  /* 0x000000ffff087224 */ /* 0x000fe400078e0a08 */
[----:B------:R-:W-:Y:S01]  /*1ef0*/  IMAD.HI.U32 R6, R28, R2, RZ ;  /* 0x000000021c067227 */ /* 0x000fe200078e00ff */
[----:B------:R-:W-:Y:S03]  /*1f00*/  STL [R1+0xb60], R15 ;  /* 0x000b600f01007387 */ /* 0x000fe60000100800 */
[----:B------:R-:W-:-:S02]  /*1f10*/  IMAD.MOV R11, RZ, RZ, -R11 ;  /* 0x000000ffff0b7224 */ /* 0x000fc400078e0a0b */
[C---:B------:R-:W-:Y:S02]  /*1f20*/  IMAD R9, R29.reuse, R9, R3 ;  /* 0x000000091d097224 */ /* 0x040fe400078e0203 */
[C---:B------:R-:W-:Y:S02]  /*1f30*/  IMAD R7, R29.reuse, R8, R7 ;  /* 0x000000081d077224 */ /* 0x040fe400078e0207 */
[----:B------:R-:W-:Y:S01]  /*1f40*/  IMAD.MOV R6, RZ, RZ, -R6 ;  /* 0x000000ffff067224 */ /* 0x000fe200078e0a06 */
[----:B------:R-:W-:Y:S01]  /*1f50*/  STL [R1+0x5c], R10 ;  /* 0x00005c0a01007387 */ /* 0x000fe20000100800 */
[----:B------:R-:W-:Y:S01]  /*1f60*/  IMAD R5, R0, R11, R5 ;  /* 0x0000000b00057224 */ /* 0x000fe200078e0205 */
[----:B------:R-:W-:Y:S01]  /*1f70*/  IABS R11, R14 ;  /* 0x0000000e000b7213 */ /* 0x000fe20000000000 */
[----:B------:R-:W-:Y:S01]  /*1f80*/  IMAD R2, R29, R6, R2 ;  /* 0x000000061d027224 */ /* 0x000fe200078e0202 */
[----:B------:R-:W-:Y:S01]  /*1f90*/  STL [R1+0x58], R9 ;  /* 0x0000580901007387 */ /* 0x000fe20000100800 */
[----:B------:R-:W-:-:S02]  /*1fa0*/  IABS R3, R24 ;  /* 0x0000001800037213 */ /* 0x000fc40000000000 */
[----:B------:R-:W-:Y:S01]  /*1fb0*/  IABS R6, R22 ;  /* 0x0000001600067213 */ /* 0x000fe20000000000 */
[----:B------:R0:W-:Y:S01]  /*1fc0*/  STL [R1+0x54], R7 ;  /* 0x0000540701007387 */ /* 0x0001e20000100800 */
[----:B------:R-:W-:Y:S02]  /*1fd0*/  IMAD.MOV.U32 R22, RZ, RZ, R17 ;  /* 0x000000ffff167224 */ /* 0x000fe400078e0011 */
[----:B------:R-:W-:Y:S02]  /*1fe0*/  IMAD.MOV.U32 R17, RZ, RZ, R12 ;  /* 0x000000ffff117224 */ /* 0x000fe400078e000c */
[----:B------:R-:W-:Y:S01]  /*1ff0*/  IMAD.HI.U32 R12, R28, R11, RZ ;  /* 0x0000000b1c0c7227 */ /* 0x000fe200078e00ff */
[----:B0-----:R-:W-:-:S03]  /*2000*/  IABS R7, R25 ;  /* 0x0000001900077213 */ /* 0x001fc60000000000 */
[----:B------:R-:W-:-:S04]  /*2010*/  IMAD.HI.U32 R10, R28, R3, RZ ;  /* 0x000000031c0a7227 */ /* 0x000fc800078e00ff */
[----:B------:R-:W-:-:S04]  /*2020*/  IMAD.HI.U32 R9, R28, R7, RZ ;  /* 0x000000071c097227 */ /* 0x000fc800078e00ff */
[----:B------:R-:W-:Y:S02]  /*2030*/  IMAD.MOV R12, RZ, RZ, -R12 ;  /* 0x000000ffff0c7224 */ /* 0x000fe400078e0a0c */
[----:B------:R-:W-:Y:S02]  /*2040*/  IMAD.MOV R10, RZ, RZ, -R10 ;  /* 0x000000ffff0a7224 */ /* 0x000fe400078e0a0a */
[----:B------:R-:W-:Y:S02]  /*2050*/  IMAD.MOV R9, RZ, RZ, -R9 ;  /* 0x000000ffff097224 */ /* 0x000fe400078e0a09 */
[C---:B------:R-:W-:Y:S02]  /*2060*/  IMAD R11, R29.reuse, R12, R11 ;  /* 0x0000000c1d0b7224 */ /* 0x040fe400078e020b */
[C---:B------:R-:W-:Y:S02]  /*2070*/  IMAD R10, R29.reuse, R10, R3 ;  /* 0x0000000a1d0a7224 */ /* 0x040fe400078e0203 */
[----:B------:R-:W-:Y:S01]  /*2080*/  IMAD R7, R29, R9, R7 ;  /* 0x000000091d077224 */ /* 0x000fe200078e0207 */
[----:B------:R0:W-:Y:S04]  /*2090*/  STL [R1+0x50], R2 ;  /* 0x0000500201007387 */ /* 0x0001e80000100800 */
[----:B------:R1:W-:Y:S04]  /*20a0*/  STL [R1+0x4c], R11 ;  /* 0x00004c0b01007387 */ /* 0x0003e80000100800 */
[----:B------:R-:W-:Y:S01]  /*20b0*/  STL [R1+0x48], R10 ;  /* 0x0000480a01007387 */ /* 0x000fe20000100800 */
[----:B0-----:R-:W-:-:S03]  /*20c0*/  IABS R2, R26 ;  /* 0x0000001a00027213 */ /* 0x001fc60000000000 */
[----:B------:R0:W-:Y:S01]  /*20d0*/  STL [R1+0x44], R7 ;  /* 0x0000440701007387 */ /* 0x0001e20000100800 */
[----:B-1----:R-:W-:Y:S01]  /*20e0*/  IABS R11, R27 ;  /* 0x0000001b000b7213 */ /* 0x002fe20000000000 */
[----:B------:R-:W-:-:S04]  /*20f0*/  IMAD.HI.U32 R8, R28, R6, RZ ;  /* 0x000000061c087227 */ /* 0x000fc800078e00ff */
[----:B------:R-:W-:Y:S01]  /*2100*/  IMAD.HI.U32 R3, R28, R2, RZ ;  /* 0x000000021c037227 */ /* 0x000fe200078e00ff */
[----:B0-----:R-:W-:-:S03]  /*2110*/  IABS R7, R20 ;  /* 0x0000001400077213 */ /* 0x001fc60000000000 */
[----:B------:R-:W-:-:S04]  /*2120*/  IMAD.HI.U32 R12, R28, R11, RZ ;  /* 0x0000000b1c0c7227 */ /* 0x000fc800078e00ff */
[----:B------:R-:W-:-:S04]  /*2130*/  IMAD.HI.U32 R10, R28, R7, RZ ;  /* 0x000000071c0a7227 */ /* 0x000fc800078e00ff */
[----:B------:R-:W-:Y:S02]  /*2140*/  IMAD.MOV R8, RZ, RZ, -R8 ;  /* 0x000000ffff087224 */ /* 0x000fe400078e0a08 */
[----:B------:R-:W-:Y:S02]  /*2150*/  IMAD.MOV R3, RZ, RZ, -R3 ;  /* 0x000000ffff037224 */ /* 0x000fe400078e0a03 */
[----:B------:R-:W-:Y:S02]  /*2160*/  IMAD.MOV R12, RZ, RZ, -R12 ;  /* 0x000000ffff0c7224 */ /* 0x000fe400078e0a0c */
[----:B------:R-:W-:Y:S02]  /*2170*/  IMAD.MOV R10, RZ, RZ, -R10 ;  /* 0x000000ffff0a7224 */ /* 0x000fe400078e0a0a */
[C---:B------:R-:W-:Y:S01]  /*2180*/  IMAD R8, R29.reuse, R8, R6 ;  /* 0x000000081d087224 */ /* 0x040fe200078e0206 */
[----:B------:R-:W-:Y:S01]  /*2190*/  IABS R6, R21 ;  /* 0x0000001500067213 */ /* 0x000fe20000000000 */
[----:B------:R-:W-:-:S02]  /*21a0*/  IMAD R2, R29, R3, R2 ;  /* 0x000000031d027224 */ /* 0x000fc400078e0202 */
[C---:B------:R-:W-:Y:S02]  /*21b0*/  IMAD R11, R29.reuse, R12, R11 ;  /* 0x0000000c1d0b7224 */ /* 0x040fe400078e020b */
[----:B------:R-:W-:Y:S01]  /*21c0*/  IMAD R10, R29, R10, R7 ;  /* 0x0000000a1d0a7224 */ /* 0x000fe200078e0207 */
[----:B------:R-:W-:Y:S01]  /*21d0*/  STL [R1+0x40], R8 ;  /* 0x0000400801007387 */ /* 0x000fe20000100800 */
[----:B------:R-:W-:-:S03]  /*21e0*/  IMAD.HI.U32 R9, R28, R6, RZ ;  /* 0x000000061c097227 */ /* 0x000fc600078e00ff */
[----:B------:R0:W-:Y:S01]  /*21f0*/  STL [R1+0x3c], R2 ;  /* 0x00003c0201007387 */ /* 0x0001e20000100800 */
[----:B------:R-:W-:-:S03]  /*2200*/  IMAD.MOV R9, RZ, RZ, -R9 ;  /* 0x000000ffff097224 */ /* 0x000fc600078e0a09 */
[----:B------:R1:W-:Y:S04]  /*2210*/  STL [R1+0x38], R11 ;  /* 0x0000380b01007387 */ /* 0x0003e80000100800 */
[----:B------:R-:W-:Y:S01]  /*2220*/  STL [R1+0x34], R10 ;  /* 0x0000340a01007387 */ /* 0x000fe20000100800 */
[----:B0-----:R-:W-:-:S03]  /*2230*/  IABS R2, R17 ;  /* 0x0000001100027213 */ /* 0x001fc60000000000 */
[----:B------:R-:W2:Y:S01]  /*2240*/  LDL R17, [R1+0x974] ;  /* 0x0009740001117983 */ /* 0x000ea20000100800 */
[----:B------:R-:W-:Y:S01]  /*2250*/  IMAD R6, R29, R9, R6 ;  /* 0x000000091d067224 */ /* 0x000fe200078e0206 */
[----:B-1----:R-:W-:Y:S02]  /*2260*/  IABS R11, R13 ;  /* 0x0000000d000b7213 */ /* 0x002fe40000000000 */
[----:B------:R-:W-:Y:S02]  /*2270*/  IABS R3, R22 ;  /* 0x0000001600037213 */ /* 0x000fe40000000000 */
[----:B------:R0:W-:Y:S04]  /*2280*/  STL [R1+0x30], R6 ;  /* 0x0000300601007387 */ /* 0x0001e80000100800 */
[----:B------:R-:W3:Y:S01]  /*2290*/  LDL R13, [R1+0x990] ;  /* 0x00099000010d7983 */ /* 0x000ee20000100800 */
[----:B------:R-:W-:-:S04]  /*22a0*/  IMAD.HI.U32 R8, R28, R3, RZ ;  /* 0x000000031c087227 */ /* 0x000fc800078e00ff */
[----:B------:R-:W-:Y:S01]  /*22b0*/  IMAD.MOV R8, RZ, RZ, -R8 ;  /* 0x000000ffff087224 */ /* 0x000fe200078e0a08 */
[----:B0-----:R-:W-:Y:S02]  /*22c0*/  IABS R6, R23 ;  /* 0x0000001700067213 */ /* 0x001fe40000000000 */
[----:B------:R-:W4:Y:S01]  /*22d0*/  LDL R23, [R1+0x994] ;  /* 0x0009940001177983 */ /* 0x000f220000100800 */
[----:B------:R-:W-:Y:S01]  /*22e0*/  IMAD R8, R29, R8, R3 ;  /* 0x000000081d087224 */ /* 0x000fe200078e0203 */
[----:B------:R-:W-:-:S04]  /*22f0*/  IABS R3, R19 ;  /* 0x0000001300037213 */ /* 0x000fc80000000000 */
[----:B------:R-:W-:Y:S04]  /*2300*/  STL [R1+0x198], R8 ;  /* 0x0001980801007387 */ /* 0x000fe80000100800 */
[----:B------:R-:W5:Y:S01]  /*2310*/  LDL R19, [R1+0x998] ;  /* 0x0009980001137983 */ /* 0x000f620000100800 */
[----:B------:R-:W-:-:S04]  /*2320*/  IMAD.HI.U32 R7, R28, R2, RZ ;  /* 0x000000021c077227 */ /* 0x000fc800078e00ff */
        /* <DEDUP_REMOVED lines=8> */
[----:B------:R-:W-:Y:S01]  /*23b0*/  IABS R7, R16 ;  /* 0x0000001000077213 */ /* 0x000fe20000000000 */
[----:B------:R-:W-:Y:S01]  /*23c0*/  IMAD.HI.U32 R9, R28, R3, RZ ;  /* 0x000000031c097227 */ /* 0x000fe200078e00ff */
[----:B------:R0:W-:Y:S04]  /*23d0*/  STL [R1+0x19c], R2 ;  /* 0x00019c0201007387 */ /* 0x0001e80000100800 */
[----:B------:R-:W5:Y:S01]  /*23e0*/  LDL R16, [R1+0x99c] ;  /* 0x00099c0001107983 */ /* 0x000f620000100800 */
[----:B------:R-:W-:-:S03]  /*23f0*/  IMAD.MOV R9, RZ, RZ, -R9 ;  /* 0x000000ffff097224 */ /* 0x000fc600078e0a09 */
[----:B------:R-:W-:Y:S01]  /*2400*/  STL [R1+0x16c], R11 ;  /* 0x00016c0b01007387 */ /* 0x000fe20000100800 */
[----:B0-----:R-:W-:-:S03]  /*2410*/  IABS R2, R18 ;  /* 0x0000001200027213 */ /* 0x001fc60000000000 */
[----:B------:R2:W-:Y:S01]  /*2420*/  STL [R1+0x184], R10 ;  /* 0x0001840a01007387 */ /* 0x0005e20000100800 */
[----:B------:R-:W-:-:S03]  /*2430*/  IMAD R3, R29, R9, R3 ;  /* 0x000000091d037224 */ /* 0x000fc600078e0203 */
[----:B------:R-:W5:Y:S04]  /*2440*/  LDL R18, [R1+0x988] ;  /* 0x0009880001127983 */ /* 0x000f680000100800 */
[----:B------:R3:W-:Y:S01]  /*2450*/  STL [R1+0x188], R3 ;  /* 0x0001880301007387 */ /* 0x0007e20000100800 */
[----:B------:R-:W-:-:S04]  /*2460*/  IMAD.HI.U32 R8, R28, R7, RZ ;  /* 0x000000071c087227 */ /* 0x000fc800078e00ff */
[----:B------:R-:W-:-:S04]  /*2470*/  IMAD.HI.U32 R6, R28, R2, RZ ;  /* 0x000000021c067227 */ /* 0x000fc800078e00ff */
[----:B------:R-:W-:Y:S02]  /*2480*/  IMAD.MOV R8, RZ, RZ, -R8 ;  /* 0x000000ffff087224 */ /* 0x000fe400078e0a08 */
[----:B------:R-:W-:Y:S02]  /*2490*/  IMAD.MOV R6, RZ, RZ, -R6 ;  /* 0x000000ffff067224 */ /* 0x000fe400078e0a06 */
[C---:B------:R-:W-:Y:S02]  /*24a0*/  IMAD R8, R29.reuse, R8, R7 ;  /* 0x000000081d087224 */ /* 0x040fe400078e0207 */
[----:B------:R-:W-:Y:S01]  /*24b0*/  IMAD R2, R29, R6, R2 ;  /* 0x000000061d027224 */ /* 0x000fe200078e0202 */
[----:B--2---:R-:W-:Y:S02]  /*24c0*/  IABS R10, R17 ;  /* 0x00000011000a7213 */ /* 0x004fe40000000000 */
[----:B------:R-:W2:Y:S01]  /*24d0*/  LDL R17, [R1+0x98c] ;  /* 0x00098c0001117983 */ /* 0x000ea20000100800 */
[----:B---3--:R-:W-:-:S03]  /*24e0*/  IABS R3, R13 ;  /* 0x0000000d00037213 */ /* 0x008fc60000000000 */
[----:B------:R-:W3:Y:S04]  /*24f0*/  LDL R13, [R1+0x984] ;  /* 0x00098400010d7983 */ /* 0x000ee80000100800 */
[----:B------:R-:W-:Y:S01]  /*2500*/  STL [R1+0x18c], R8 ;  /* 0x00018c0801007387 */ /* 0x000fe20000100800 */
[----:B----4-:R-:W-:-:S03]  /*2510*/  IABS R7, R23 ;  /* 0x0000001700077213 */ /* 0x010fc60000000000 */
[----:B------:R-:W4:Y:S04]  /*2520*/  LDL R23, [R1+0x980] ;  /* 0x0009800001177983 */ /* 0x000f280000100800 */
[----:B------:R0:W-:Y:S01]  /*2530*/  STL [R1+0x190], R2 ;  /* 0x0001900201007387 */ /* 0x0001e20000100800 */
[----:B-----5:R-:W-:-:S03]  /*2540*/  IABS R6, R19 ;  /* 0x0000001300067213 */ /* 0x020fc60000000000 */
        /* <DEDUP_REMOVED lines=10> */
[----:B------:R1:W-:Y:S01]  /*25f0*/  STL [R1+0x180], R11 ;  /* 0x0001800b01007387 */ /* 0x0003e20000100800 */
[----:B0-----:R-:W-:-:S03]  /*2600*/  IABS R2, R16 ;  /* 0x0000001000027213 */ /* 0x001fc60000000000 */
[----:B------:R-:W-:Y:S04]  /*2610*/  STL [R1+0x178], R10 ;  /* 0x0001780a01007387 */ /* 0x000fe80000100800 */
[----:B------:R-:W5:Y:S04]  /*2620*/  LDL R16, [R1+0x978] ;  /* 0x0009780001107983 */ /* 0x000f680000100800 */
[----:B------:R2:W-:Y:S01]  /*2630*/  STL [R1+0x158], R7 ;  /* 0x0001580701007387 */ /* 0x0005e20000100800 */
[----:B-1----:R-:W-:-:S03]  /*2640*/  IABS R11, R18 ;  /* 0x00000012000b7213 */ /* 0x002fc60000000000 */
[----:B------:R-:W5:Y:S01]  /*2650*/  LDL R18, [R1+0x96c] ;  /* 0x00096c0001127983 */ /* 0x000f620000100800 */
[----:B------:R-:W-:-:S04]  /*2660*/  IMAD.HI.U32 R8, R28, R6, RZ ;  /* 0x000000061c087227 */ /* 0x000fc800078e00ff */
[----:B------:R-:W-:-:S04]  /*2670*/  IMAD.MOV R8, RZ, RZ, -R8 ;  /* 0x000000ffff087224 */ /* 0x000fc800078e0a08 */
[----:B------:R-:W-:Y:S02]  /*2680*/  IMAD R8, R29, R8, R6 ;  /* 0x000000081d087224 */ /* 0x000fe400078e0206 */
[----:B------:R-:W-:-:S04]  /*2690*/  IMAD.HI.U32 R3, R28, R2, RZ ;  /* 0x000000021c037227 */ /* 0x000fc800078e00ff */
[----:B------:R-:W-:-:S04]  /*26a0*/  IMAD.HI.U32 R12, R28, R11, RZ ;  /* 0x0000000b1c0c7227 */ /* 0x000fc800078e00ff */
[----:B------:R-:W-:Y:S02]  /*26b0*/  IMAD.MOV R3, RZ, RZ, -R3 ;  /* 0x000000ffff037224 */ /* 0x000fe400078e0a03 */
[----:B------:R-:W-:Y:S02]  /*26c0*/  IMAD.MOV R12, RZ, RZ, -R12 ;  /* 0x000000ffff0c7224 */ /* 0x000fe400078e0a0c */
[C---:B------:R-:W-:Y:S02]  /*26d0*/  IMAD R2, R29.reuse, R3, R2 ;  /* 0x000000031d027224 */ /* 0x040fe400078e0202 */
[----:B------:R-:W-:Y:S01]  /*26e0*/  IMAD R11, R29, R12, R11 ;  /* 0x0000000c1d0b7224 */ /* 0x000fe200078e020b */
[----:B--2---:R-:W-:Y:S02]  /*26f0*/  IABS R7, R17 ;  /* 0x0000001100077213 */ /* 0x004fe40000000000 */
[----:B------:R-:W2:Y:S04]  /*2700*/  LDL R17, [R1+0x970] ;  /* 0x0009700001117983 */ /* 0x000ea80000100800 */
[----:B------:R-:W-:Y:S01]  /*2710*/  STL [R1+0x15c], R8 ;  /* 0x00015c0801007387 */ /* 0x000fe20000100800 */
[----:B---3--:R-:W-:-:S03]  /*2720*/  IABS R6, R13 ;  /* 0x0000000d00067213 */ /* 0x008fc60000000000 */
[----:B------:R-:W3:Y:S01]  /*2730*/  LDL R13, [R1+0x964] ;  /* 0x00096400010d7983 */ /* 0x000ee20000100800 */
[----:B------:R-:W-:-:S04]  /*2740*/  IMAD.HI.U32 R10, R28, R7, RZ ;  /* 0x000000071c0a7227 */ /* 0x000fc800078e00ff */
[----:B------:R-:W-:Y:S01]  /*2750*/  IMAD.MOV R10, RZ, RZ, -R10 ;  /* 0x000000ffff0a7224 */ /* 0x000fe200078e0a0a */
[----:B----4-:R-:W-:Y:S01]  /*2760*/  IABS R3, R23 ;  /* 0x0000001700037213 */ /* 0x010fe20000000000 */
[----:B------:R5:W-:Y:S02]  /*2770*/  STL [R1+0x164], R2 ;  /* 0x0001640201007387 */ /* 0x000be40000100800 */
[----:B------:R-:W-:Y:S02]  /*2780*/  IMAD R10, R29, R10, R7 ;  /* 0x0000000a1d0a7224 */ /* 0x000fe400078e0207 */
[----:B------:R-:W4:Y:S04]  /*2790*/  LDL R23, [R1+0x960] ;  /* 0x0009600001177983 */ /* 0x000f280000100800 */
[----:B------:R-:W-:Y:S01]  /*27a0*/  STL [R1+0x134], R11 ;  /* 0x0001340b01007387 */ /* 0x000fe20000100800 */
[----:B-----5:R-:W-:-:S03]  /*27b0*/  IABS R2, R19 ;  /* 0x0000001300027213 */ /* 0x020fc60000000000 */
[----:B------:R0:W-:Y:S04]  /*27c0*/  STL [R1+0x148], R10 ;  /* 0x0001480a01007387 */ /* 0x0001e80000100800 */
[----:B------:R-:W5:Y:S01]  /*27d0*/  LDL R19, [R1+0x958] ;  /* 0x0009580001137983 */ /* 0x000f620000100800 */
[----:B------:R-:W-:-:S04]  /*27e0*/  IMAD.HI.U32 R9, R28, R6, RZ ;  /* 0x000000061c097227 */ /* 0x000fc800078e00ff */
[----:B------:R-:W-:-:S04]  /*27f0*/  IMAD.MOV R9, RZ, RZ, -R9 ;  /* 0x000000ffff097224 */ /* 0x000fc800078e0a09 */
[----:B------:R-:W-:Y:S02]  /*2800*/  IMAD R9, R29, R9, R6 ;  /* 0x000000091d097224 */ /* 0x000fe400078e0206 */
[----:B------:R-:W-:-:S03]  /*2810*/  IMAD.HI.U32 R8, R28, R3, RZ ;  /* 0x000000031c087227 */ /* 0x000fc600078e00ff */
[----:B------:R1:W-:Y:S01]  /*2820*/  STL [R1+0x14c], R9 ;  /* 0x00014c0901007387 */ /* 0x0003e20000100800 */
[----:B------:R-:W-:-:S04]  /*2830*/  IMAD.MOV R8, RZ, RZ, -R8 ;  /* 0x000000ffff087224 */ /* 0x000fc800078e0a08 */
[----:B------:R-:W-:Y:S01]  /*2840*/  IMAD R8, R29, R8, R3 ;  /* 0x000000081d087224 */ /* 0x000fe200078e0203 */
[----:B------:R-:W-:Y:S02]  /*2850*/  IABS R6, R16 ;  /* 0x0000001000067213 */ /* 0x000fe40000000000 */
[----:B------:R-:W5:Y:S01]  /*2860*/  LDL R16, [R1+0x954] ;  /* 0x0009540001107983 */ /* 0x000f620000100800 */
[----:B0-----:R-:W-:-:S03]  /*2870*/  IABS R10, R18 ;  /* 0x00000012000a7213 */ /* 0x001fc60000000000 */
[----:B------:R-:W5:Y:S01]  /*2880*/  LDL R18, [R1+0x940] ;  /* 0x0009400001127983 */ /* 0x000f620000100800 */
[----:B------:R-:W-:-:S03]  /*2890*/  IMAD.HI.U32 R7, R28, R2, RZ ;  /* 0x000000021c077227 */ /* 0x000fc600078e00ff */
[----:B------:R-:W-:Y:S01]  /*28a0*/  STL [R1+0x150], R8 ;  /* 0x0001500801007387 */ /* 0x000fe20000100800 */
        /* <DEDUP_REMOVED lines=10> */
[----:B------:R4:W-:Y:S01]  /*2950*/  STL [R1+0x154], R2 ;  /* 0x0001540201007387 */ /* 0x0009e20000100800 */
[----:B---3--:R-:W-:-:S03]  /*2960*/  IABS R7, R13 ;  /* 0x0000000d00077213 */ /* 0x008fc60000000000 */
[----:B------:R-:W3:Y:S01]  /*2970*/  LDL R13, [R1+0x948] ;  /* 0x00094800010d7983 */ /* 0x000ee20000100800 */
[----:B-1----:R-:W-:-:S04]  /*2980*/  IMAD.HI.U32 R9, R28, R3, RZ ;  /* 0x000000031c097227 */ /* 0x002fc800078e00ff */
[----:B------:R-:W-:Y:S01]  /*2990*/  IMAD.MOV R9, RZ, RZ, -R9 ;  /* 0x000000ffff097224 */ /* 0x000fe200078e0a09 */
[----:B------:R5:W-:Y:S03]  /*29a0*/  STL [R1+0x140], R11 ;  /* 0x0001400b01007387 */ /* 0x000be60000100800 */
[----:B------:R-:W-:Y:S01]  /*29b0*/  IMAD R3, R29, R9, R3 ;  /* 0x000000091d037224 */ /* 0x000fe200078e0203 */
[----:B----4-:R-:W-:Y:S01]  /*29c0*/  IABS R2, R23 ;  /* 0x0000001700027213 */ /* 0x010fe20000000000 */
[----:B------:R-:W-:Y:S04]  /*29d0*/  STL [R1+0x138], R10 ;  /* 0x0001380a01007387 */ /* 0x000fe80000100800 */
[----:B------:R-:W4:Y:S04]  /*29e0*/  LDL R23, [R1+0x94c] ;  /* 0x00094c0001177983 */ /* 0x000f280000100800 */
[----:B------:R0:W-:Y:S01]  /*29f0*/  STL [R1+0x124], R3 ;  /* 0x0001240301007387 */ /* 0x0001e20000100800 */
[----:B-----5:R-:W-:-:S03]  /*2a00*/  IABS R11, R19 ;  /* 0x00000013000b7213 */ /* 0x020fc60000000000 */
[----:B------:R-:W5:Y:S01]  /*2a10*/  LDL R19, [R1+0x938] ;  /* 0x0009380001137983 */ /* 0x000f620000100800 */
[----:B------:R-:W-:-:S04]  /*2a20*/  IMAD.HI.U32 R8, R28, R7, RZ ;  /* 0x000000071c087227 */ /* 0x000fc800078e00ff */
[----:B------:R-:W-:Y:S02]  /*2a30*/  IMAD.MOV R8, RZ, RZ, -R8 ;  /* 0x000000ffff087224 */ /* 0x000fe400078e0a08 */
[----:B------:R-:W-:-:S04]  /*2a40*/  IMAD.HI.U32 R6, R28, R2, RZ ;  /* 0x000000021c067227 */ /* 0x000fc800078e00ff */
[----:B------:R-:W-:Y:S02]  /*2a50*/  IMAD R8, R29, R8, R7 ;  /* 0x000000081d087224 */ /* 0x000fe400078e0207 */
[----:B------:R-:W-:Y:S02]  /*2a60*/  IMAD.MOV R6, RZ, RZ, -R6 ;  /* 0x000000ffff067224 */ /* 0x000fe400078e0a06 */
[----:B------:R-:W-:-:S04]  /*2a70*/  IMAD.HI.U32 R12, R28, R11, RZ ;  /* 0x0000000b1c0c7227 */ /* 0x000fc800078e00ff */
[----:B------:R-:W-:Y:S01]  /*2a80*/  IMAD R2, R29, R6, R2 ;  /* 0x000000061d027224 */ /* 0x000fe200078e0202 */
[----:B0-----:R-:W-:Y:S02]  /*2a90*/  IABS R3, R16 ;  /* 0x0000001000037213 */ /* 0x001fe40000000000 */
[----:B------:R-:W5:Y:S04]  /*2aa0*/  LDL R16, [R1+0x93c] ;  /* 0x00093c0001107983 */ /* 0x000f680000100800 */
[----:B------:R-:W-:Y:S01]  /*2ab0*/  STL [R1+0x128], R8 ;  /* 0x0001280801007387 */ /* 0x000fe20000100800 */
[----:B------:R-:W-:-:S03]  /*2ac0*/  IABS R7, R18 ;  /* 0x0000001200077213 */ /* 0x000fc60000000000 */
[----:B------:R-:W5:Y:S01]  /*2ad0*/  LDL R18, [R1+0x934] ;  /* 0x0009340001127983 */ /* 0x000f620000100800 */
[----:B------:R-:W-:-:S03]  /*2ae0*/  IMAD.HI.U32 R10, R28, R3, RZ ;  /* 0x000000031c0a7227 */ /* 0x000fc600078e00ff */
[----:B------:R3:W-:Y:S01]  /*2af0*/  STL [R1+0x130], R2 ;  /* 0x0001300201007387 */ /* 0x0007e20000100800 */
[----:B------:R-:W-:Y:S02]  /*2b00*/  IMAD.MOV R12, RZ, RZ, -R12 ;  /* 0x000000ffff0c7224 */ /* 0x000fe400078e0a0c */
[----:B------:R-:W-:Y:S02]  /*2b10*/  IMAD.MOV R10, RZ, RZ, -R10 ;  /* 0x000000ffff0a7224 */ /* 0x000fe400078e0a0a */
[C---:B------:R-:W-:Y:S02]  /*2b20*/  IMAD R11, R29.reuse, R12, R11 ;  /* 0x0000000c1d0b7224 */ /* 0x040fe400078e020b */
[----:B------:R-:W-:Y:S02]  /*2b30*/  IMAD R10, R29, R10, R3 ;  /* 0x0000000a1d0a7224 */ /* 0x000fe400078e0203 */
[----:B------:R-:W-:-:S04]  /*2b40*/  IMAD.HI.U32 R9, R28, R7, RZ ;  /* 0x000000071c097227 */ /* 0x000fc800078e00ff */
[----:B------:R-:W-:-:S04]  /*2b50*/  IMAD.MOV R9, RZ, RZ, -R9 ;  /* 0x000000ffff097224 */ /* 0x000fc800078e0a09 */
[----:B------:R-:W-:Y:S01]  /*2b60*/  IMAD R9, R29, R9, R7 ;  /* 0x000000091d097224 */ /* 0x000fe200078e0207 */
[----:B--2---:R-:W-:Y:S02]  /*2b70*/  IABS R6, R17 ;  /* 0x0000001100067213 */ /* 0x004fe40000000000 */
[----:B------:R-:W2:Y:S04]  /*2b80*/  LDL R17, [R1+0x930] ;  /* 0x0009300001117983 */ /* 0x000ea80000100800 */
[----:B------:R-:W-:Y:S01]  /*2b90*/  STL [R1+0x108], R11 ;  /* 0x0001080b01007387 */ /* 0x000fe20000100800 */
[----:B---3--:R-:W-:-:S03]  /*2ba0*/  IABS R2, R13 ;  /* 0x0000000d00027213 */ /* 0x008fc60000000000 */
[----:B------:R5:W-:Y:S04]  /*2bb0*/  STL [R1+0x114], R10 ;  /* 0x0001140a01007387 */ /* 0x000be80000100800 */
[----:B------:R-:W3:Y:S04]  /*2bc0*/  LDL R13, [R1+0x92c] ;  /* 0x00092c00010d7983 */ /* 0x000ee80000100800 */
[----:B------:R0:W-:Y:S01]  /*2bd0*/  STL [R1+0x118], R9 ;  /* 0x0001180901007387 */ /* 0x0001e20000100800 */
[----:B----4-:R-:W-:-:S03]  /*2be0*/  IABS R7, R23 ;  /* 0x0000001700077213 */ /* 0x010fc60000000000 */
[----:B------:R-:W4:Y:S01]  /*2bf0*/  LDL R23, [R1+0x928] ;  /* 0x0009280001177983 */ /* 0x000f220000100800 */
[----:B-----5:R-:W-:-:S03]  /*2c00*/  IABS R10, R19 ;  /* 0x00000013000a7213 */ /* 0x020fc60000000000 */
[----:B------:R-:W5:Y:S01]  /*2c10*/  LDL R19, [R1+0x924] ;  /* 0x0009240001137983 */ /* 0x000f620000100800 */
[----:B------:R-:W-:-:S04]  /*2c20*/  IMAD.HI.U32 R8, R28, R6, RZ ;  /* 0x000000061c087227 */ /* 0x000fc800078e00ff */
[----:B------:R-:W-:-:S04]  /*2c30*/  IMAD.HI.U32 R3, R28, R2, RZ ;  /* 0x000000021c037227 */ /* 0x000fc800078e00ff */
[----:B------:R-:W-:Y:S02]  /*2c40*/  IMAD.MOV R8, RZ, RZ, -R8 ;  /* 0x000000ffff087224 */ /* 0x000fe400078e0a08 */
[----:B------:R-:W-:Y:S02]  /*2c50*/  IMAD.MOV R3, RZ, RZ, -R3 ;  /* 0x000000ffff037224 */ /* 0x000fe400078e0a03 */
[C---:B------:R-:W-:Y:S02]  /*2c60*/  IMAD R8, R29.reuse, R8, R6 ;  /* 0x000000081d087224 */ /* 0x040fe400078e0206 */
[----:B------:R-:W-:Y:S02]  /*2c70*/  IMAD R2, R29, R3, R2 ;  /* 0x000000031d027224 */ /* 0x000fe400078e0202 */
[C---:B------:R-:W-:Y:S01]  /*2c80*/  IMAD.HI.U32 R11, R28.reuse, R7, RZ ;  /* 0x000000071c0b7227 */ /* 0x040fe200078e00ff */
[----:B------:R1:W-:Y:S03]  /*2c90*/  STL [R1+0x11c], R8 ;  /* 0x00011c0801007387 */ /* 0x0003e60000100800 */
[----:B------:R-:W-:Y:S01]  /*2ca0*/  IMAD.HI.U32 R12, R28, R10, RZ ;  /* 0x0000000a1c0c7227 */ /* 0x000fe200078e00ff */
[----:B------:R-:W-:-:S03]  /*2cb0*/  IABS R6, R16 ;  /* 0x0000001000067213 */ /* 0x000fc60000000000 */
[----:B------:R-:W-:Y:S01]  /*2cc0*/  IMAD.MOV R11, RZ, RZ, -R11 ;  /* 0x000000ffff0b7224 */ /* 0x000fe200078e0a0b */
[----:B------:R-:W5:Y:S01]  /*2cd0*/  LDL R16, [R1+0x920] ;  /* 0x0009200001107983 */ /* 0x000f620000100800 */
[----:B------:R-:W-:-:S03]  /*2ce0*/  IMAD.MOV R12, RZ, RZ, -R12 ;  /* 0x000000ffff0c7224 */ /* 0x000fc600078e0a0c */
[----:B------:R2:W-:Y:S01]  /*2cf0*/  STL [R1+0x120], R2 ;  /* 0x0001200201007387 */ /* 0x0005e20000100800 */
[----:B------:R-:W-:-:S03]  /*2d00*/  IABS R3, R18 ;  /* 0x0000001200037213 */ /* 0x000fc60000000000 */
[----:B------:R-:W5:Y:S01]  /*2d10*/  LDL R18, [R1+0x91c] ;  /* 0x00091c0001127983 */ /* 0x000f620000100800 */
[C---:B------:R-:W-:Y:S02]  /*2d20*/  IMAD R11, R29.reuse, R11, R7 ;  /* 0x0000000b1d0b7224 */ /* 0x040fe400078e0207 */
[----:B------:R-:W-:Y:S02]  /*2d30*/  IMAD R10, R29, R12, R10 ;  /* 0x0000000c1d0a7224 */ /* 0x000fe400078e020a */
[----:B0-----:R-:W-:Y:S01]  /*2d40*/  IMAD.HI.U32 R9, R28, R6, RZ ;  /* 0x000000061c097227 */ /* 0x001fe200078e00ff */
[----:B------:R3:W-:Y:S04]  /*2d50*/  STL [R1+0x110], R11 ;  /* 0x0001100b01007387 */ /* 0x0007e80000100800 */
[----:B------:R-:W-:Y:S01]  /*2d60*/  STL [R1+0x10c], R10 ;  /* 0x00010c0a01007387 */ /* 0x000fe20000100800 */
[----:B------:R-:W-:-:S04]  /*2d70*/  IMAD.MOV R9, RZ, RZ, -R9 ;  /* 0x000000ffff097224 */ /* 0x000fc800078e0a09 */
[----:B------:R-:W-:Y:S02]  /*2d80*/  IMAD R6, R29, R9, R6 ;  /* 0x000000091d067224 */ /* 0x000fe400078e0206 */
[----:B-1----:R-:W-:-:S04]  /*2d90*/  IMAD.HI.U32 R8, R28, R3, RZ ;  /* 0x000000031c087227 */ /* 0x002fc800078e00ff */
[----:B------:R-:W-:-:S04]  /*2da0*/  IMAD.MOV R8, RZ, RZ, -R8 ;  /* 0x000000ffff087224 */ /* 0x000fc800078e0a08 */
[----:B------:R-:W-:Y:S01]  /*2db0*/  IMAD R8, R29, R8, R3 ;  /* 0x000000081d087224 */ /* 0x000fe200078e0203 */
[----:B--2---:R-:W-:Y:S02]  /*2dc0*/  IABS R2, R17 ;  /* 0x0000001100027213 */ /* 0x004fe40000000000 */
[----:B------:R-:W2:Y:S04]  /*2dd0*/  LDL R17, [R1+0x918] ;  /* 0x0009180001117983 */ /* 0x000ea80000100800 */
[----:B------:R4:W-:Y:S01]  /*2de0*/  STL [R1+0xf0], R6 ;  /* 0x0000f00601007387 */ /* 0x0009e20000100800 */
[----:B---3--:R-:W-:-:S03]  /*2df0*/  IABS R11, R13 ;  /* 0x0000000d000b7213 */ /* 0x008fc60000000000 */
[----:B------:R-:W3:Y:S01]  /*2e00*/  LDL R13, [R1+0x914] ;  /* 0x00091400010d7983 */ /* 0x000ee20000100800 */
[----:B----4-:R-:W-:-:S03]  /*2e10*/  IABS R6, R23 ;  /* 0x0000001700067213 */ /* 0x010fc60000000000 */
[----:B------:R-:W4:Y:S04]  /*2e20*/  LDL R23, [R1+0x910] ;  /* 0x0009100001177983 */ /* 0x000f280000100800 */
[----:B------:R-:W-:Y:S01]  /*2e30*/  STL [R1+0x100], R8 ;  /* 0x0001000801007387 */ /* 0x000fe20000100800 */
        /* <DEDUP_REMOVED lines=12> */
[----:B------:R-:W-:Y:S01]  /*2f00*/  IMAD.HI.U32 R9, R28, R3, RZ ;  /* 0x000000031c097227 */ /* 0x000fe200078e00ff */
[----:B------:R-:W-:-:S02]  /*2f10*/  IABS R7, R16 ;  /* 0x0000001000077213 */ /* 0x000fc40000000000 */
        /* <DEDUP_REMOVED lines=26> */
[----:B0-----:R-:W-:-:S04]  /*30c0*/  IMAD.HI.U32 R9, R28, R7, RZ ;  /* 0x000000071c097227 */ /* 0x001fc800078e00ff */
[----:B------:R-:W-:Y:S02]  /*30d0*/  IMAD.MOV R11, RZ, RZ, -R11 ;  /* 0x000000ffff0b7224 */ /* 0x000fe400078e0a0b */
[----:B------:R-:W-:Y:S02]  /*30e0*/  IMAD.MOV R12, RZ, RZ, -R12 ;  /* 0x000000ffff0c7224 */ /* 0x000fe400078e0a0c */
[----:B------:R-:W-:Y:S02]  /*30f0*/  IMAD.MOV R9, RZ, RZ, -R9 ;  /* 0x000000ffff097224 */ /* 0x000fe400078e0a09 */
[C---:B------:R-:W-:Y:S02]  /*3100*/  IMAD R11, R29.reuse, R11, R3 ;  /* 0x0000000b1d0b7224 */ /* 0x040fe400078e0203 */
[C---:B------:R-:W-:Y:S02]  /*3110*/  IMAD R10, R29.reuse, R12, R10 ;  /* 0x0000000c1d0a7224 */ /* 0x040fe400078e020a */
[----:B------:R-:W-:Y:S01]  /*3120*/  IMAD R7, R29, R9, R7 ;  /* 0x000000091d077224 */ /* 0x000fe200078e0207 */
[----:B------:R0:W-:Y:S01]  /*3130*/  STL [R1+0xc8], R11 ;  /* 0x0000c80b01007387 */ /* 0x0001e20000100800 */
[----:B-1----:R-:W-:-:S03]  /*3140*/  IABS R2, R16 ;  /* 0x0000001000027213 */ /* 0x002fc60000000000 */
[----:B------:R-:W-:Y:S04]  /*3150*/  STL [R1+0xc4], R10 ;  /* 0x0000c40a01007387 */ /* 0x000fe80000100800 */
[----:B------:R-:W5:Y:S04]  /*3160*/  LDL R16, [R1+0x8f0] ;  /* 0x0008f00001107983 */ /* 0x000f680000100800 */
[----:B------:R2:W-:Y:S01]  /*3170*/  STL [R1+0xb4], R7 ;  /* 0x0000b40701007387 */ /* 0x0005e20000100800 */
[----:B0-----:R-:W-:-:S03]  /*3180*/  IABS R11, R18 ;  /* 0x00000012000b7213 */ /* 0x001fc60000000000 */
        /* <DEDUP_REMOVED lines=17> */
[----:B------:R5:W-:Y:S03]  /*32a0*/  STL [R1+0xbc], R2 ;  /* 0x0000bc0201007387 */ /* 0x000be60000100800 */
[----:B------:R-:W-:Y:S01]  /*32b0*/  IMAD R10, R29, R10, R7 ;  /* 0x0000000a1d0a7224 */ /* 0x000fe200078e0207 */
[----:B----4-:R-:W-:Y:S02]  /*32c0*/  IABS R3, R23 ;  /* 0x0000001700037213 */ /* 0x010fe40000000000 */
        /* <DEDUP_REMOVED lines=12> */
[----:B0-----:R-:W-:Y:S02]  /*3390*/  IABS R10, R16 ;  /* 0x00000010000a7213 */ /* 0x001fe40000000000 */
[----:B------:R-:W5:Y:S01]  /*33a0*/  LDL R16, [R1+0x8d8] ;  /* 0x0008d80001107983 */ /* 0x000f620000100800 */
[----:B-1----:R-:W-:-:S03]  /*33b0*/  IABS R6, R18 ;  /* 0x0000001200067213 */ /* 0x002fc60000000000 */
        /* <DEDUP_REMOVED lines=16> */
[----:B------:R-:W-:-:S04]  /*34c0*/  IMAD.HI.U32 R9, R28, R3, RZ ;  /* 0x000000031c097227 */ /* 0x000fc800078e00ff */
        /* <DEDUP_REMOVED lines=32> */
[----:B------:R-:W-:Y:S04]  /*36d0*/  STL [R1+0x78], R11 ;  /* 0x0000780b01007387 */ /* 0x000fe80000100800 */
[----:B------:R5:W-:Y:S01]  /*36e0*/  STL [R1+0x84], R10 ;  /* 0x0000840a01007387 */ /* 0x000be20000100800 */
[----:B---3--:R-:W-:-:S03]  /*36f0*/  IABS R2, R13 ;  /* 0x0000000d00027213 */ /* 0x008fc60000000000 */
        /* <DEDUP_REMOVED lines=43> */
[----:B------:R-:W-:Y:S02]  /*39b0*/  IMAD.MOV R7, RZ, RZ, -R7 ;  /* 0x000000ffff077224 */ /* 0x000fe400078e0a07 */
[----:B------:R-:W-:-:S04]  /*39c0*/  IMAD.HI.U32 R12, R28, R11, RZ ;  /* 0x0000000b1c0c7227 */ /* 0x000fc800078e00ff */
[----:B------:R-:W-:Y:S02]  /*39d0*/  IMAD R2, R29, R7, R2 ;  /* 0x000000071d027224 */ /* 0x000fe400078e0202 */
[----:B------:R-:W-:-:S03]  /*39e0*/  IMAD.HI.U32 R10, R28, R6, RZ ;  /* 0x000000061c0a7227 */ /* 0x000fc600078e00ff */
[----:B------:R0:W-:Y:S01]  /*39f0*/  STL [R1+0x1ac], R2 ;  /* 0x0001ac0201007387 */ /* 0x0001e20000100800 */
[----:B------:R-:W-:Y:S02]  /*3a00*/  IMAD.MOV R12, RZ, RZ, -R12 ;  /* 0x000000ffff0c7224 */ /* 0x000fe400078e0a0c */
[----:B------:R-:W-:Y:S02]  /*3a10*/  IMAD.MOV R10, RZ, RZ, -R10 ;  /* 0x000000ffff0a7224 */ /* 0x000fe400078e0a0a */
[C---:B------:R-:W-:Y:S01]  /*3a20*/  IMAD R11, R29.reuse, R12, R11 ;  /* 0x0000000c1d0b7224 */ /* 0x040fe200078e020b */
[----:B------:R-:W-:Y:S02]  /*3a30*/  IABS R7, R16 ;  /* 0x0000001000077213 */ /* 0x000fe40000000000 */
[----:B------:R-:W5:Y:S01]  /*3a40*/  LDL R16, [R1+0x890] ;  /* 0x0008900001107983 */ /* 0x000f620000100800 */
[----:B------:R-:W-:Y:S01]  /*3a50*/  IMAD R10, R29, R10, R6 ;  /* 0x0000000a1d0a7224 */ /* 0x000fe200078e0206 */
[----:B0-----:R-:W-:-:S02]  /*3a60*/  IABS R2, R18 ;  /* 0x0000001200027213 */ /* 0x001fc40000000000 */
[----:B------:R-:W5:Y:S04]  /*3a70*/  LDL R18, [R1+0x88c] ;  /* 0x00088c0001127983 */ /* 0x000f680000100800 */
[----:B------:R-:W-:Y:S01]  /*3a80*/  STL [R1+0x68], R11 ;  /* 0x0000680b01007387 */ /* 0x000fe20000100800 */
[----:B------:R-:W-:-:S03]  /*3a90*/  IMAD.HI.U32 R9, R28, R3, RZ ;  /* 0x000000031c097227 */ /* 0x000fc600078e00ff */
[----:B------:R2:W-:Y:S01]  /*3aa0*/  STL [R1+0x6c], R10 ;  /* 0x00006c0a01007387 */ /* 0x0005e20000100800 */
        /* <DEDUP_REMOVED lines=30> */
[----:B------:R-:W4:Y:S01]  /*3c90*/  LDL R16, [R1+0x87c] ;  /* 0x00087c0001107983 */ /* 0x000f220000100800 */
[----:B-1----:R-:W-:-:S03]  /*3ca0*/  IABS R11, R18 ;  /* 0x00000012000b7213 */ /* 0x002fc60000000000 */
[----:B------:R2:W-:Y:S04]  /*3cb0*/  STL [R1+0x12c], R7 ;  /* 0x00012c0701007387 */ /* 0x0005e80000100800 */
[----:B------:R-:W4:Y:S01]  /*3cc0*/  LDL R18, [R1+0x874] ;  /* 0x0008740001127983 */ /* 0x000f220000100800 */
[----:B------:R-:W-:-:S04]  /*3cd0*/  IMAD.HI.U32 R8, R28, R6, RZ ;  /* 0x000000061c087227 */ /* 0x000fc800078e00ff */
[----:B------:R-:W-:-:S04]  /*3ce0*/  IMAD.MOV R8, RZ, RZ, -R8 ;  /* 0x000000ffff087224 */ /* 0x000fc800078e0a08 */
        /* <DEDUP_REMOVED lines=8> */
[----:B------:R-:W3:Y:S04]  /*3d70*/  LDL R13, [R1+0x86c] ;  /* 0x00086c00010d7983 */ /* 0x000ee80000100800 */
[----:B------:R5:W-:Y:S02]  /*3d80*/  STL [R1+0x144], R2 ;  /* 0x0001440201007387 */ /* 0x000be40000100800 */
[----:B-----5:R-:W-:Y:S02]  /*3d90*/  IABS R2, R19 ;  /* 0x0000001300027213 */ /* 0x020fe40000000000 */
[----:B------:R-:W5:Y:S01]  /*3da0*/  LDL R19, [R1+0x864] ;  /* 0x0008640001137983 */ /* 0x000f620000100800 */
[----:B------:R-:W-:-:S04]  /*3db0*/  IMAD.HI.U32 R12, R28, R11, RZ ;  /* 0x0000000b1c0c7227 */ /* 0x000fc800078e00ff */
[----:B------:R-:W-:-:S04]  /*3dc0*/  IMAD.HI.U32 R10, R28, R7, RZ ;  /* 0x000000071c0a7227 */ /* 0x000fc800078e00ff */
[----:B------:R-:W-:-:S04]  /*3dd0*/  IMAD.HI.U32 R9, R28, R6, RZ ;  /* 0x000000061c097227 */ /* 0x000fc800078e00ff */
[----:B------:R-:W-:Y:S02]  /*3de0*/  IMAD.MOV R12, RZ, RZ, -R12 ;  /* 0x000000ffff0c7224 */ /* 0x000fe400078e0a0c */
[----:B------:R-:W-:Y:S01]  /*3df0*/  IMAD.MOV R10, RZ, RZ, -R10 ;  /* 0x000000ffff0a7224 */ /* 0x000fe200078e0a0a */
[----:B----4-:R-:W-:Y:S01]  /*3e00*/  IABS R3, R23 ;  /* 0x0000001700037213 */ /* 0x010fe20000000000 */
[----:B------:R-:W-:Y:S01]  /*3e10*/  IMAD.MOV R9, RZ, RZ, -R9 ;  /* 0x000000ffff097224 */ /* 0x000fe200078e0a09 */
[----:B------:R-:W4:Y:S01]  /*3e20*/  LDL R23, [R1+0x868] ;  /* 0x0008680001177983 */ /* 0x000f220000100800 */
[C---:B------:R-:W-:Y:S02]  /*3e30*/  IMAD R11, R29.reuse, R12, R11 ;  /* 0x0000000c1d0b7224 */ /* 0x040fe400078e020b */
[C---:B------:R-:W-:Y:S02]  /*3e40*/  IMAD R10, R29.reuse, R10, R7 ;  /* 0x0000000a1d0a7224 */ /* 0x040fe400078e0207 */
[----:B------:R-:W-:Y:S01]  /*3e50*/  IMAD R6, R29, R9, R6 ;  /* 0x000000091d067224 */ /* 0x000fe200078e0206 */
[----:B------:R-:W-:Y:S01]  /*3e60*/  STL [R1+0xdc], R11 ;  /* 0x0000dc0b01007387 */ /* 0x000fe20000100800 */
[----:B------:R-:W-:-:S03]  /*3e70*/  IMAD.HI.U32 R8, R28, R3, RZ ;  /* 0x000000031c087227 */ /* 0x000fc600078e00ff */
[----:B------:R0:W-:Y:S01]  /*3e80*/  STL [R1+0xec], R10 ;  /* 0x0000ec0a01007387 */ /* 0x0001e20000100800 */
[----:B------:R-:W-:Y:S01]  /*3e90*/  IMAD.MOV R8, RZ, RZ, -R8 ;  /* 0x000000ffff087224 */ /* 0x000fe200078e0a08 */
[----:B0-----:R-:W-:Y:S02]  /*3ea0*/  IABS R10, R16 ;  /* 0x00000010000a7213 */ /* 0x001fe40000000000 */
[----:B------:R-:W4:Y:S04]  /*3eb0*/  LDL R16, [R1+0x860] ;  /* 0x0008600001107983 */ /* 0x000f280000100800 */
[----:B------:R0:W-:Y:S01]  /*3ec0*/  STL [R1+0xf4], R6 ;  /* 0x0000f40601007387 */ /* 0x0001e20000100800 */
[----:B------:R-:W-:Y:S02]  /*3ed0*/  IMAD R8, R29, R8, R3 ;  /* 0x000000081d087224 */ /* 0x000fe400078e0203 */
[----:B------:R-:W-:Y:S01]  /*3ee0*/  IMAD.HI.U32 R7, R28, R2, RZ ;  /* 0x000000021c077227 */ /* 0x000fe200078e00ff */
[----:B0-----:R-:W-:-:S02]  /*3ef0*/  IABS R6, R18 ;  /* 0x0000001200067213 */ /* 0x001fc40000000000 */
[----:B------:R-:W4:Y:S01]  /*3f00*/  LDL R18, [R1+0x85c] ;  /* 0x00085c0001127983 */ /* 0x000f220000100800 */
[----:B------:R-:W-:-:S03]  /*3f10*/  IMAD.MOV R7, RZ, RZ, -R7 ;  /* 0x000000ffff077224 */ /* 0x000fc600078e0a07 */
[----:B------:R0:W-:Y:S01]  /*3f20*/  STL [R1+0xf8], R8 ;  /* 0x0000f80801007387 */ /* 0x0001e20000100800 */
        /* <DEDUP_REMOVED lines=12> */
[----:B0-----:R-:W-:-:S04]  /*3ff0*/  IMAD.HI.U32 R8, R28, R3, RZ ;  /* 0x000000031c087227 */ /* 0x001fc800078e00ff */
[----:B------:R-:W-:Y:S01]  /*4000*/  IMAD.MOV R8, RZ, RZ, -R8 ;  /* 0x000000ffff087224 */ /* 0x000fe200078e0a08 */
[----:B------:R-:W-:Y:S03]  /*4010*/  STL [R1+0xe4], R11 ;  /* 0x0000e40b01007387 */ /* 0x000fe60000100800 */
[----:B------:R-:W-:Y:S01]  /*4020*/  IMAD R3, R29, R8, R3 ;  /* 0x000000081d037224 */ /* 0x000fe200078e0203 */
[----:B------:R-:W-:Y:S04]  /*4030*/  STL [R1+0xe0], R10 ;  /* 0x0000e00a01007387 */ /* 0x000fe80000100800 */
[----:B------:R-:W3:Y:S04]  /*4040*/  LDL R22, [R1+0x850] ;  /* 0x0008500001167983 */ /* 0x000ee80000100800 */
[----:B------:R-:W-:Y:S01]  /*4050*/  STL [R1+0x2c], R3 ;  /* 0x00002c0301007387 */ /* 0x000fe20000100800 */
[----:B-----5:R-:W-:-:S03]  /*4060*/  IABS R8, R19 ;  /* 0x0000001300087213 */ /* 0x020fc60000000000 */
[----:B------:R-:W5:Y:S01]  /*4070*/  LDL R19, [R1+0x84c] ;  /* 0x00084c0001137983 */ /* 0x000f620000100800 */
[----:B------:R-:W-:-:S04]  /*4080*/  IMAD.HI.U32 R9, R28, R7, RZ ;  /* 0x000000071c097227 */ /* 0x000fc800078e00ff */
[----:B------:R-:W-:-:S04]  /*4090*/  IMAD.MOV R9, RZ, RZ, -R9 ;  /* 0x000000ffff097224 */ /* 0x000fc800078e0a09 */
[----:B------:R-:W-:Y:S01]  /*40a0*/  IMAD R9, R29, R9, R7 ;  /* 0x000000091d097224 */ /* 0x000fe200078e0207 */
[----:B----4-:R-:W-:Y:S02]  /*40b0*/  IABS R2, R23 ;  /* 0x0000001700027213 */ /* 0x010fe40000000000 */
[----:B------:R-:W4:Y:S03]  /*40c0*/  LDL R23, [R1+0x840] ;  /* 0x0008400001177983 */ /* 0x000f260000100800 */
[----:B------:R-:W-:Y:S01]  /*40d0*/  IMAD.HI.U32 R6, R28, R2, RZ ;  /* 0x000000021c067227 */ /* 0x000fe200078e00ff */
[----:B------:R0:W-:Y:S03]  /*40e0*/  STL [R1+0x28], R9 ;  /* 0x0000280901007387 */ /* 0x0001e60000100800 */
[----:B------:R-:W-:-:S04]  /*40f0*/  IMAD.MOV R6, RZ, RZ, -R6 ;  /* 0x000000ffff067224 */ /* 0x000fc800078e0a06 */
[----:B------:R-:W-:Y:S02]  /*4100*/  IMAD R6, R29, R6, R2 ;  /* 0x000000061d067224 */ /* 0x000fe400078e0202 */
[----:B0-----:R-:W-:-:S04]  /*4110*/  IMAD.HI.U32 R9, R28, R8, RZ ;  /* 0x000000081c097227 */ /* 0x001fc800078e00ff */
[----:B------:R-:W-:Y:S01]  /*4120*/  IMAD.MOV R9, RZ, RZ, -R9 ;  /* 0x000000ffff097224 */ /* 0x000fe200078e0a09 */
[----:B------:R-:W-:Y:S02]  /*4130*/  IABS R7, R18 ;  /* 0x0000001200077213 */ /* 0x000fe40000000000 */
[----:B------:R-:W4:Y:S01]  /*4140*/  LDL R18, [R1+0x844] ;  /* 0x0008440001127983 */ /* 0x000f220000100800 */
[----:B------:R-:W-:Y:S01]  /*4150*/  IMAD R8, R29, R9, R8 ;  /* 0x000000091d087224 */ /* 0x000fe200078e0208 */
[----:B------:R-:W-:Y:S01]  /*4160*/  IABS R3, R16 ;  /* 0x0000001000037213 */ /* 0x000fe20000000000 */
        /* <DEDUP_REMOVED lines=8> */
[----:B------:R3:W-:Y:S04]  /*41f0*/  STL [R1+0x24], R6 ;  /* 0x0000240601007387 */ /* 0x0007e80000100800 */
[----:B------:R-:W2:Y:S04]  /*4200*/  LDL R16, [R1+0x838] ;  /* 0x0008380001107983 */ /* 0x000ea80000100800 */
[----:B------:R0:W-:Y:S01]  /*4210*/  STL [R1+0x20], R8 ;  /* 0x0000200801007387 */ /* 0x0001e20000100800 */
[----:B---3--:R-:W-:-:S03]  /*4220*/  IABS R6, R13 ;  /* 0x0000000d00067213 */ /* 0x008fc60000000000 */
[----:B------:R-:W3:Y:S04]  /*4230*/  LDL R13, [R1+0x83c] ;  /* 0x00083c00010d7983 */ /* 0x000ee80000100800 */
[----:B------:R1:W-:Y:S04]  /*4240*/  STL [R1+0x1c], R3 ;  /* 0x00001c0301007387 */ /* 0x0003e80000100800 */
[----:B------:R1:W-:Y:S01]  /*4250*/  STL [R1+0x18], R10 ;  /* 0x0000180a01007387 */ /* 0x0003e20000100800 */
[----:B-----5:R-:W-:-:S03]  /*4260*/  IABS R9, R19 ;  /* 0x0000001300097213 */ /* 0x020fc60000000000 */
[----:B------:R-:W5:Y:S01]  /*4270*/  LDL R19, [R1+0x834] ;  /* 0x0008340001137983 */ /* 0x000f620000100800 */
[----:B------:R-:W-:-:S04]  /*4280*/  IMAD.HI.U32 R12, R28, R2, RZ ;  /* 0x000000021c0c7227 */ /* 0x000fc800078e00ff */
[----:B0-----:R-:W-:Y:S01]  /*4290*/  IMAD.HI.U32 R8, R28, R6, RZ ;  /* 0x000000061c087227 */ /* 0x001fe200078e00ff */
[----:B------:R-:W-:-:S03]  /*42a0*/  IABS R7, R22 ;  /* 0x0000001600077213 */ /* 0x000fc60000000000 */
[----:B-1----:R-:W-:Y:S02]  /*42b0*/  IMAD.MOV R3, RZ, RZ, -R12 ;  /* 0x000000ffff037224 */ /* 0x002fe400078e0a0c */
[----:B------:R-:W-:Y:S02]  /*42c0*/  IMAD.MOV R10, RZ, RZ, -R8 ;  /* 0x000000ffff0a7224 */ /* 0x000fe400078e0a08 */
[C---:B------:R-:W-:Y:S02]  /*42d0*/  IMAD R2, R29.reuse, R3, R2 ;  /* 0x000000031d027224 */ /* 0x040fe400078e0202 */
[----:B------:R-:W-:Y:S01]  /*42e0*/  IMAD R6, R29, R10, R6 ;  /* 0x0000000a1d067224 */ /* 0x000fe200078e0206 */
[----:B----4-:R-:W-:Y:S01]  /*42f0*/  IABS R8, R23 ;  /* 0x0000001700087213 */ /* 0x010fe20000000000 */
[----:B------:R-:W-:Y:S01]  /*4300*/  IMAD.MOV.U32 R3, RZ, RZ, R7 ;  /* 0x000000ffff037224 */ /* 0x000fe200078e0007 */
[----:B------:R0:W-:Y:S02]  /*4310*/  STL [R1+0x14], R2 ;  /* 0x0000140201007387 */ /* 0x0001e40000100800 */
[----:B0-----:R-:W-:-:S04]  /*4320*/  IMAD.MOV.U32 R2, RZ, RZ, R9 ;  /* 0x000000ffff027224 */ /* 0x001fc800078e0009 */
[----:B------:R-:W-:-:S04]  /*4330*/  IMAD.HI.U32 R9, R28, R2, RZ ;  /* 0x000000021c097227 */ /* 0x000fc800078e00ff */
[----:B------:R-:W-:Y:S01]  /*4340*/  IMAD.MOV R9, RZ, RZ, -R9 ;  /* 0x000000ffff097224 */ /* 0x000fe200078e0a09 */
[----:B------:R-:W-:Y:S02]  /*4350*/  IABS R7, R18 ;  /* 0x0000001200077213 */ /* 0x000fe40000000000 */
[----:B------:R-:W4:Y:S04]  /*4360*/  LDL R18, [R1+0x830] ;  /* 0x0008300001127983 */ /* 0x000f280000100800 */
[----:B------:R0:W-:Y:S02]  /*4370*/  STL [R1+0x10], R6 ;  /* 0x0000100601007387 */ /* 0x0001e40000100800 */
[----:B0-----:R-:W-:Y:S02]  /*4380*/  IMAD.MOV.U32 R6, RZ, RZ, R8 ;  /* 0x000000ffff067224 */ /* 0x001fe400078e0008 */
[----:B------:R-:W-:-:S04]  /*4390*/  IMAD.HI.U32 R8, R28, R3, RZ ;  /* 0x000000031c087227 */ /* 0x000fc800078e00ff */
[----:B------:R-:W-:-:S04]  /*43a0*/  IMAD.HI.U32 R10, R28, R6, RZ ;  /* 0x000000061c0a7227 */ /* 0x000fc800078e00ff */
[----:B------:R-:W-:Y:S02]  /*43b0*/  IMAD.MOV R8, RZ, RZ, -R8 ;  /* 0x000000ffff087224 */ /* 0x000fe400078e0a08 */
[----:B------:R-:W-:Y:S02]  /*43c0*/  IMAD.MOV R10, RZ, RZ, -R10 ;  /* 0x000000ffff0a7224 */ /* 0x000fe400078e0a0a */
[C---:B------:R-:W-:Y:S02]  /*43d0*/  IMAD R12, R29.reuse, R8, R3 ;  /* 0x000000081d0c7224 */ /* 0x040fe400078e0203 */
        /* <DEDUP_REMOVED lines=8> */
[----:B------:R-:W-:Y:S01]  /*4460*/  STL [R1+0x8], R8 ;  /* 0x0000080801007387 */ /* 0x000fe20000100800 */
[----:B------:R-:W-:-:S03]  /*4470*/  IABS R26, R16 ;  /* 0x00000010001a7213 */ /* 0x000fc60000000000 */
[----:B------:R0:W-:Y:S01]  /*4480*/  STL [R1+0x4], R6 ;  /* 0x0000040601007387 */ /* 0x0001e20000100800 */
[----:B---3--:R-:W-:-:S03]  /*4490*/  IABS R25, R13 ;  /* 0x0000000d00197213 */ /* 0x008fc60000000000 */
[----:B------:R-:W3:Y:S04]  /*44a0*/  LDL R13, [R1+0x824] ;  /* 0x00082400010d7983 */ /* 0x000ee80000100800 */
[----:B------:R-:W3:Y:S04]  /*44b0*/  LDL R16, [R1+0x828] ;  /* 0x0008280001107983 */ /* 0x000ee80000100800 */
[----:B------:R-:W-:Y:S01]  /*44c0*/  STL [R1+0xb94], R15 ;  /* 0x000b940f01007387 */ /* 0x000fe20000100800 */
[----:B-----5:R-:W-:-:S03]  /*44d0*/  IABS R24, R19 ;  /* 0x0000001300187213 */ /* 0x020fc60000000000 */
[----:B------:R-:W5:Y:S01]  /*44e0*/  LDL R19, [R1+0x820] ;  /* 0x0008200001137983 */ /* 0x000f620000100800 */
[----:B------:R-:W-:-:S04]  /*44f0*/  IMAD.HI.U32 R3, R28, R27, RZ ;  /* 0x0000001b1c037227 */ /* 0x000fc800078e00ff */
[----:B------:R-:W-:Y:S02]  /*4500*/  IMAD.MOV R3, RZ, RZ, -R3 ;  /* 0x000000ffff037224 */ /* 0x000fe400078e0a03 */
[----:B------:R-:W-:-:S04]  /*4510*/  IMAD.HI.U32 R2, R28, R26, RZ ;  /* 0x0000001a1c027227 */ /* 0x000fc800078e00ff */
[----:B------:R-:W-:Y:S02]  /*4520*/  IMAD R27, R29, R3, R27 ;  /* 0x000000031d1b7224 */ /* 0x000fe400078e021b */
[----:B------:R-:W-:-:S04]  /*4530*/  IMAD.HI.U32 R3, R28, R25, RZ ;  /* 0x000000191c037227 */ /* 0x000fc800078e00ff */
[----:B0-----:R-:W-:Y:S01]  /*4540*/  IMAD.HI.U32 R6, R28, R24, RZ ;  /* 0x000000181c067227 */ /* 0x001fe200078e00ff */
[----:B------:R0:W-:Y:S03]  /*4550*/  STL [R1+0xb78], R27 ;  /* 0x000b781b01007387 */ /* 0x0001e60000100800 */
[----:B------:R-:W-:Y:S02]  /*4560*/  IMAD.MOV R2, RZ, RZ, -R2 ;  /* 0x000000ffff027224 */ /* 0x000fe400078e0a02 */
[----:B------:R-:W-:Y:S02]  /*4570*/  IMAD.MOV R3, RZ, RZ, -R3 ;  /* 0x000000ffff037224 */ /* 0x000fe400078e0a03 */
[----:B------:R-:W-:Y:S02]  /*4580*/  IMAD.MOV R6, RZ, RZ, -R6 ;  /* 0x000000ffff067224 */ /* 0x000fe400078e0a06 */
[----:B------:R-:W-:-:S02]  /*4590*/  IMAD R26, R29, R2, R26 ;  /* 0x000000021d1a7224 */ /* 0x000fc400078e021a */
[C---:B------:R-:W-:Y:S02]  /*45a0*/  IMAD R25, R29.reuse, R3, R25 ;  /* 0x000000031d197224 */ /* 0x040fe400078e0219 */
[----:B------:R-:W-:Y:S01]  /*45b0*/  IMAD R24, R29, R6, R24 ;  /* 0x000000061d187224 */ /* 0x000fe200078e0218 */
[----:B----4-:R-:W-:Y:S02]  /*45c0*/  IABS R23, R18 ;  /* 0x0000001200177213 */ /* 0x010fe40000000000 */
[----:B------:R-:W4:Y:S03]  /*45d0*/  LDL R18, [R1+0x810] ;  /* 0x0008100001127983 */ /* 0x000f260000100800 */
[----:B------:R-:W-:-:S04]  /*45e0*/  IMAD.HI.U32 R7, R28, R23, RZ ;  /* 0x000000171c077227 */ /* 0x000fc800078e00ff */
[----:B------:R-:W-:-:S04]  /*45f0*/  IMAD.MOV R2, RZ, RZ, -R7 ;  /* 0x000000ffff027224 */ /* 0x000fc800078e0a07 */
[C---:B------:R-:W-:Y:S01]  /*4600*/  IMAD R23, R29.reuse, R2, R23 ;  /* 0x000000021d177224 */ /* 0x040fe200078e0217 */
[----:B--2---:R-:W-:Y:S02]  /*4610*/  IABS R22, R17 ;  /* 0x0000001100167213 */ /* 0x004fe40000000000 */
[----:B------:R-:W2:Y:S03]  /*4620*/  LDL R17, [R1+0x80c] ;  /* 0x00080c0001117983 */ /* 0x000ea60000100800 */
[----:B------:R-:W-:Y:S01]  /*4630*/  IMAD.HI.U32 R3, R28, R22, RZ ;  /* 0x000000161c037227 */ /* 0x000fe200078e00ff */
[----:B------:R-:W-:Y:S03]  /*4640*/  STL [R1+0xb74], R26 ;  /* 0x000b741a01007387 */ /* 0x000fe60000100800 */
[----:B------:R-:W-:Y:S01]  /*4650*/  IMAD.MOV R3, RZ, RZ, -R3 ;  /* 0x000000ffff037224 */ /* 0x000fe200078e0a03 */
[----:B------:R-:W-:Y:S04]  /*4660*/  STL [R1+0xb70], R25 ;  /* 0x000b701901007387 */ /* 0x000fe80000100800 */
[----:B------:R-:W-:Y:S01]  /*4670*/  STL [R1+0xb6c], R24 ;  /* 0x000b6c1801007387 */ /* 0x000fe20000100800 */
[----:B---3--:R-:W-:Y:S01]  /*4680*/  IABS R20, R13 ;  /* 0x0000000d00147213 */ /* 0x008fe20000000000 */
[----:B------:R-:W-:-:S02]  /*4690*/  IMAD R22, R29, R3, R22 ;  /* 0x000000031d167224 */ /* 0x000fc400078e0216 */
[----:B------:R-:W3:Y:S01]  /*46a0*/  LDL R13, [R1+0x804] ;  /* 0x00080400010d7983 */ /* 0x000ee20000100800 */
[----:B------:R-:W-:-:S03]  /*46b0*/  IABS R21, R16 ;  /* 0x0000001000157213 */ /* 0x000fc60000000000 */
[----:B------:R-:W3:Y:S04]  /*46c0*/  LDL R16, [R1+0x808] ;  /* 0x0008080001107983 */ /* 0x000ee80000100800 */
[----:B------:R-:W-:Y:S04]  /*46d0*/  STL [R1+0xb68], R23 ;  /* 0x000b681701007387 */ /* 0x000fe80000100800 */
[----:B------:R-:W3:Y:S04]  /*46e0*/  LDL R12, [R1+0x800] ;  /* 0x00080000010c7983 */ /* 0x000ee80000100800 */
[----:B------:R-:W-:Y:S04]  /*46f0*/  STL [R1+0xb64], R22 ;  /* 0x000b641601007387 */ /* 0x000fe80000100800 */
[----:B------:R-:W3:Y:S04]  /*4700*/  LDL R11, [R1+0x7fc] ;  /* 0x0007fc00010b7983 */ /* 0x000ee80000100800 */
[----:B------:R-:W3:Y:S01]  /*4710*/  LDL R10, [R1+0x7f8] ;  /* 0x0007f800010a7983 */ /* 0x000ee20000100800 */
[----:B-----5:R-:W-:Y:S01]  /*4720*/  IABS R19, R19 ;  /* 0x0000001300137213 */ /* 0x020fe20000000000 */
        /* <DEDUP_REMOVED lines=9> */
[----:B------:R-:W-:Y:S04]  /*47c0*/  STL [R1+0xb7c], R21 ;  /* 0x000b7c1501007387 */ /* 0x000fe80000100800 */
[----:B------:R-:W-:Y:S04]  /*47d0*/  STL [R1+0xb80], R20 ;  /* 0x000b801401007387 */ /* 0x000fe80000100800 */
[----:B------:R-:W-:Y:S04]  /*47e0*/  STL [R1+0xb84], R19 ;  /* 0x000b841301007387 */ /* 0x000fe80000100800 */
[----:B------:R-:W5:Y:S01]  /*47f0*/  LDL R9, [R1+0x7f4] ;  /* 0x0007f40001097983 */ /* 0x000f620000100800 */
[----:B----4-:R-:W-:-:S05]  /*4800*/  IABS R18, R18 ;  /* 0x0000001200127213 */ /* 0x010fca0000000000 */
[----:B------:R-:W-:-:S04]  /*4810*/  IMAD.HI.U32 R7, R28, R18, RZ ;  /* 0x000000121c077227 */ /* 0x000fc800078e00ff */
[----:B------:R-:W-:-:S04]  /*4820*/  IMAD.MOV R2, RZ, RZ, -R7 ;  /* 0x000000ffff027224 */ /* 0x000fc800078e0a07 */
[----:B------:R-:W-:-:S05]  /*4830*/  IMAD R18, R29, R2, R18 ;  /* 0x000000021d127224 */ /* 0x000fca00078e0212 */
[----:B------:R-:W-:Y:S04]  /*4840*/  STL [R1+0xb88], R18 ;  /* 0x000b881201007387 */ /* 0x000fe80000100800 */
[----:B------:R-:W4:Y:S04]  /*4850*/  LDL R8, [R1+0x7f0] ;  /* 0x0007f00001087983 */ /* 0x000f280000100800 */
[----:B0-----:R-:W4:Y:S01]  /*4860*/  LDL R27, [R1+0x7ec] ;  /* 0x0007ec00011b7983 */ /* 0x001f220000100800 */
[----:B--2---:R-:W-:-:S05]  /*4870*/  IABS R17, R17 ;  /* 0x0000001100117213 */ /* 0x004fca0000000000 */
[----:B------:R-:W-:-:S04]  /*4880*/  IMAD.HI.U32 R3, R28, R17, RZ ;  /* 0x000000111c037227 */ /* 0x000fc800078e00ff */
[----:B------:R-:W-:Y:S01]  /*4890*/  IMAD.MOV R3, RZ, RZ, -R3 ;  /* 0x000000ffff037224 */ /* 0x000fe200078e0a03 */
[----:B---3--:R-:W-:-:S03]  /*48a0*/  IABS R13, R13 ;  /* 0x0000000d000d7213 */ /* 0x008fc60000000000 */
[----:B------:R-:W-:Y:S01]  /*48b0*/  IMAD R17, R29, R3, R17 ;  /* 0x000000031d117224 */ /* 0x000fe200078e0211 */
[----:B------:R-:W-:Y:S01]  /*48c0*/  IABS R16, R16 ;  /* 0x0000001000107213 */ /* 0x000fe20000000000 */
[----:B------:R-:W-:-:S04]  /*48d0*/  IMAD.HI.U32 R3, R28, R13, RZ ;  /* 0x0000000d1c037227 */ /* 0x000fc800078e00ff */
[----:B------:R-:W-:Y:S01]  /*48e0*/  IMAD.HI.U32 R2, R28, R16, RZ ;  /* 0x000000101c027227 */ /* 0x000fe200078e00ff */
[----:B------:R-:W-:-:S03]  /*48f0*/  IABS R12, R12 ;  /* 0x0000000c000c7213 */ /* 0x000fc60000000000 */
[----:B------:R-:W-:Y:S02]  /*4900*/  IMAD.MOV R3, RZ, RZ, -R3 ;  /* 0x000000ffff037224 */ /* 0x000fe400078e0a03 */
[----:B------:R-:W-:Y:S01]  /*4910*/  IMAD.MOV R2, RZ, RZ, -R2 ;  /* 0x000000ffff027224 */ /* 0x000fe200078e0a02 */
[----:B------:R-:W-:Y:S01]  /*4920*/  IABS R11, R11 ;  /* 0x0000000b000b7213 */ /* 0x000fe20000000000 */
[----:B------:R-:W-:Y:S01]  /*4930*/  IMAD.HI.U32 R6, R28, R12, RZ ;  /* 0x0000000c1c067227 */ /* 0x000fe200078e00ff */
[----:B------:R-:W-:-:S03]  /*4940*/  IABS R10, R10 ;  /* 0x0000000a000a7213 */ /* 0x000fc60000000000 */
[C---:B------:R-:W-:Y:S01]  /*4950*/  IMAD.HI.U32 R7, R28.reuse, R11, RZ ;  /* 0x0000000b1c077227 */ /* 0x040fe200078e00ff */
[----:B------:R-:W-:Y:S03]  /*4960*/  STL [R1+0xb8c], R17 ;  /* 0x000b8c1101007387 */ /* 0x000fe60000100800 */
[----:B------:R-:W-:Y:S01]  /*4970*/  IMAD R13, R29, R3, R13 ;  /* 0x000000031d0d7224 */ /* 0x000fe200078e020d */
[----:B------:R-:W2:Y:S01]  /*4980*/  LDL R15, [R1+0x7e8] ;  /* 0x0007e800010f7983 */ /* 0x000ea20000100800 */
[----:B------:R-:W-:-:S04]  /*4990*/  IMAD.HI.U32 R3, R28, R10, RZ ;  /* 0x0000000a1c037227 */ /* 0x000fc800078e00ff */
[----:B------:R-:W-:Y:S02]  /*49a0*/  IMAD.MOV R6, RZ, RZ, -R6 ;  /* 0x000000ffff067224 */ /* 0x000fe400078e0a06 */
[C---:B------:R-:W-:Y:S02]  /*49b0*/  IMAD R16, R29.reuse, R2, R16 ;  /* 0x000000021d107224 */ /* 0x040fe400078e0210 */
[----:B------:R-:W-:Y:S02]  /*49c0*/  IMAD.MOV R2, RZ, RZ, -R7 ;  /* 0x000000ffff027224 */ /* 0x000fe400078e0a07 */
[----:B------:R-:W-:Y:S02]  /*49d0*/  IMAD.MOV R3, RZ, RZ, -R3 ;  /* 0x000000ffff037224 */ /* 0x000fe400078e0a03 */
[C---:B------:R-:W-:Y:S02]  /*49e0*/  IMAD R12, R29.reuse, R6, R12 ;  /* 0x000000061d0c7224 */ /* 0x040fe400078e020c */
[C---:B------:R-:W-:Y:S01]  /*49f0*/  IMAD R11, R29.reuse, R2, R11 ;  /* 0x000000021d0b7224 */ /* 0x040fe200078e020b */
[----:B------:R0:W-:Y:S01]  /*4a00*/  STL [R1+0xb90], R16 ;  /* 0x000b901001007387 */ /* 0x0001e20000100800 */
[----:B------:R-:W-:-:S03]  /*4a10*/  IMAD R10, R29, R3, R10 ;  /* 0x000000031d0a7224 */ /* 0x000fc600078e020a */
[----:B------:R-:W-:Y:S04]  /*4a20*/  STL [R1+0xb98], R13 ;  /* 0x000b980d01007387 */ /* 0x000fe80000100800 */
[----:B------:R-:W-:Y:S04]  /*4a30*/  STL [R1+0xb9c], R12 ;  /* 0x000b9c0c01007387 */ /* 0x000fe80000100800 */
[----:B------:R1:W-:Y:S04]  /*4a40*/  STL [R1+0xba0], R11 ;  /* 0x000ba00b01007387 */ /* 0x0003e80000100800 */
[----:B0-----:R-:W3:Y:S04]  /*4a50*/  LDL.LU R16, [R1+0x5c] ;  /* 0x00005c0001107983 */ /* 0x001ee80000300800 */
[----:B------:R0:W-:Y:S04]  /*4a60*/  STL [R1+0xba4], R10 ;  /* 0x000ba40a01007387 */ /* 0x0001e80000100800 */
[----:B------:R-:W3:Y:S04]  /*4a70*/  LDL R23, [R1+0x7e4] ;  /* 0x0007e40001177983 */ /* 0x000ee80000100800 */
[----:B------:R-:W3:Y:S01]  /*4a80*/  LDL.LU R22, [R1+0x58] ;  /* 0x0000580001167983 */ /* 0x000ee20000300800 */
[----:B-----5:R-:W-:-:S03]  /*4a90*/  IABS R9, R9 ;  /* 0x0000000900097213 */ /* 0x020fc60000000000 */
[----:B------:R-:W5:Y:S04]  /*4aa0*/  LDL.LU R24, [R1+0x54] ;  /* 0x0000540001187983 */ /* 0x000f680000300800 */
[----:B------:R-:W5:Y:S04]  /*4ab0*/  LDL.LU R25, [R1+0x50] ;  /* 0x0000500001197983 */ /* 0x000f680000300800 */
[----:B------:R-:W5:Y:S04]  /*4ac0*/  LDL.LU R26, [R1+0x4c] ;  /* 0x00004c00011a7983 */ /* 0x000f680000300800 */
[----:B-1----:R-:W5:Y:S01]  /*4ad0*/  LDL.LU R11, [R1+0x44] ;  /* 0x00004400010b7983 */ /* 0x002f620000300800 */
[----:B------:R-:W-:-:S03]  /*4ae0*/  IMAD.HI.U32 R2, R28, R9, RZ ;  /* 0x000000091c027227 */ /* 0x000fc600078e00ff */
[----:B------:R-:W5:Y:S04]  /*4af0*/  LDL.LU R12, [R1+0x40] ;  /* 0x00004000010c7983 */ /* 0x000f680000300800 */
[----:B------:R-:W5:Y:S01]  /*4b00*/  LDL.LU R13, [R1+0x3c] ;  /* 0x00003c00010d7983 */ /* 0x000f620000300800 */
[----:B------:R-:W-:-:S04]  /*4b10*/  IMAD.MOV R2, RZ, RZ, -R2 ;  /* 0x000000ffff027224 */ /* 0x000fc800078e0a02 */
[----:B------:R-:W-:-:S05]  /*4b20*/  IMAD R9, R29, R2, R9 ;  /* 0x000000021d097224 */ /* 0x000fca00078e0209 */
[----:B------:R-:W-:Y:S04]  /*4b30*/  STL [R1+0xba8], R9 ;  /* 0x000ba80901007387 */ /* 0x000fe80000100800 */
[----:B------:R-:W5:Y:S01]  /*4b40*/  LDL.LU R17, [R1+0x38] ;  /* 0x0000380001117983 */ /* 0x000f620000300800 */
[----:B----4-:R-:W-:-:S05]  /*4b50*/  IABS R8, R8 ;  /* 0x0000000800087213 */ /* 0x010fca0000000000 */
[----:B0-----:R-:W-:-:S04]  /*4b60*/  IMAD.HI.U32 R10, R28, R8, RZ ;  /* 0x000000081c0a7227 */ /* 0x001fc800078e00ff */
[----:B------:R-:W-:Y:S01]  /*4b70*/  IMAD.MOV R10, RZ, RZ, -R10 ;  /* 0x000000ffff0a7224 */ /* 0x000fe200078e0a0a */
[----:B------:R-:W-:Y:S02]  /*4b80*/  IABS R7, R27 ;  /* 0x0000001b00077213 */ /* 0x000fe40000000000 */
[C---:B------:R-:W-:Y:S01]  /*4b90*/  ISETP.GT.U32.AND P2, PT, R29.reuse, R4, PT ;  /* 0x000000041d00720c */ /* 0x040fe20003f44070 */
[----:B------:R-:W-:Y:S01]  /*4ba0*/  IMAD R8, R29, R10, R8 ;  /* 0x0000000a1d087224 */ /* 0x000fe200078e0208 */
[----:B------:R-:W4:Y:S01]  /*4bb0*/  LDL.LU R27, [R1+0x34] ;  /* 0x00003400011b7983 */ /* 0x000f220000300800 */
[----:B------:R-:W-:-:S10]  /*4bc0*/  IMAD.HI.U32 R3, R28, R7, RZ ;  /* 0x000000071c037227 */ /* 0x000fd400078e00ff */
[----:B------:R-:W-:Y:S02]  /*4bd0*/  @!P2 IMAD.IADD R4, R4, 0x1, -R29 ;  /* 0x000000010404a824 */ /* 0x000fe400078e0a1d */
[----:B------:R-:W-:-:S04]  /*4be0*/  IMAD.MOV R3, RZ, RZ, -R3 ;  /* 0x000000ffff037224 */ /* 0x000fc800078e0a03 */
[----:B------:R-:W-:Y:S01]  /*4bf0*/  IMAD R7, R29, R3, R7 ;  /* 0x000000031d077224 */ /* 0x000fe200078e0207 */
[----:B--2---:R-:W-:-:S05]  /*4c00*/  IABS R6, R15 ;  /* 0x0000000f00067213 */ /* 0x004fca0000000000 */
[----:B------:R-:W-:-:S04]  /*4c10*/  IMAD.HI.U32 R15, R28, R6, RZ ;  /* 0x000000061c0f7227 */ /* 0x000fc800078e00ff */
[----:B------:R-:W-:Y:S02]  /*4c20*/  IMAD.MOV R2, RZ, RZ, -R15 ;  /* 0x000000ffff027224 */ /* 0x000fe400078e0a0f */
[----:B------:R-:W2:Y:S04]  /*4c30*/  LDL.LU R15, [R1+0x30] ;  /* 0x00003000010f7983 */ /* 0x000ea80000300800 */
[----:B------:R0:W-:Y:S04]  /*4c40*/  STL [R1+0xbac], R8 ;  /* 0x000bac0801007387 */ /* 0x0001e80000100800 */
[----:B0-----:R-:W2:Y:S01]  /*4c50*/  LDL.LU R8, [R1+0x48] ;  /* 0x0000480001087983 */ /* 0x001ea20000300800 */
[----:B---3--:R-:W-:-:S02]  /*4c60*/  ISETP.GT.U32.AND P3, PT, R29, R16, PT ;  /* 0x000000101d00720c */ /* 0x008fc40003f64070 */
[----:B------:R-:W-:-:S11]  /*4c70*/  ISETP.GT.U32.AND P4, PT, R29, R22, PT ;  /* 0x000000161d00720c */ /* 0x000fd60003f84070 */
[--C-:B------:R-:W-:Y:S01]  /*4c80*/  @!P3 IMAD.IADD R16, R16, 0x1, -R29.reuse ;  /* 0x000000011010b824 */ /* 0x100fe200078e0a1d */
[C---:B-----5:R-:W-:Y:S01]  /*4c90*/  ISETP.GT.U32.AND P5, PT, R29.reuse, R24, PT ;  /* 0x000000181d00720c */ /* 0x060fe20003fa4070 */
[----:B------:R-:W-:Y:S01]  /*4ca0*/  @!P4 IMAD.IADD R22, R22, 0x1, -R29 ;  /* 0x000000011616c824 */ /* 0x000fe200078e0a1d */
[C---:B------:R-:W-:Y:S02]  /*4cb0*/  ISETP.GT.U32.AND P2, PT, R29.reuse, R11, PT ;  /* 0x0000000b1d00720c */ /* 0x040fe40003f44070 */
[C---:B------:R-:W-:Y:S02]  /*4cc0*/  ISETP.GT.U32.AND P3, PT, R29.reuse, R12, PT ;  /* 0x0000000c1d00720c */ /* 0x040fe40003f64070 */
[----:B------:R-:W-:-:S07]  /*4cd0*/  ISETP.GT.U32.AND P4, PT, R29, R13, PT ;  /* 0x0000000d1d00720c */ /* 0x000fce0003f84070 */
[--C-:B------:R-:W-:Y:S01]  /*4ce0*/  @!P5 IMAD.IADD R24, R24, 0x1, -R29.reuse ;  /* 0x000000011818d824 */ /* 0x100fe200078e0a1d */
[C---:B------:R-:W-:Y:S01]  /*4cf0*/  ISETP.GT.U32.AND P1, PT, R29.reuse, R25, PT ;  /* 0x000000191d00720c */ /* 0x040fe20003f24070 */
[----:B------:R-:W-:Y:S02]  /*4d00*/  IMAD R6, R29, R2, R6 ;  /* 0x000000021d067224 */ /* 0x000fe400078e0206 */
[--C-:B------:R-:W-:Y:S01]  /*4d10*/  @!P2 IMAD.IADD R11, R11, 0x1, -R29.reuse ;  /* 0x000000010b0ba824 */ /* 0x100fe200078e0a1d */
[C---:B------:R-:W-:Y:S01]  /*4d20*/  ISETP.GT.U32.AND P2, PT, R29.reuse, R16, PT ;  /* 0x000000101d00720c */ /* 0x040fe20003f44070 */
[--C-:B------:R-:W-:Y:S01]  /*4d30*/  @!P3 IMAD.IADD R12, R12, 0x1, -R29.reuse ;  /* 0x000000010c0cb824 */ /* 0x100fe200078e0a1d */
[----:B------:R-:W-:Y:S01]  /*4d40*/  ISETP.GT.U32.AND P3, PT, R29, R22, PT ;  /* 0x000000161d00720c */ /* 0x000fe20003f64070 */
[----:B------:R0:W-:Y:S01]  /*4d50*/  STL [R1+0xbb0], R7 ;  /* 0x000bb00701007387 */ /* 0x0001e20000100800 */
[----:B------:R-:W-:Y:S01]  /*4d60*/  @!P4 IMAD.IADD R13, R13, 0x1, -R29 ;  /* 0x000000010d0dc824 */ /* 0x000fe200078e0a1d */
[----:B------:R-:W-:-:S02]  /*4d70*/  ISETP.GT.U32.AND P5, PT, R29, R17, PT ;  /* 0x000000111d00720c */ /* 0x000fc40003fa4070 */
[----:B------:R-:W-:Y:S01]  /*4d80*/  ISETP.GT.U32.AND P4, PT, R29, R24, PT ;  /* 0x000000181d00720c */ /* 0x000fe20003f84070 */
[----:B------:R-:W-:Y:S04]  /*4d90*/  STL [R1+0xbb4], R6 ;  /* 0x000bb40601007387 */ /* 0x000fe80000100800 */
[----:B------:R-:W3:Y:S04]  /*4da0*/  LDL.LU R19, [R1+0x198] ;  /* 0x0001980001137983 */ /* 0x000ee80000300800 */
[----:B------:R-:W5:Y:S01]  /*4db0*/  LDL.LU R9, [R1+0x19c] ;  /* 0x00019c0001097983 */ /* 0x000f620000300800 */
[----:B------:R-:W-:-:S03]  /*4dc0*/  @!P1 IMAD.IADD R25, R25, 0x1, -R29 ;  /* 0x0000000119199824 */ /* 0x000fc600078e0a1d */
[----:B------:R-:W5:Y:S01]  /*4dd0*/  LDL.LU R18, [R1+0x16c] ;  /* 0x00016c0001127983 */ /* 0x000f620000300800 */
[--C-:B------:R-:W-:Y:S01]  /*4de0*/  @!P2 IMAD.IADD R16, R16, 0x1, -R29.reuse ;  /* 0x000000011010a824 */ /* 0x100fe200078e0a1d */
[----:B------:R-:W-:Y:S01]  /*4df0*/  IABS R3, R23 ;  /* 0x0000001700037213 */ /* 0x000fe20000000000 */
[--C-:B------:R-:W-:Y:S01]  /*4e00*/  @!P3 IMAD.IADD R22, R22, 0x1, -R29.reuse ;  /* 0x000000011616b824 */ /* 0x100fe200078e0a1d */
[----:B------:R-:W5:Y:S01]  /*4e10*/  LDL.LU R20, [R1+0x184] ;  /* 0x0001840001147983 */ /* 0x000f620000300800 */
[--C-:B------:R-:W-:Y:S01]  /*4e20*/  @!P5 IMAD.IADD R17, R17, 0x1, -R29.reuse ;  /* 0x000000011111d824 */ /* 0x100fe200078e0a1d */
[----:B------:R-:W-:Y:S01]  /*4e30*/  ISETP.GT.U32.AND P5, PT, R29, R25, PT ;  /* 0x000000191d00720c */ /* 0x000fe20003fa4070 */
[--C-:B------:R-:W-:Y:S01]  /*4e40*/  @!P4 IMAD.IADD R24, R24, 0x1, -R29.reuse ;  /* 0x000000011818c824 */ /* 0x100fe200078e0a1d */
[----:B------:R-:W5:Y:S04]  /*4e50*/  LDL.LU R21, [R1+0x188] ;  /* 0x0001880001157983 */ /* 0x000f680000300800 */
[----:B------:R-:W5:Y:S04]  /*4e60*/  LDL.LU R23, [R1+0x18c] ;  /* 0x00018c0001177983 */ /* 0x000f680000300800 */
[----:B------:R1:W-:Y:S04]  /*4e70*/  STL [R1+0x5c], R16 ;  /* 0x00005c1001007387 */ /* 0x0003e80000100800 */
[----:B0-----:R-:W5:Y:S04]  /*4e80*/  LDL.LU R7, [R1+0x190] ;  /* 0x0001900001077983 */ /* 0x001f680000300800 */
[----:B------:R0:W-:Y:S04]  /*4e90*/  STL [R1+0x58], R22 ;  /* 0x0000581601007387 */ /* 0x0001e80000100800 */
[----:B------:R-:W5:Y:S04]  /*4ea0*/  LDL.LU R10, [R1+0x180] ;  /* 0x00018000010a7983 */ /* 0x000f680000300800 */
[----:B------:R4:W-:Y:S04]  /*4eb0*/  STL [R1+0x54], R24 ;  /* 0x0000541801007387 */ /* 0x0009e80000100800 */
[----:B-1----:R-:W5:Y:S04]  /*4ec0*/  LDL.LU R16, [R1+0x178] ;  /* 0x0001780001107983 */ /* 0x002f680000300800 */
[----:B0-----:R-:W5:Y:S01]  /*4ed0*/  LDL.LU R22, [R1+0x158] ;  /* 0x0001580001167983 */ /* 0x001f620000300800 */
[----:B------:R-:W-:-:S05]  /*4ee0*/  @!P5 IMAD.IADD R25, R25, 0x1, -R29 ;  /* 0x000000011919d824 */ /* 0x000fca00078e0a1d */
[----:B------:R0:W-:Y:S04]  /*4ef0*/  STL [R1+0x50], R25 ;  /* 0x0000501901007387 */ /* 0x0001e80000100800 */
[----:B----4-:R-:W4:Y:S04]  /*4f00*/  LDL.LU R24, [R1+0x15c] ;  /* 0x00015c0001187983 */ /* 0x010f280000300800 */
[----:B0-----:R-:W4:Y:S01]  /*4f10*/  LDL.LU R25, [R1+0x164] ;  /* 0x0001640001197983 */ /* 0x001f220000300800 */
[----:B------:R-:W-:-:S13]  /*4f20*/  ISETP.GT.U32.AND P0, PT, R0, R5, PT ;  /* 0x000000050000720c */ /* 0x000fda0003f04070 */
[----:B------:R-:W-:-:S05]  /*4f30*/  @!P0 IMAD.IADD R5, R5, 0x1, -R0 ;  /* 0x0000000105058824 */ /* 0x000fca00078e0a00 */
[----:B------:R-:W-:-:S13]  /*4f40*/  ISETP.GT.U32.AND P0, PT, R0, R5, PT ;  /* 0x000000050000720c */ /* 0x000fda0003f04070 */
[----:B------:R-:W-:Y:S01]  /*4f50*/  @!P0 IMAD.IADD R5, R5, 0x1, -R0 ;  /* 0x0000000105058824 */ /* 0x000fe200078e0a00 */
[C---:B------:R-:W-:Y:S02]  /*4f60*/  ISETP.GT.U32.AND P0, PT, R29.reuse, R26, PT ;  /* 0x0000001a1d00720c */ /* 0x040fe40003f04070 */
[----:B------:R-:W-:-:S11]  /*4f70*/  ISETP.GT.U32.AND P1, PT, R29, R27, PT ;  /* 0x0000001b1d00720c */ /* 0x000fd60003f24070 */
[--C-:B------:R-:W-:Y:S01]  /*4f80*/  @!P0 IMAD.IADD R26, R26, 0x1, -R29.reuse ;  /* 0x000000011a1a8824 */ /* 0x100fe200078e0a1d */
[----:B------:R-:W-:Y:S01]  /*4f90*/  ISETP.GT.U32.AND P2, PT, R29, R11, PT ;  /* 0x0000000b1d00720c */ /* 0x000fe20003f44070 */
[----:B------:R-:W-:Y:S01]  /*4fa0*/  @!P1 IMAD.IADD R27, R27, 0x1, -R29 ;  /* 0x000000011b1b9824 */ /* 0x000fe200078e0a1d */
[C---:B------:R-:W-:Y:S02]  /*4fb0*/  ISETP.GT.U32.AND P3, PT, R29.reuse, R12, PT ;  /* 0x0000000c1d00720c */ /* 0x040fe40003f64070 */
[C---:B------:R-:W-:Y:S02]  /*4fc0*/  ISETP.GT.U32.AND P1, PT, R29.reuse, R26, PT ;  /* 0x0000001a1d00720c */ /* 0x040fe40003f24070 */
[C---:B------:R-:W-:Y:S02]  /*4fd0*/  ISETP.GT.U32.AND P4, PT, R29.reuse, R13, PT ;  /* 0x0000000d1d00720c */ /* 0x040fe40003f84070 */
[----:B------:R-:W-:-:S05]  /*4fe0*/  ISETP.GT.U32.AND P5, PT, R29, R17, PT ;  /* 0x000000111d00720c */ /* 0x000fca0003fa4070 */
[--C-:B------:R-:W-:Y:S02]  /*4ff0*/  @!P2 IMAD.IADD R11, R11, 0x1, -R29.reuse ;  /* 0x000000010b0ba824 */ /* 0x100fe400078e0a1d */
[--C-:B------:R-:W-:Y:S02]  /*5000*/  @!P3 IMAD.IADD R12, R12, 0x1, -R29.reuse ;  /* 0x000000010c0cb824 */ /* 0x100fe400078e0a1d */
[----:B------:R-:W-:-:S05]  /*5010*/  @!P1 IMAD.IADD R26, R26, 0x1, -R29 ;  /* 0x000000011a1a9824 */ /* 0x000fca00078e0a1d */
[----:B------:R0:W-:Y:S01]  /*5020*/  STL [R1+0x4c], R26 ;  /* 0x00004c1a01007387 */ /* 0x0001e20000100800 */
[--C-:B------:R-:W-:Y:S01]  /*5030*/  @!P4 IMAD.IADD R13, R13, 0x1, -R29.reuse ;  /* 0x000000010d0dc824 */ /* 0x100fe200078e0a1d */
[----:B------:R-:W-:Y:S02]  /*5040*/  ISETP.GT.U32.AND P1, PT, R29, R27, PT ;  /* 0x0000001b1d00720c */ /* 0x000fe40003f24070 */
[----:B0-----:R-:W4:Y:S01]  /*5050*/  LDL.LU R26, [R1+0x134] ;  /* 0x00013400011a7983 */ /* 0x001f220000300800 */
[----:B------:R-:W-:-:S10]  /*5060*/  @!P5 IMAD.IADD R17, R17, 0x1, -R29 ;  /* 0x000000011111d824 */ /* 0x000fd400078e0a1d */
[----:B------:R-:W-:Y:S01]  /*5070*/  @!P1 IMAD.IADD R27, R27, 0x1, -R29 ;  /* 0x000000011b1b9824 */ /* 0x000fe200078e0a1d */
[C---:B--2---:R-:W-:Y:S02]  /*5080*/  ISETP.GT.U32.AND P0, PT, R29.reuse, R15, PT ;  /* 0x0000000f1d00720c */ /* 0x044fe40003f04070 */
[----:B------:R-:W-:-:S11]  /*5090*/  ISETP.GT.U32.AND P6, PT, R29, R8, PT ;  /* 0x000000081d00720c */ /* 0x000fd60003fc4070 */
[--C-:B------:R-:W-:Y:S02]  /*50a0*/  @!P0 IMAD.IADD R15, R15, 0x1, -R29.reuse ;  /* 0x000000010f0f8824 */ /* 0x100fe400078e0a1d */
[----:B------:R-:W-:Y:S01]  /*50b0*/  @!P6 IMAD.IADD R8, R8, 0x1, -R29 ;  /* 0x000000010808e824 */ /* 0x000fe200078e0a1d */
[----:B------:R-:W-:-:S04]  /*50c0*/  ISETP.GT.U32.AND P6, PT, R29, R4, PT ;  /* 0x000000041d00720c */ /* 0x000fc80003fc4070 */
[----:B------:R-:W-:-:S09]  /*50d0*/  ISETP.GT.U32.AND P0, PT, R29, R8, PT ;  /* 0x000000081d00720c */ /* 0x000fd20003f04070 */
[----:B------:R-:W-:Y:S01]  /*50e0*/  @!P6 IMAD.IADD R4, R4, 0x1, -R29 ;  /* 0x000000010404e824 */ /* 0x000fe200078e0a1d */
[----:B------:R-:W-:-:S03]  /*50f0*/  ISETP.GT.U32.AND P6, PT, R29, R15, PT ;  /* 0x0000000f1d00720c */ /* 0x000fc60003fc4070 */
[----:B------:R-:W-:-:S10]  /*5100*/  @!P0 IMAD.IADD R8, R8, 0x1, -R29 ;  /* 0x0000000108088824 */ /* 0x000fd400078e0a1d */
[----:B------:R-:W-:Y:S01]  /*5110*/  @!P6 IMAD.IADD R15, R15, 0x1, -R29 ;  /* 0x000000010f0fe824 */ /* 0x000fe200078e0a1d */
[C---:B---3--:R-:W-:Y:S02]  /*5120*/  ISETP.GT.U32.AND P0, PT, R29.reuse, R19, PT ;  /* 0x000000131d00720c */ /* 0x048fe40003f04070 */
[C---:B-----5:R-:W-:Y:S02]  /*5130*/  ISETP.GT.U32.AND P2, PT, R29.reuse, R9, PT ;  /* 0x000000091d00720c */ /* 0x060fe40003f44070 */
[C---:B------:R-:W-:Y:S02]  /*5140*/  ISETP.GT.U32.AND P3, PT, R29.reuse, R18, PT ;  /* 0x000000121d00720c */ /* 0x040fe40003f64070 */
[----:B------:R-:W-:-:S07]  /*5150*/  ISETP.GT.U32.AND P4, PT, R29, R20, PT ;  /* 0x000000141d00720c */ /* 0x000fce0003f84070 */
[--C-:B------:R-:W-:Y:S02]  /*5160*/  @!P0 IMAD.IADD R19, R19, 0x1, -R29.reuse ;  /* 0x0000000113138824 */ /* 0x100fe400078e0a1d */
[--C-:B------:R-:W-:Y:S01]  /*5170*/  @!P2 IMAD.IADD R9, R9, 0x1, -R29.reuse ;  /* 0x000000010909a824 */ /* 0x100fe200078e0a1d */
[C---:B------:R-:W-:Y:S01]  /*5180*/  ISETP.GT.U32.AND P5, PT, R29.reuse, R21, PT ;  /* 0x000000151d00720c */ /* 0x040fe20003fa4070 */
[----:B------:R-:W-:Y:S01]  /*5190*/  @!P3 IMAD.IADD R18, R18, 0x1, -R29 ;  /* 0x000000011212b824 */ /* 0x000fe200078e0a1d */
[C---:B------:R-:W-:Y:S02]  /*51a0*/  ISETP.GT.U32.AND P6, PT, R29.reuse, R7, PT ;  /* 0x000000071d00720c */ /* 0x040fe40003fc4070 */
[C---:B------:R-:W-:Y:S02]  /*51b0*/  ISETP.GT.U32.AND P0, PT, R29.reuse, R10, PT ;  /* 0x0000000a1d00720c */ /* 0x040fe40003f04070 */
[C---:B------:R-:W-:Y:S02]  /*51c0*/  ISETP.GT.U32.AND P2, PT, R29.reuse, R16, PT ;  /* 0x000000101d00720c */ /* 0x040fe40003f44070 */
[----:B------:R-:W-:-:S07]  /*51d0*/  ISETP.GT.U32.AND P3, PT, R29, R22, PT ;  /* 0x000000161d00720c */ /* 0x000fce0003f64070 */
[--C-:B------:R-:W-:Y:S01]  /*51e0*/  @!P6 IMAD.IADD R7, R7, 0x1, -R29.reuse ;  /* 0x000000010707e824 */ /* 0x100fe200078e0a1d */
[C---:B------:R-:W-:Y:S01]  /*51f0*/  ISETP.GT.U32.AND P6, PT, R29.reuse, R19, PT ;  /* 0x000000131d00720c */ /* 0x040fe20003fc4070 */
[----:B------:R-:W-:Y:S01]  /*5200*/  STL [R1+0x48], R8 ;  /* 0x0000480801007387 */ /* 0x000fe20000100800 */
[--C-:B------:R-:W-:Y:S01]  /*5210*/  @!P4 IMAD.IADD R20, R20, 0x1, -R29.reuse ;  /* 0x000000011414c824 */ /* 0x100fe200078e0a1d */
[C---:B------:R-:W-:Y:S01]  /*5220*/  ISETP.GT.U32.AND P1, PT, R29.reuse, R23, PT ;  /* 0x000000171d00720c */ /* 0x040fe20003f24070 */
[--C-:B------:R-:W-:Y:S01]  /*5230*/  @!P0 IMAD.IADD R10, R10, 0x1, -R29.reuse ;  /* 0x000000010a0a8824 */ /* 0x100fe200078e0a1d */
[----:B------:R-:W-:Y:S01]  /*5240*/  STL [R1+0x44], R11 ;  /* 0x0000440b01007387 */ /* 0x000fe20000100800 */
[C---:B------:R-:W-:Y:S01]  /*5250*/  ISETP.GT.U32.AND P0, PT, R29.reuse, R9, PT ;  /* 0x000000091d00720c */ /* 0x040fe20003f04070 */
[--C-:B------:R-:W-:Y:S01]  /*5260*/  @!P2 IMAD.IADD R16, R16, 0x1, -R29.reuse ;  /* 0x000000011010a824 */ /* 0x100fe200078e0a1d */
[C---:B----4-:R-:W-:Y:S01]  /*5270*/  ISETP.GT.U32.AND P4, PT, R29.reuse, R24, PT ;  /* 0x000000181d00720c */ /* 0x050fe20003f84070 */
[----:B------:R-:W-:Y:S01]  /*5280*/  STL [R1+0x40], R12 ;  /* 0x0000400c01007387 */ /* 0x000fe20000100800 */
[----:B------:R-:W-:Y:S01]  /*5290*/  ISETP.GT.U32.AND P2, PT, R29, R18, PT ;  /* 0x000000121d00720c */ /* 0x000fe20003f44070 */
[----:B------:R-:W-:-:S02]  /*52a0*/  @!P5 IMAD.IADD R21, R21, 0x1, -R29 ;  /* 0x000000011515d824 */ /* 0x000fc400078e0a1d */
[----:B------:R-:W-:Y:S01]  /*52b0*/  STL [R1+0x3c], R13 ;  /* 0x00003c0d01007387 */ /* 0x000fe20000100800 */
[----:B------:R-:W-:Y:S01]  /*52c0*/  @!P3 IMAD.IADD R22, R22, 0x1, -R29 ;  /* 0x000000011616b824 */ /* 0x000fe200078e0a1d */
[C---:B------:R-:W-:Y:S02]  /*52d0*/  ISETP.GT.U32.AND P5, PT, R29.reuse, R25, PT ;  /* 0x000000191d00720c */ /* 0x040fe40003fa4070 */
[----:B------:R-:W-:Y:S01]  /*52e0*/  STL [R1+0x38], R17 ;  /* 0x0000381101007387 */ /* 0x000fe20000100800 */
[----:B------:R-:W-:-:S03]  /*52f0*/  ISETP.GT.U32.AND P3, PT, R29, R20, PT ;  /* 0x000000141d00720c */ /* 0x000fc60003f64070 */
[----:B------:R0:W-:Y:S04]  /*5300*/  STL [R1+0x30], R15 ;  /* 0x0000300f01007387 */ /* 0x0001e80000100800 */
[----:B------:R1:W-:Y:S01]  /*5310*/  STL [R1+0x34], R27 ;  /* 0x0000341b01007387 */ /* 0x0003e20000100800 */
[----:B------:R-:W-:-:S03]  /*5320*/  @!P6 IMAD.IADD R19, R19, 0x1, -R29 ;  /* 0x000000011313e824 */ /* 0x000fc600078e0a1d */
[----:B0-----:R-:W2:Y:S04]  /*5330*/  LDL R15, [R1+0x7e0] ;  /* 0x0007e000010f7983 */ /* 0x001ea80000100800 */
[----:B-1----:R-:W3:Y:S04]  /*5340*/  LDL.LU R27, [R1+0x148] ;  /* 0x00014800011b7983 */ /* 0x002ee80000300800 */
[----:B------:R-:W4:Y:S01]  /*5350*/  LDL.LU R11, [R1+0x14c] ;  /* 0x00014c00010b7983 */ /* 0x000f220000300800 */
[----:B------:R-:W-:-:S03]  /*5360*/  @!P1 IMAD.IADD R23, R23, 0x1, -R29 ;  /* 0x0000000117179824 */ /* 0x000fc600078e0a1d */
[----:B------:R-:W5:Y:S01]  /*5370*/  LDL.LU R12, [R1+0x150] ;  /* 0x00015000010c7983 */ /* 0x000f620000300800 */
[--C-:B------:R-:W-:Y:S02]  /*5380*/  @!P0 IMAD.IADD R9, R9, 0x1, -R29.reuse ;  /* 0x0000000109098824 */ /* 0x100fe400078e0a1d */
[--C-:B------:R-:W-:Y:S01]  /*5390*/  @!P4 IMAD.IADD R24, R24, 0x1, -R29.reuse ;  /* 0x000000011818c824 */ /* 0x100fe200078e0a1d */
[----:B------:R-:W2:Y:S01]  /*53a0*/  LDL.LU R13, [R1+0x154] ;  /* 0x00015400010d7983 */ /* 0x000ea20000300800 */
[--C-:B------:R-:W-:Y:S01]  /*53b0*/  @!P2 IMAD.IADD R18, R18, 0x1, -R29.reuse ;  /* 0x000000011212a824 */ /* 0x100fe200078e0a1d */
[----:B------:R-:W-:Y:S02]  /*53c0*/  ISETP.GT.U32.AND P4, PT, R29, R21, PT ;  /* 0x000000151d00720c */ /* 0x000fe40003f84070 */
[----:B------:R-:W2:Y:S01]  /*53d0*/  LDL.LU R17, [R1+0x140] ;  /* 0x0001400001117983 */ /* 0x000ea20000300800 */
[--C-:B------:R-:W-:Y:S01]  /*53e0*/  @!P5 IMAD.IADD R25, R25, 0x1, -R29.reuse ;  /* 0x000000011919d824 */ /* 0x100fe200078e0a1d */
[----:B------:R-:W-:Y:S01]  /*53f0*/  ISETP.GT.U32.AND P5, PT, R29, R23, PT ;  /* 0x000000171d00720c */ /* 0x000fe20003fa4070 */
[--C-:B------:R-:W-:Y:S01]  /*5400*/  @!P3 IMAD.IADD R20, R20, 0x1, -R29.reuse ;  /* 0x000000011414b824 */ /* 0x100fe200078e0a1d */
[----:B------:R0:W-:Y:S04]  /*5410*/  STL [R1+0x198], R19 ;  /* 0x0001981301007387 */ /* 0x0001e80000100800 */
[----:B0-----:R-:W2:Y:S04]  /*5420*/  LDL.LU R19, [R1+0x138] ;  /* 0x0001380001137983 */ /* 0x001ea80000300800 */
[----:B------:R0:W-:Y:S04]  /*5430*/  STL [R1+0x19c], R9 ;  /* 0x00019c0901007387 */ /* 0x0001e80000100800 */
[----:B------:R-:W2:Y:S04]  /*5440*/  LDL.LU R8, [R1+0x124] ;  /* 0x0001240001087983 */ /* 0x000ea80000300800 */
[----:B------:R1:W-:Y:S04]  /*5450*/  STL [R1+0x16c], R18 ;  /* 0x00016c1201007387 */ /* 0x0003e80000100800 */
[----:B0-----:R-:W2:Y:S04]  /*5460*/  LDL.LU R9, [R1+0x128] ;  /* 0x0001280001097983 */ /* 0x001ea80000300800 */
[----:B------:R0:W-:Y:S04]  /*5470*/  STL [R1+0x184], R20 ;  /* 0x0001841401007387 */ /* 0x0001e80000100800 */
[----:B-1----:R-:W2:Y:S01]  /*5480*/  LDL.LU R18, [R1+0x130] ;  /* 0x0001300001127983 */ /* 0x002ea20000300800 */
[----:B------:R-:W-:-:S03]  /*5490*/  @!P4 IMAD.IADD R21, R21, 0x1, -R29 ;  /* 0x000000011515c824 */ /* 0x000fc600078e0a1d */
[----:B0-----:R-:W2:Y:S01]  /*54a0*/  LDL.LU R20, [R1+0x108] ;  /* 0x0001080001147983 */ /* 0x001ea20000300800 */
[----:B------:R-:W-:-:S03]  /*54b0*/  @!P5 IMAD.IADD R23, R23, 0x1, -R29 ;  /* 0x000000011717d824 */ /* 0x000fc600078e0a1d */
[----:B------:R0:W-:Y:S04]  /*54c0*/  STL [R1+0x188], R21 ;  /* 0x0001881501007387 */ /* 0x0001e80000100800 */
[----:B0-----:R-:W2:Y:S04]  /*54d0*/  LDL.LU R21, [R1+0x114] ;  /* 0x0001140001157983 */ /* 0x001ea80000300800 */
[----:B------:R0:W-:Y:S04]  /*54e0*/  STL [R1+0x18c], R23 ;  /* 0x00018c1701007387 */ /* 0x0001e80000100800 */
[----:B0-----:R-:W2:Y:S01]  /*54f0*/  LDL.LU R23, [R1+0x118] ;  /* 0x0001180001177983 */ /* 0x001ea20000300800 */
[----:B------:R-:W-:-:S02]  /*5500*/  ISETP.GT.U32.AND P1, PT, R29, R26, PT ;  /* 0x0000001a1d00720c */ /* 0x000fc40003f24070 */
[C---:B------:R-:W-:Y:S02]  /*5510*/  ISETP.GT.U32.AND P0, PT, R29.reuse, R10, PT ;  /* 0x0000000a1d00720c */ /* 0x040fe40003f04070 */
[----:B------:R-:W-:-:S09]  /*5520*/  ISETP.GT.U32.AND P2, PT, R29, R16, PT ;  /* 0x000000101d00720c */ /* 0x000fd20003f44070 */
[--C-:B------:R-:W-:Y:S01]  /*5530*/  @!P1 IMAD.IADD R26, R26, 0x1, -R29.reuse ;  /* 0x000000011a1a9824 */ /* 0x100fe200078e0a1d */
[C---:B------:R-:W-:Y:S01]  /*5540*/  ISETP.GT.U32.AND P1, PT, R29.reuse, R7, PT ;  /* 0x000000071d00720c */ /* 0x040fe20003f24070 */
[--C-:B------:R-:W-:Y:S01]  /*5550*/  @!P0 IMAD.IADD R10, R10, 0x1, -R29.reuse ;  /* 0x000000010a0a8824 */ /* 0x100fe200078e0a1d */
[C---:B------:R-:W-:Y:S02]  /*5560*/  ISETP.GT.U32.AND P3, PT, R29.reuse, R22, PT ;  /* 0x000000161d00720c */ /* 0x040fe40003f64070 */
[C---:B------:R-:W-:Y:S01]  /*5570*/  ISETP.GT.U32.AND P6, PT, R29.reuse, R26, PT ;  /* 0x0000001a1d00720c */ /* 0x040fe20003fc4070 */
[----:B------:R-:W-:Y:S01]  /*5580*/  @!P2 IMAD.IADD R16, R16, 0x1, -R29 ;  /* 0x000000011010a824 */ /* 0x000fe200078e0a1d */
[----:B------:R-:W-:-:S07]  /*5590*/  ISETP.GT.U32.AND P4, PT, R29, R24, PT ;  /* 0x000000181d00720c */ /* 0x000fce0003f84070 */
[--C-:B------:R-:W-:Y:S01]  /*55a0*/  @!P1 IMAD.IADD R7, R7, 0x1, -R29.reuse ;  /* 0x0000000107079824 */ /* 0x100fe200078e0a1d */
[----:B------:R-:W-:Y:S01]  /*55b0*/  ISETP.GT.U32.AND P5, PT, R29, R25, PT ;  /* 0x000000191d00720c */ /* 0x000fe20003fa4070 */
[--C-:B------:R-:W-:Y:S02]  /*55c0*/  @!P3 IMAD.IADD R22, R22, 0x1, -R29.reuse ;  /* 0x000000011616b824 */ /* 0x100fe400078e0a1d */
[--C-:B------:R-:W-:Y:S02]  /*55d0*/  @!P6 IMAD.IADD R26, R26, 0x1, -R29.reuse ;  /* 0x000000011a1ae824 */ /* 0x100fe400078e0a1d */
[----:B------:R-:W-:-:S08]  /*55e0*/  @!P4 IMAD.IADD R24, R24, 0x1, -R29 ;  /* 0x000000011818c824 */ /* 0x000fd000078e0a1d */
[--C-:B------:R-:W-:Y:S01]  /*55f0*/  @!P5 IMAD.IADD R25, R25, 0x1, -R29.reuse ;  /* 0x000000011919d824 */ /* 0x100fe200078e0a1d */
[C---:B---3--:R-:W-:Y:S02]  /*5600*/  ISETP.GT.U32.AND P1, PT, R29.reuse, R27, PT ;  /* 0x0000001b1d00720c */ /* 0x048fe40003f24070 */
[C---:B----4-:R-:W-:Y:S02]  /*5610*/  ISETP.GT.U32.AND P0, PT, R29.reuse, R11, PT ;  /* 0x0000000b1d00720c */ /* 0x050fe40003f04070 */
[----:B-----5:R-:W-:Y:S02]  /*5620*/  ISETP.GT.U32.AND P2, PT, R29, R12, PT ;  /* 0x0000000c1d00720c */ /* 0x020fe40003f44070 */
[----:B--2---:R-:W-:Y:S02]  /*5630*/  IABS R2, R15 ;  /* 0x0000000f00027213 */ /* 0x004fe40000000000 */
[----:B------:R-:W2:Y:S05]  /*5640*/  LDL.LU R15, [R1+0x11c] ;  /* 0x00011c00010f7983 */ /* 0x000eaa0000300800 */
[----:B------:R-:W-:Y:S01]  /*5650*/  @!P1 IMAD.IADD R27, R27, 0x1, -R29 ;  /* 0x000000011b1b9824 */ /* 0x000fe200078e0a1d */
[----:B------:R-:W-:-:S02]  /*5660*/  ISETP.GT.U32.AND P3, PT, R29, R13, PT ;  /* 0x0000000d1d00720c */ /* 0x000fc40003f64070 */
[----:B------:R-:W-:Y:S01]  /*5670*/  ISETP.GT.U32.AND P4, PT, R29, R17, PT ;  /* 0x000000111d00720c */ /* 0x000fe20003f84070 */
[--C-:B------:R-:W-:Y:S02]  /*5680*/  @!P0 IMAD.IADD R11, R11, 0x1, -R29.reuse ;  /* 0x000000010b0b8824 */ /* 0x100fe400078e0a1d */
[----:B------:R-:W-:Y:S01]  /*5690*/  @!P2 IMAD.IADD R12, R12, 0x1, -R29 ;  /* 0x000000010c0ca824 */ /* 0x000fe200078e0a1d */
[C---:B------:R-:W-:Y:S02]  /*56a0*/  ISETP.GT.U32.AND P6, PT, R29.reuse, R8, PT ;  /* 0x000000081d00720c */ /* 0x040fe40003fc4070 */
[C---:B------:R-:W-:Y:S02]  /*56b0*/  ISETP.GT.U32.AND P1, PT, R29.reuse, R9, PT ;  /* 0x000000091d00720c */ /* 0x040fe40003f24070 */
[C---:B------:R-:W-:Y:S02]  /*56c0*/  ISETP.GT.U32.AND P0, PT, R29.reuse, R18, PT ;  /* 0x000000121d00720c */ /* 0x040fe40003f04070 */
[----:B------:R-:W-:-:S07]  /*56d0*/  ISETP.GT.U32.AND P2, PT, R29, R20, PT ;  /* 0x000000141d00720c */ /* 0x000fce0003f44070 */
[--C-:B------:R-:W-:Y:S01]  /*56e0*/  @!P6 IMAD.IADD R8, R8, 0x1, -R29.reuse ;  /* 0x000000010808e824 */ /* 0x100fe200078e0a1d */
[----:B------:R-:W-:Y:S01]  /*56f0*/  ISETP.GT.U32.AND P5, PT, R29, R19, PT ;  /* 0x000000131d00720c */ /* 0x000fe20003fa4070 */
[--C-:B------:R-:W-:Y:S01]  /*5700*/  @!P3 IMAD.IADD R13, R13, 0x1, -R29.reuse ;  /* 0x000000010d0db824 */ /* 0x100fe200078e0a1d */
[----:B------:R-:W-:Y:S01]  /*5710*/  ISETP.GT.U32.AND P6, PT, R29, R27, PT ;  /* 0x0000001b1d00720c */ /* 0x000fe20003fc4070 */
[--C-:B------:R-:W-:Y:S01]  /*5720*/  @!P1 IMAD.IADD R9, R9, 0x1, -R29.reuse ;  /* 0x0000000109099824 */ /* 0x100fe200078e0a1d */
[----:B------:R-:W-:Y:S01]  /*5730*/  ISETP.GT.U32.AND P1, PT, R29, R11, PT ;  /* 0x0000000b1d00720c */ /* 0x000fe20003f24070 */
[--C-:B------:R-:W-:Y:S01]  /*5740*/  @!P4 IMAD.IADD R17, R17, 0x1, -R29.reuse ;  /* 0x000000011111c824 */ /* 0x100fe200078e0a1d */
[----:B------:R-:W-:Y:S01]  /*5750*/  STL [R1+0x190], R7 ;  /* 0x0001900701007387 */ /* 0x000fe20000100800 */
[--C-:B------:R-:W-:Y:S01]  /*5760*/  @!P0 IMAD.IADD R18, R18, 0x1, -R29.reuse ;  /* 0x0000000112128824 */ /* 0x100fe200078e0a1d */
[C---:B------:R-:W-:Y:S02]  /*5770*/  ISETP.GT.U32.AND P0, PT, R29.reuse, R12, PT ;  /* 0x0000000c1d00720c */ /* 0x040fe40003f04070 */
[C---:B------:R-:W-:Y:S01]  /*5780*/  ISETP.GT.U32.AND P3, PT, R29.reuse, R21, PT ;  /* 0x000000151d00720c */ /* 0x040fe20003f64070 */
[----:B------:R-:W-:Y:S01]  /*5790*/  STL [R1+0x180], R10 ;  /* 0x0001800a01007387 */ /* 0x000fe20000100800 */
[----:B------:R-:W-:Y:S01]  /*57a0*/  @!P2 IMAD.IADD R20, R20, 0x1, -R29 ;  /* 0x000000011414a824 */ /* 0x000fe200078e0a1d */
[----:B------:R-:W-:-:S02]  /*57b0*/  ISETP.GT.U32.AND P2, PT, R29, R13, PT ;  /* 0x0000000d1d00720c */ /* 0x000fc40003f44070 */
[----:B------:R-:W-:Y:S04]  /*57c0*/  STL [R1+0x178], R16 ;  /* 0x0001781001007387 */ /* 0x000fe80000100800 */
[----:B------:R-:W-:Y:S01]  /*57d0*/  STL [R1+0x158], R22 ;  /* 0x0001581601007387 */ /* 0x000fe20000100800 */
[----:B------:R-:W-:-:S03]  /*57e0*/  ISETP.GT.U32.AND P4, PT, R29, R23, PT ;  /* 0x000000171d00720c */ /* 0x000fc60003f84070 */
[----:B------:R-:W-:Y:S04]  /*57f0*/  STL [R1+0x15c], R24 ;  /* 0x00015c1801007387 */ /* 0x000fe80000100800 */
[----:B------:R0:W-:Y:S01]  /*5800*/  STL [R1+0x164], R25 ;  /* 0x0001641901007387 */ /* 0x0001e20000100800 */
[--C-:B------:R-:W-:Y:S02]  /*5810*/  @!P5 IMAD.IADD R19, R19, 0x1, -R29.reuse ;  /* 0x000000011313d824 */ /* 0x100fe400078e0a1d */
[--C-:B------:R-:W-:Y:S02]  /*5820*/  @!P6 IMAD.IADD R27, R27, 0x1, -R29.reuse ;  /* 0x000000011b1be824 */ /* 0x100fe400078e0a1d */
[--C-:B------:R-:W-:Y:S01]  /*5830*/  @!P3 IMAD.IADD R21, R21, 0x1, -R29.reuse ;  /* 0x000000011515b824 */ /* 0x100fe200078e0a1d */
[----:B0-----:R-:W3:Y:S04]  /*5840*/  LDL.LU R25, [R1+0x120] ;  /* 0x0001200001197983 */ /* 0x001ee80000300800 */
[----:B------:R-:W4:Y:S01]  /*5850*/  LDL.LU R16, [R1+0x110] ;  /* 0x0001100001107983 */ /* 0x000f220000300800 */
[----:B------:R-:W-:Y:S01]  /*5860*/  @!P1 IMAD.IADD R11, R11, 0x1, -R29 ;  /* 0x000000010b0b9824 */ /* 0x000fe200078e0a1d */
[----:B------:R-:W-:-:S02]  /*5870*/  ISETP.GT.U32.AND P3, PT, R29, R17, PT ;  /* 0x000000111d00720c */ /* 0x000fc40003f64070 */
[----:B------:R-:W5:Y:S01]  /*5880*/  LDL.LU R22, [R1+0x10c] ;  /* 0x00010c0001167983 */ /* 0x000f620000300800 */
[----:B------:R-:W-:-:S03]  /*5890*/  @!P4 IMAD.IADD R23, R23, 0x1, -R29 ;  /* 0x000000011717c824 */ /* 0x000fc600078e0a1d */
[----:B------:R0:W-:Y:S01]  /*58a0*/  STL [R1+0x134], R26 ;  /* 0x0001341a01007387 */ /* 0x0001e20000100800 */
[--C-:B------:R-:W-:Y:S01]  /*58b0*/  @!P0 IMAD.IADD R12, R12, 0x1, -R29.reuse ;  /* 0x000000010c0c8824 */ /* 0x100fe200078e0a1d */
[----:B------:R-:W-:Y:S02]  /*58c0*/  ISETP.GT.U32.AND P4, PT, R29, R19, PT ;  /* 0x000000131d00720c */ /* 0x000fe40003f84070 */
[----:B------:R-:W5:Y:S01]  /*58d0*/  LDL.LU R24, [R1+0xf0] ;  /* 0x0000f00001187983 */ /* 0x000f620000300800 */
[----:B------:R-:W-:-:S03]  /*58e0*/  @!P2 IMAD.IADD R13, R13, 0x1, -R29 ;  /* 0x000000010d0da824 */ /* 0x000fc600078e0a1d */
[----:B0-----:R-:W5:Y:S04]  /*58f0*/  LDL.LU R26, [R1+0x100] ;  /* 0x00010000011a7983 */ /* 0x001f680000300800 */
[----:B------:R0:W-:Y:S04]  /*5900*/  STL [R1+0x148], R27 ;  /* 0x0001481b01007387 */ /* 0x0001e80000100800 */
[----:B0-----:R-:W5:Y:S04]  /*5910*/  LDL.LU R27, [R1+0x104] ;  /* 0x00010400011b7983 */ /* 0x001f680000300800 */
[----:B------:R0:W-:Y:S04]  /*5920*/  STL [R1+0x14c], R11 ;  /* 0x00014c0b01007387 */ /* 0x0001e80000100800 */
[----:B------:R-:W5:Y:S04]  /*5930*/  LDL.LU R7, [R1+0xc0] ;  /* 0x0000c00001077983 */ /* 0x000f680000300800 */
[----:B------:R1:W-:Y:S04]  /*5940*/  STL [R1+0x150], R12 ;  /* 0x0001500c01007387 */ /* 0x0003e80000100800 */
[----:B------:R-:W5:Y:S04]  /*5950*/  LDL.LU R10, [R1+0xcc] ;  /* 0x0000cc00010a7983 */ /* 0x000f680000300800 */
[----:B------:R1:W-:Y:S04]  /*5960*/  STL [R1+0x154], R13 ;  /* 0x0001540d01007387 */ /* 0x0003e80000100800 */
[----:B0-----:R-:W5:Y:S01]  /*5970*/  LDL.LU R11, [R1+0xd0] ;  /* 0x0000d000010b7983 */ /* 0x001f620000300800 */
[----:B------:R-:W-:-:S02]  /*5980*/  @!P3 IMAD.IADD R17, R17, 0x1, -R29 ;  /* 0x000000011111b824 */ /* 0x000fc400078e0a1d */
[----:B------:R-:W-:Y:S01]  /*5990*/  @!P4 IMAD.IADD R19, R19, 0x1, -R29 ;  /* 0x000000011313c824 */ /* 0x000fe200078e0a1d */
[----:B-1----:R-:W5:Y:S04]  /*59a0*/  LDL.LU R12, [R1+0xd4] ;  /* 0x0000d400010c7983 */ /* 0x002f680000300800 */
[----:B------:R-:W-:Y:S04]  /*59b0*/  STL [R1+0x140], R17 ;  /* 0x0001401101007387 */ /* 0x000fe80000100800 */
[----:B------:R-:W5:Y:S04]  /*59c0*/  LDL.LU R13, [R1+0xd8] ;  /* 0x0000d800010d7983 */ /* 0x000f680000300800 */
[----:B------:R0:W-:Y:S04]  /*59d0*/  STL [R1+0x138], R19 ;  /* 0x0001381301007387 */ /* 0x0001e80000100800 */
[----:B0-----:R-:W5:Y:S04]  /*59e0*/  LDL.LU R19, [R1+0xc8] ;  /* 0x0000c80001137983 */ /* 0x001f680000300800 */
[----:B------:R-:W5:Y:S01]  /*59f0*/  LDL.LU R17, [R1+0xc4] ;  /* 0x0000c40001117983 */ /* 0x000f620000300800 */
[----:B------:R-:W-:-:S02]  /*5a00*/  ISETP.GT.U32.AND P1, PT, R29, R9, PT ;  /* 0x000000091d00720c */ /* 0x000fc40003f24070 */
[C---:B------:R-:W-:Y:S02]  /*5a10*/  ISETP.GT.U32.AND P0, PT, R29.reuse, R18, PT ;  /* 0x000000121d00720c */ /* 0x040fe40003f04070 */
[C---:B------:R-:W-:Y:S02]  /*5a20*/  ISETP.GT.U32.AND P3, PT, R29.reuse, R21, PT ;  /* 0x000000151d00720c */ /* 0x040fe40003f64070 */
[----:B------:R-:W-:-:S07]  /*5a30*/  ISETP.GT.U32.AND P2, PT, R29, R20, PT ;  /* 0x000000141d00720c */ /* 0x000fce0003f44070 */
[--C-:B------:R-:W-:Y:S01]  /*5a40*/  @!P1 IMAD.IADD R9, R9, 0x1, -R29.reuse ;  /* 0x0000000109099824 */ /* 0x100fe200078e0a1d */
[----:B------:R-:W-:Y:S01]  /*5a50*/  ISETP.GT.U32.AND P4, PT, R29, R23, PT ;  /* 0x000000171d00720c */ /* 0x000fe20003f84070 */
[--C-:B------:R-:W-:Y:S02]  /*5a60*/  @!P0 IMAD.IADD R18, R18, 0x1, -R29.reuse ;  /* 0x0000000112128824 */ /* 0x100fe400078e0a1d */
[--C-:B------:R-:W-:Y:S02]  /*5a70*/  @!P3 IMAD.IADD R21, R21, 0x1, -R29.reuse ;  /* 0x000000011515b824 */ /* 0x100fe400078e0a1d */
[----:B------:R-:W-:-:S08]  /*5a80*/  @!P2 IMAD.IADD R20, R20, 0x1, -R29 ;  /* 0x000000011414a824 */ /* 0x000fd000078e0a1d */
[----:B------:R-:W-:Y:S01]  /*5a90*/  @!P4 IMAD.IADD R23, R23, 0x1, -R29 ;  /* 0x000000011717c824 */ /* 0x000fe200078e0a1d */
[----:B--2---:R-:W-:-:S13]  /*5aa0*/  ISETP.GT.U32.AND P5, PT, R29, R15, PT ;  /* 0x0000000f1d00720c */ /* 0x004fda0003fa4070 */
[----:B------:R-:W-:Y:S01]  /*5ab0*/  @!P5 IMAD.IADD R15, R15, 0x1, -R29 ;  /* 0x000000010f0fd824 */ /* 0x000fe200078e0a1d */
[----:B------:R-:W-:-:S04]  /*5ac0*/  ISETP.GT.U32.AND P5, PT, R29, R8, PT ;  /* 0x000000081d00720c */ /* 0x000fc80003fa4070 */
[----:B------:R-:W-:-:S09]  /*5ad0*/  ISETP.GT.U32.AND P6, PT, R29, R15, PT ;  /* 0x0000000f1d00720c */ /* 0x000fd20003fc4070 */
[----:B------:R-:W-:-:S04]  /*5ae0*/  @!P5 IMAD.IADD R8, R8, 0x1, -R29 ;  /* 0x000000010808d824 */ /* 0x000fc800078e0a1d */
[----:B------:R-:W-:Y:S01]  /*5af0*/  @!P6 IMAD.IADD R15, R15, 0x1, -R29 ;  /* 0x000000010f0fe824 */ /* 0x000fe200078e0a1d */
[----:B------:R-:W-:Y:S04]  /*5b00*/  STL [R1+0x124], R8 ;  /* 0x0001240801007387 */ /* 0x000fe80000100800 */
[----:B------:R-:W-:Y:S04]  /*5b10*/  STL [R1+0x128], R9 ;  /* 0x0001280901007387 */ /* 0x000fe80000100800 */
[----:B------:R-:W-:Y:S04]  /*5b20*/  STL [R1+0x130], R18 ;  /* 0x0001301201007387 */ /* 0x000fe80000100800 */
[----:B------:R-:W-:Y:S04]  /*5b30*/  STL [R1+0x108], R20 ;  /* 0x0001081401007387 */ /* 0x000fe80000100800 */
[----:B------:R-:W-:Y:S04]  /*5b40*/  STL [R1+0x114], R21 ;  /* 0x0001141501007387 */ /* 0x000fe80000100800 */
[----:B------:R0:W-:Y:S04]  /*5b50*/  STL [R1+0x11c], R15 ;  /* 0x00011c0f01007387 */ /* 0x0001e80000100800 */
[----:B------:R1:W-:Y:S04]  /*5b60*/  STL [R1+0x118], R23 ;  /* 0x0001181701007387 */ /* 0x0003e80000100800 */
[----:B0-----:R-:W2:Y:S04]  /*5b70*/  LDL.LU R15, [R1+0xb4] ;  /* 0x0000b400010f7983 */ /* 0x001ea80000300800 */
[----:B------:R-:W2:Y:S04]  /*5b80*/  LDL.LU R18, [R1+0xb8] ;  /* 0x0000b80001127983 */ /* 0x000ea80000300800 */
[----:B------:R-:W2:Y:S04]  /*5b90*/  LDL.LU R20, [R1+0xbc] ;  /* 0x0000bc0001147983 */ /* 0x000ea80000300800 */
[----:B------:R-:W2:Y:S04]  /*5ba0*/  LDL.LU R21, [R1+0x9c] ;  /* 0x00009c0001157983 */ /* 0x000ea80000300800 */
[----:B-1----:R-:W2:Y:S01]  /*5bb0*/  LDL.LU R23, [R1+0xa8] ;  /* 0x0000a80001177983 */ /* 0x002ea20000300800 */
[----:B---3--:R-:W-:-:S02]  /*5bc0*/  ISETP.GT.U32.AND P5, PT, R29, R25, PT ;  /* 0x000000191d00720c */ /* 0x008fc40003fa4070 */
[C---:B----4-:R-:W-:Y:S02]  /*5bd0*/  ISETP.GT.U32.AND P1, PT, R29.reuse, R16, PT ;  /* 0x000000101d00720c */ /* 0x050fe40003f24070 */
[----:B-----5:R-:W-:-:S09]  /*5be0*/  ISETP.GT.U32.AND P0, PT, R29, R22, PT ;  /* 0x000000161d00720c */ /* 0x020fd20003f04070 */
[--C-:B------:R-:W-:Y:S01]  /*5bf0*/  @!P5 IMAD.IADD R25, R25, 0x1, -R29.reuse ;  /* 0x000000011919d824 */ /* 0x100fe200078e0a1d */
[C---:B------:R-:W-:Y:S01]  /*5c00*/  ISETP.GT.U32.AND P2, PT, R29.reuse, R24, PT ;  /* 0x000000181d00720c */ /* 0x040fe20003f44070 */
[--C-:B------:R-:W-:Y:S01]  /*5c10*/  @!P1 IMAD.IADD R16, R16, 0x1, -R29.reuse ;  /* 0x0000000110109824 */ /* 0x100fe200078e0a1d */
[C---:B------:R-:W-:Y:S01]  /*5c20*/  ISETP.GT.U32.AND P3, PT, R29.reuse, R26, PT ;  /* 0x0000001a1d00720c */ /* 0x040fe20003f64070 */
[----:B------:R-:W-:Y:S01]  /*5c30*/  @!P0 IMAD.IADD R22, R22, 0x1, -R29 ;  /* 0x0000000116168824 */ /* 0x000fe200078e0a1d */
[C---:B------:R-:W-:Y:S02]  /*5c40*/  ISETP.GT.U32.AND P6, PT, R29.reuse, R7, PT ;  /* 0x000000071d00720c */ /* 0x040fe40003fc4070 */
[C---:B------:R-:W-:Y:S02]  /*5c50*/  ISETP.GT.U32.AND P5, PT, R29.reuse, R10, PT ;  /* 0x0000000a1d00720c */ /* 0x040fe40003fa4070 */
[----:B------:R-:W-:-:S09]  /*5c60*/  ISETP.GT.U32.AND P1, PT, R29, R11, PT ;  /* 0x0000000b1d00720c */ /* 0x000fd20003f24070 */
[--C-:B------:R-:W-:Y:S01]  /*5c70*/  @!P6 IMAD.IADD R7, R7, 0x1, -R29.reuse ;  /* 0x000000010707e824 */ /* 0x100fe200078e0a1d */
[C---:B------:R-:W-:Y:S02]  /*5c80*/  ISETP.GT.U32.AND P4, PT, R29.reuse, R27, PT ;  /* 0x0000001b1d00720c */ /* 0x040fe40003f84070 */
[C---:B------:R-:W-:Y:S01]  /*5c90*/  ISETP.GT.U32.AND P0, PT, R29.reuse, R12, PT ;  /* 0x0000000c1d00720c */ /* 0x040fe20003f04070 */
[--C-:B------:R-:W-:Y:S01]  /*5ca0*/  @!P3 IMAD.IADD R26, R26, 0x1, -R29.reuse ;  /* 0x000000011a1ab824 */ /* 0x100fe200078e0a1d */
[C---:B------:R-:W-:Y:S01]  /*5cb0*/  ISETP.GT.U32.AND P6, PT, R29.reuse, R25, PT ;  /* 0x000000191d00720c */ /* 0x040fe20003fc4070 */
[--C-:B------:R-:W-:Y:S02]  /*5cc0*/  @!P2 IMAD.IADD R24, R24, 0x1, -R29.reuse ;  /* 0x000000011818a824 */ /* 0x100fe400078e0a1d */
[--C-:B------:R-:W-:Y:S01]  /*5cd0*/  @!P5 IMAD.IADD R10, R10, 0x1, -R29.reuse ;  /* 0x000000010a0ad824 */ /* 0x100fe200078e0a1d */
[C---:B------:R-:W-:Y:S02]  /*5ce0*/  ISETP.GT.U32.AND P5, PT, R29.reuse, R16, PT ;  /* 0x000000101d00720c */ /* 0x040fe40003fa4070 */
[----:B------:R-:W-:Y:S01]  /*5cf0*/  ISETP.GT.U32.AND P2, PT, R29, R13, PT ;  /* 0x0000000d1d00720c */ /* 0x000fe20003f44070 */
[--C-:B------:R-:W-:Y:S01]  /*5d00*/  @!P1 IMAD.IADD R11, R11, 0x1, -R29.reuse ;  /* 0x000000010b0b9824 */ /* 0x100fe200078e0a1d */
[----:B------:R-:W-:Y:S01]  /*5d10*/  ISETP.GT.U32.AND P1, PT, R29, R22, PT ;  /* 0x000000161d00720c */ /* 0x000fe20003f24070 */
[----:B------:R-:W-:-:S02]  /*5d20*/  @!P4 IMAD.IADD R27, R27, 0x1, -R29 ;  /* 0x000000011b1bc824 */ /* 0x000fc400078e0a1d */
[--C-:B------:R-:W-:Y:S01]  /*5d30*/  @!P0 IMAD.IADD R12, R12, 0x1, -R29.reuse ;  /* 0x000000010c0c8824 */ /* 0x100fe200078e0a1d */
[----:B------:R-:W-:Y:S01]  /*5d40*/  ISETP.GT.U32.AND P3, PT, R29, R19, PT ;  /* 0x000000131d00720c */ /* 0x000fe20003f64070 */
[----:B------:R-:W-:Y:S01]  /*5d50*/  @!P6 IMAD.IADD R25, R25, 0x1, -R29 ;  /* 0x000000011919e824 */ /* 0x000fe200078e0a1d */
[C---:B------:R-:W-:Y:S02]  /*5d60*/  ISETP.GT.U32.AND P0, PT, R29.reuse, R24, PT ;  /* 0x000000181d00720c */ /* 0x040fe40003f04070 */
[----:B------:R-:W-:-:S03]  /*5d70*/  ISETP.GT.U32.AND P4, PT, R29, R17, PT ;  /* 0x000000111d00720c */ /* 0x000fc60003f84070 */
[--C-:B------:R-:W-:Y:S01]  /*5d80*/  @!P2 IMAD.IADD R13, R13, 0x1, -R29.reuse ;  /* 0x000000010d0da824 */ /* 0x100fe200078e0a1d */
[----:B------:R-:W-:Y:S01]  /*5d90*/  ISETP.GT.U32.AND P2, PT, R29, R26, PT ;  /* 0x0000001a1d00720c */ /* 0x000fe20003f44070 */
[--C-:B------:R-:W-:Y:S01]  /*5da0*/  @!P5 IMAD.IADD R16, R16, 0x1, -R29.reuse ;  /* 0x000000011010d824 */ /* 0x100fe200078e0a1d */
[----:B------:R0:W-:Y:S01]  /*5db0*/  STL [R1+0x120], R25 ;  /* 0x0001201901007387 */ /* 0x0001e20000100800 */
[--C-:B------:R-:W-:Y:S02]  /*5dc0*/  @!P1 IMAD.IADD R22, R22, 0x1, -R29.reuse ;  /* 0x0000000116169824 */ /* 0x100fe400078e0a1d */
[--C-:B------:R-:W-:Y:S01]  /*5dd0*/  @!P3 IMAD.IADD R19, R19, 0x1, -R29.reuse ;  /* 0x000000011313b824 */ /* 0x100fe200078e0a1d */
[----:B------:R-:W-:Y:S01]  /*5de0*/  ISETP.GT.U32.AND P3, PT, R29, R27, PT ;  /* 0x0000001b1d00720c */ /* 0x000fe20003f64070 */
[----:B0-----:R-:W3:Y:S04]  /*5df0*/  LDL.LU R25, [R1+0xac] ;  /* 0x0000ac0001197983 */ /* 0x001ee80000300800 */
[----:B------:R-:W4:Y:S04]  /*5e00*/  LDL.LU R8, [R1+0xb0] ;  /* 0x0000b00001087983 */ /* 0x000f280000300800 */
[----:B------:R0:W-:Y:S01]  /*5e10*/  STL [R1+0x110], R16 ;  /* 0x0001101001007387 */ /* 0x0001e20000100800 */
[----:B------:R-:W-:-:S03]  /*5e20*/  @!P4 IMAD.IADD R17, R17, 0x1, -R29 ;  /* 0x000000011111c824 */ /* 0x000fc600078e0a1d */
[----:B------:R1:W-:Y:S01]  /*5e30*/  STL [R1+0x10c], R22 ;  /* 0x00010c1601007387 */ /* 0x0003e20000100800 */
[----:B------:R-:W-:-:S03]  /*5e40*/  @!P0 IMAD.IADD R24, R24, 0x1, -R29 ;  /* 0x0000000118188824 */ /* 0x000fc600078e0a1d */
[----:B------:R-:W5:Y:S01]  /*5e50*/  LDL.LU R9, [R1+0x1dc] ;  /* 0x0001dc0001097983 */ /* 0x000f620000300800 */
[----:B------:R-:W-:-:S03]  /*5e60*/  ISETP.GT.U32.AND P4, PT, R29, R7, PT ;  /* 0x000000071d00720c */ /* 0x000fc60003f84070 */
[----:B0-----:R-:W5:Y:S01]  /*5e70*/  LDL.LU R16, [R1+0xa4] ;  /* 0x0000a40001107983 */ /* 0x001f620000300800 */
[----:B------:R-:W-:Y:S01]  /*5e80*/  ISETP.GT.U32.AND P5, PT, R29, R10, PT ;  /* 0x0000000a1d00720c */ /* 0x000fe20003fa4070 */
[--C-:B------:R-:W-:Y:S01]  /*5e90*/  @!P3 IMAD.IADD R27, R27, 0x1, -R29.reuse ;  /* 0x000000011b1bb824 */ /* 0x100fe200078e0a1d */
[C---:B------:R-:W-:Y:S01]  /*5ea0*/  ISETP.GT.U32.AND P1, PT, R29.reuse, R11, PT ;  /* 0x0000000b1d00720c */ /* 0x040fe20003f24070 */
[----:B------:R0:W-:Y:S01]  /*5eb0*/  STL [R1+0xf0], R24 ;  /* 0x0000f01801007387 */ /* 0x0001e20000100800 */
[C---:B------:R-:W-:Y:S01]  /*5ec0*/  ISETP.GT.U32.AND P0, PT, R29.reuse, R12, PT ;  /* 0x0000000c1d00720c */ /* 0x040fe20003f04070 */
[--C-:B------:R-:W-:Y:S01]  /*5ed0*/  @!P2 IMAD.IADD R26, R26, 0x1, -R29.reuse ;  /* 0x000000011a1aa824 */ /* 0x100fe200078e0a1d */
[C---:B------:R-:W-:Y:S01]  /*5ee0*/  ISETP.GT.U32.AND P3, PT, R29.reuse, R19, PT ;  /* 0x000000131d00720c */ /* 0x040fe20003f64070 */
[----:B-1----:R-:W5:Y:S01]  /*5ef0*/  LDL.LU R22, [R1+0xa0] ;  /* 0x0000a00001167983 */ /* 0x002f620000300800 */
[----:B------:R-:W-:Y:S01]  /*5f00*/  ISETP.GT.U32.AND P2, PT, R29, R13, PT ;  /* 0x0000000d1d00720c */ /* 0x000fe20003f44070 */
[----:B------:R-:W-:-:S02]  /*5f10*/  @!P4 IMAD.IADD R7, R7, 0x1, -R29 ;  /* 0x000000010707c824 */ /* 0x000fc400078e0a1d */
[----:B0-----:R-:W5:Y:S04]  /*5f20*/  LDL.LU R24, [R1+0x90] ;  /* 0x0000900001187983 */ /* 0x001f680000300800 */
[----:B------:R0:W-:Y:S01]  /*5f30*/  STL [R1+0x100], R26 ;  /* 0x0001001a01007387 */ /* 0x0001e20000100800 */
[--C-:B------:R-:W-:Y:S02]  /*5f40*/  @!P5 IMAD.IADD R10, R10, 0x1, -R29.reuse ;  /* 0x000000010a0ad824 */ /* 0x100fe400078e0a1d */
[--C-:B------:R-:W-:Y:S02]  /*5f50*/  @!P1 IMAD.IADD R11, R11, 0x1, -R29.reuse ;  /* 0x000000010b0b9824 */ /* 0x100fe400078e0a1d */
[--C-:B------:R-:W-:Y:S01]  /*5f60*/  @!P0 IMAD.IADD R12, R12, 0x1, -R29.reuse ;  /* 0x000000010c0c8824 */ /* 0x100fe200078e0a1d */
[----:B0-----:R-:W5:Y:S01]  /*5f70*/  LDL.LU R26, [R1+0x94] ;  /* 0x00009400011a7983 */ /* 0x001f620000300800 */
[----:B------:R-:W-:-:S03]  /*5f80*/  @!P3 IMAD.IADD R19, R19, 0x1, -R29 ;  /* 0x000000011313b824 */ /* 0x000fc600078e0a1d */
[----:B------:R0:W-:Y:S01]  /*5f90*/  STL [R1+0x104], R27 ;  /* 0x0001041b01007387 */ /* 0x0001e20000100800 */
[----:B------:R-:W-:-:S03]  /*5fa0*/  @!P2 IMAD.IADD R13, R13, 0x1, -R29 ;  /* 0x000000010d0da824 */ /* 0x000fc600078e0a1d */
[----:B0-----:R-:W5:Y:S04]  /*5fb0*/  LDL.LU R27, [R1+0x98] ;  /* 0x00009800011b7983 */ /* 0x001f680000300800 */
[----:B------:R-:W-:Y:S04]  /*5fc0*/  STL [R1+0xc0], R7 ;  /* 0x0000c00701007387 */ /* 0x000fe80000100800 */
[----:B------:R-:W-:Y:S04]  /*5fd0*/  STL [R1+0xcc], R10 ;  /* 0x0000cc0a01007387 */ /* 0x000fe80000100800 */
[----:B------:R-:W-:Y:S04]  /*5fe0*/  STL [R1+0xd0], R11 ;  /* 0x0000d00b01007387 */ /* 0x000fe80000100800 */
[----:B------:R-:W-:Y:S04]  /*5ff0*/  STL [R1+0xd4], R12 ;  /* 0x0000d40c01007387 */ /* 0x000fe80000100800 */
[----:B------:R0:W-:Y:S04]  /*6000*/  STL [R1+0xc8], R19 ;  /* 0x0000c81301007387 */ /* 0x0001e80000100800 */
[----:B------:R1:W-:Y:S04]  /*6010*/  STL [R1+0xd8], R13 ;  /* 0x0000d80d01007387 */ /* 0x0003e80000100800 */
[----:B0-----:R-:W5:Y:S01]  /*6020*/  LDL R19, [R1+0x7dc] ;  /* 0x0007dc0001137983 */ /* 0x001f620000100800 */
[----:B------:R-:W-:Y:S01]  /*6030*/  ISETP.GT.U32.AND P6, PT, R29, R17, PT ;  /* 0x000000111d00720c */ /* 0x000fe20003fc4070 */
[----:B------:R-:W-:-:S02]  /*6040*/  IMAD.HI.U32 R0, R28, R3, RZ ;  /* 0x000000031c007227 */ /* 0x000fc400078e00ff */
[----:B------:R-:W5:Y:S10]  /*6050*/  LDL.LU R10, [R1+0x78] ;  /* 0x00007800010a7983 */ /* 0x000f740000300800 */
[----:B------:R-:W-:Y:S01]  /*6060*/  @!P6 IMAD.IADD R17, R17, 0x1, -R29 ;  /* 0x000000011111e824 */ /* 0x000fe200078e0a1d */
[----:B------:R-:W5:Y:S01]  /*6070*/  LDL.LU R11, [R1+0x84] ;  /* 0x00008400010b7983 */ /* 0x000f620000300800 */
[----:B------:R-:W-:-:S03]  /*6080*/  IMAD.MOV R0, RZ, RZ, -R0 ;  /* 0x000000ffff007224 */ /* 0x000fc600078e0a00 */
[----:B------:R-:W5:Y:S01]  /*6090*/  LDL.LU R12, [R1+0x88] ;  /* 0x00008800010c7983 */ /* 0x000f620000300800 */
[----:B------:R-:W-:Y:S02]  /*60a0*/  IMAD R3, R29, R0, R3 ;  /* 0x000000001d037224 */ /* 0x000fe400078e0203 */
[----:B------:R-:W-:-:S04]  /*60b0*/  IMAD.HI.U32 R0, R28, R2, RZ ;  /* 0x000000021c007227 */ /* 0x000fc800078e00ff */
[----:B------:R-:W-:Y:S01]  /*60c0*/  IMAD.MOV R0, RZ, RZ, -R0 ;  /* 0x000000ffff007224 */ /* 0x000fe200078e0a00 */
[----:B------:R-:W-:Y:S03]  /*60d0*/  STL [R1+0xc4], R17 ;  /* 0x0000c41101007387 */ /* 0x000fe60000100800 */
[C---:B------:R-:W-:Y:S01]  /*60e0*/  IMAD R2, R29.reuse, R0, R2 ;  /* 0x000000001d027224 */ /* 0x040fe200078e0202 */
[----:B-1----:R-:W5:Y:S01]  /*60f0*/  LDL.LU R13, [R1+0x8c] ;  /* 0x00008c00010d7983 */ /* 0x002f620000300800 */
[C---:B--2---:R-:W-:Y:S02]  /*6100*/  ISETP.GT.U32.AND P4, PT, R29.reuse, R15, PT ;  /* 0x0000000f1d00720c */ /* 0x044fe40003f84070 */
[C---:B------:R-:W-:Y:S02]  /*6110*/  ISETP.GT.U32.AND P5, PT, R29.reuse, R18, PT ;  /* 0x000000121d00720c */ /* 0x040fe40003fa4070 */
[----:B------:R-:W-:-:S02]  /*6120*/  ISETP.GT.U32.AND P1, PT, R29, R20, PT ;  /* 0x000000141d00720c */ /* 0x000fc40003f24070 */
[----:B------:R-:W-:-:S07]  /*6130*/  ISETP.GT.U32.AND P0, PT, R29, R21, PT ;  /* 0x000000151d00720c */ /* 0x000fce0003f04070 */
[--C-:B------:R-:W-:Y:S01]  /*6140*/  @!P4 IMAD.IADD R15, R15, 0x1, -R29.reuse ;  /* 0x000000010f0fc824 */ /* 0x100fe200078e0a1d */
[----:B------:R-:W-:Y:S01]  /*6150*/  ISETP.GT.U32.AND P2, PT, R29, R23, PT ;  /* 0x000000171d00720c */ /* 0x000fe20003f44070 */
[--C-:B------:R-:W-:Y:S02]  /*6160*/  @!P5 IMAD.IADD R18, R18, 0x1, -R29.reuse ;  /* 0x000000011212d824 */ /* 0x100fe400078e0a1d */
[--C-:B------:R-:W-:Y:S02]  /*6170*/  @!P1 IMAD.IADD R20, R20, 0x1, -R29.reuse ;  /* 0x0000000114149824 */ /* 0x100fe400078e0a1d */
[----:B------:R-:W-:-:S08]  /*6180*/  @!P0 IMAD.IADD R21, R21, 0x1, -R29 ;  /* 0x0000000115158824 */ /* 0x000fd000078e0a1d */
[----:B------:R-:W-:Y:S01]  /*6190*/  @!P2 IMAD.IADD R23, R23, 0x1, -R29 ;  /* 0x000000011717a824 */ /* 0x000fe200078e0a1d */
[C---:B----4-:R-:W-:Y:S02]  /*61a0*/  ISETP.GT.U32.AND P6, PT, R29.reuse, R8, PT ;  /* 0x000000081d00720c */ /* 0x050fe40003fc4070 */
[C---:B---3--:R-:W-:Y:S02]  /*61b0*/  ISETP.GT.U32.AND P3, PT, R29.reuse, R25, PT ;  /* 0x000000191d00720c */ /* 0x048fe40003f64070 */
[C---:B-----5:R-:W-:Y:S02]  /*61c0*/  ISETP.GT.U32.AND P4, PT, R29.reuse, R9, PT ;  /* 0x000000091d00720c */ /* 0x060fe40003f84070 */
[----:B------:R-:W-:-:S07]  /*61d0*/  ISETP.GT.U32.AND P5, PT, R29, R16, PT ;  /* 0x000000101d00720c */ /* 0x000fce0003fa4070 */
[--C-:B------:R-:W-:Y:S01]  /*61e0*/  @!P6 IMAD.IADD R8, R8, 0x1, -R29.reuse ;  /* 0x000000010808e824 */ /* 0x100fe200078e0a1d */
[C---:B------:R-:W-:Y:S02]  /*61f0*/  ISETP.GT.U32.AND P6, PT, R29.reuse, R15, PT ;  /* 0x0000000f1d00720c */ /* 0x040fe40003fc4070 */
[----:B------:R-:W-:Y:S01]  /*6200*/  ISETP.GT.U32.AND P1, PT, R29, R22, PT ;  /* 0x000000161d00720c */ /* 0x000fe20003f24070 */
[--C-:B------:R-:W-:Y:S01]  /*6210*/  @!P4 IMAD.IADD R9, R9, 0x1, -R29.reuse ;  /* 0x000000010909c824 */ /* 0x100fe200078e0a1d */
[C---:B------:R-:W-:Y:S02]  /*6220*/  ISETP.GT.U32.AND P4, PT, R29.reuse, R18, PT ;  /* 0x000000121d00720c */ /* 0x040fe40003f84070 */
[C---:B------:R-:W-:Y:S01]  /*6230*/  ISETP.GT.U32.AND P0, PT, R29.reuse, R24, PT ;  /* 0x000000181d00720c */ /* 0x040fe20003f04070 */
[--C-:B------:R-:W-:Y:S01]  /*6240*/  @!P5 IMAD.IADD R16, R16, 0x1, -R29.reuse ;  /* 0x000000011010d824 */ /* 0x100fe200078e0a1d */
[----:B------:R-:W-:Y:S01]  /*6250*/  ISETP.GT.U32.AND P5, PT, R29, R20, PT ;  /* 0x000000141d00720c */ /* 0x000fe20003fa4070 */
[----:B------:R-:W-:-:S06]  /*6260*/  @!P3 IMAD.IADD R25, R25, 0x1, -R29 ;  /* 0x000000011919b824 */ /* 0x000fcc00078e0a1d */
[--C-:B------:R-:W-:Y:S01]  /*6270*/  @!P1 IMAD.IADD R22, R22, 0x1, -R29.reuse ;  /* 0x0000000116169824 */ /* 0x100fe200078e0a1d */
[C---:B------:R-:W-:Y:S02]  /*6280*/  ISETP.GT.U32.AND P2, PT, R29.reuse, R26, PT ;  /* 0x0000001a1d00720c */ /* 0x040fe40003f44070 */
[----:B------:R-:W-:Y:S01]  /*6290*/  ISETP.GT.U32.AND P1, PT, R29, R21, PT ;  /* 0x000000151d00720c */ /* 0x000fe20003f24070 */
[--C-:B------:R-:W-:Y:S02]  /*62a0*/  @!P6 IMAD.IADD R15, R15, 0x1, -R29.reuse ;  /* 0x000000010f0fe824 */ /* 0x100fe400078e0a1d */
[--C-:B------:R-:W-:Y:S01]  /*62b0*/  @!P0 IMAD.IADD R24, R24, 0x1, -R29.reuse ;  /* 0x0000000118188824 */ /* 0x100fe200078e0a1d */
[----:B------:R-:W-:Y:S01]  /*62c0*/  ISETP.GT.U32.AND P0, PT, R29, R23, PT ;  /* 0x000000171d00720c */ /* 0x000fe20003f04070 */
[--C-:B------:R-:W-:Y:S02]  /*62d0*/  @!P4 IMAD.IADD R18, R18, 0x1, -R29.reuse ;  /* 0x000000011212c824 */ /* 0x100fe400078e0a1d */
[----:B------:R-:W-:-:S04]  /*62e0*/  @!P5 IMAD.IADD R20, R20, 0x1, -R29 ;  /* 0x000000011414d824 */ /* 0x000fc800078e0a1d */
[--C-:B------:R-:W-:Y:S01]  /*62f0*/  @!P2 IMAD.IADD R26, R26, 0x1, -R29.reuse ;  /* 0x000000011a1aa824 */ /* 0x100fe200078e0a1d */
[----:B------:R-:W-:Y:S01]  /*6300*/  ISETP.GT.U32.AND P2, PT, R29, R25, PT ;  /* 0x000000191d00720c */ /* 0x000fe20003f44070 */
[----:B------:R-:W-:-:S04]  /*6310*/  @!P1 IMAD.IADD R21, R21, 0x1, -R29 ;  /* 0x0000000115159824 */ /* 0x000fc800078e0a1d */
[----:B------:R-:W-:-:S08]  /*6320*/  @!P0 IMAD.IADD R23, R23, 0x1, -R29 ;  /* 0x0000000117178824 */ /* 0x000fd000078e0a1d */
[----:B------:R-:W-:Y:S01]  /*6330*/  @!P2 IMAD.IADD R25, R25, 0x1, -R29 ;  /* 0x000000011919a824 */ /* 0x000fe200078e0a1d */
[----:B------:R-:W-:Y:S02]  /*6340*/  IABS R0, R19 ;  /* 0x0000001300007213 */ /* 0x000fe40000000000 */
[----:B------:R-:W2:Y:S04]  /*6350*/  LDL.LU R19, [R1+0x1c0] ;  /* 0x0001c00001137983 */ /* 0x000ea80000300800 */
[----:B------:R0:W-:Y:S04]  /*6360*/  STL [R1+0xb4], R15 ;  /* 0x0000b40f01007387 */ /* 0x0001e80000100800 */
[----:B0-----:R-:W3:Y:S04]  /*6370*/  LDL.LU R15, [R1+0x80] ;  /* 0x00008000010f7983 */ /* 0x001ee80000300800 */
[----:B------:R-:W4:Y:S04]  /*6380*/  LDL.LU R17, [R1+0x7c] ;  /* 0x00007c0001117983 */ /* 0x000f280000300800 */
[----:B------:R0:W-:Y:S04]  /*6390*/  STL [R1+0xb8], R18 ;  /* 0x0000b81201007387 */ /* 0x0001e80000100800 */
[----:B------:R1:W-:Y:S04]  /*63a0*/  STL [R1+0xbc], R20 ;  /* 0x0000bc1401007387 */ /* 0x0003e80000100800 */
[----:B0-----:R-:W5:Y:S04]  /*63b0*/  LDL.LU R18, [R1+0x70] ;  /* 0x0000700001127983 */ /* 0x001f680000300800 */
[----:B-1----:R-:W5:Y:S04]  /*63c0*/  LDL.LU R20, [R1+0x74] ;  /* 0x0000740001147983 */ /* 0x002f680000300800 */
[----:B------:R0:W-:Y:S04]  /*63d0*/  STL [R1+0x9c], R21 ;  /* 0x00009c1501007387 */ /* 0x0001e80000100800 */
[----:B0-----:R-:W5:Y:S04]  /*63e0*/  LDL.LU R21, [R1+0x1ac] ;  /* 0x0001ac0001157983 */ /* 0x001f680000300800 */
[----:B------:R0:W-:Y:S04]  /*63f0*/  STL [R1+0xa8], R23 ;  /* 0x0000a81701007387 */ /* 0x0001e80000100800 */
[----:B0-----:R-:W5:Y:S04]  /*6400*/  LDL.LU R23, [R1+0x68] ;  /* 0x0000680001177983 */ /* 0x001f680000300800 */
[----:B------:R0:W-:Y:S04]  /*6410*/  STL [R1+0xac], R25 ;  /* 0x0000ac1901007387 */ /* 0x0001e80000100800 */
[----:B0-----:R-:W5:Y:S01]  /*6420*/  LDL.LU R25, [R1+0x6c] ;  /* 0x00006c0001197983 */ /* 0x001f620000300800 */
[----:B------:R-:W-:-:S02]  /*6430*/  ISETP.GT.U32.AND P3, PT, R29, R27, PT ;  /* 0x0000001b1d00720c */ /* 0x000fc40003f64070 */
[C---:B------:R-:W-:Y:S02]  /*6440*/  ISETP.GT.U32.AND P4, PT, R29.reuse, R9, PT ;  /* 0x000000091d00720c */ /* 0x040fe40003f84070 */
[----:B------:R-:W-:-:S09]  /*6450*/  ISETP.GT.U32.AND P5, PT, R29, R16, PT ;  /* 0x000000101d00720c */ /* 0x000fd20003fa4070 */
[--C-:B------:R-:W-:Y:S01]  /*6460*/  @!P3 IMAD.IADD R27, R27, 0x1, -R29.reuse ;  /* 0x000000011b1bb824 */ /* 0x100fe200078e0a1d */
[C---:B------:R-:W-:Y:S02]  /*6470*/  ISETP.GT.U32.AND P3, PT, R29.reuse, R8, PT ;  /* 0x000000081d00720c */ /* 0x040fe40003f64070 */
[C---:B------:R-:W-:Y:S02]  /*6480*/  ISETP.GT.U32.AND P1, PT, R29.reuse, R22, PT ;  /* 0x000000161d00720c */ /* 0x040fe40003f24070 */
[----:B------:R-:W-:Y:S01]  /*6490*/  ISETP.GT.U32.AND P6, PT, R29, R27, PT ;  /* 0x0000001b1d00720c */ /* 0x000fe20003fc4070 */
[----:B------:R-:W-:Y:S01]  /*64a0*/  @!P4 IMAD.IADD R9, R9, 0x1, -R29 ;  /* 0x000000010909c824 */ /* 0x000fe200078e0a1d */
[C---:B------:R-:W-:Y:S02]  /*64b0*/  ISETP.GT.U32.AND P0, PT, R29.reuse, R24, PT ;  /* 0x000000181d00720c */ /* 0x040fe40003f04070 */
[----:B------:R-:W-:-:S05]  /*64c0*/  ISETP.GT.U32.AND P4, PT, R29, R11, PT ;  /* 0x0000000b1d00720c */ /* 0x000fca0003f84070 */
[--C-:B------:R-:W-:Y:S01]  /*64d0*/  @!P3 IMAD.IADD R8, R8, 0x1, -R29.reuse ;  /* 0x000000010808b824 */ /* 0x100fe200078e0a1d */
[C---:B------:R-:W-:Y:S01]  /*64e0*/  ISETP.GT.U32.AND P3, PT, R29.reuse, R10, PT ;  /* 0x0000000a1d00720c */ /* 0x040fe20003f64070 */
[--C-:B------:R-:W-:Y:S01]  /*64f0*/  @!P5 IMAD.IADD R16, R16, 0x1, -R29.reuse ;  /* 0x000000011010d824 */ /* 0x100fe200078e0a1d */
[C---:B------:R-:W-:Y:S01]  /*6500*/  ISETP.GT.U32.AND P5, PT, R29.reuse, R12, PT ;  /* 0x0000000c1d00720c */ /* 0x040fe20003fa4070 */
[--C-:B------:R-:W-:Y:S01]  /*6510*/  @!P1 IMAD.IADD R22, R22, 0x1, -R29.reuse ;  /* 0x0000000116169824 */ /* 0x100fe200078e0a1d */
[----:B------:R-:W-:Y:S01]  /*6520*/  ISETP.GT.U32.AND P2, PT, R29, R26, PT ;  /* 0x0000001a1d00720c */ /* 0x000fe20003f44070 */
[--C-:B------:R-:W-:Y:S01]  /*6530*/  @!P6 IMAD.IADD R27, R27, 0x1, -R29.reuse ;  /* 0x000000011b1be824 */ /* 0x100fe200078e0a1d */
[----:B------:R-:W-:Y:S01]  /*6540*/  ISETP.GT.U32.AND P1, PT, R29, R13, PT ;  /* 0x0000000d1d00720c */ /* 0x000fe20003f24070 */
[--C-:B------:R-:W-:Y:S02]  /*6550*/  @!P0 IMAD.IADD R24, R24, 0x1, -R29.reuse ;  /* 0x0000000118188824 */ /* 0x100fe400078e0a1d */
[----:B------:R-:W-:-:S04]  /*6560*/  @!P4 IMAD.IADD R11, R11, 0x1, -R29 ;  /* 0x000000010b0bc824 */ /* 0x000fc800078e0a1d */
[--C-:B------:R-:W-:Y:S02]  /*6570*/  @!P3 IMAD.IADD R10, R10, 0x1, -R29.reuse ;  /* 0x000000010a0ab824 */ /* 0x100fe400078e0a1d */
[--C-:B------:R-:W-:Y:S02]  /*6580*/  @!P5 IMAD.IADD R12, R12, 0x1, -R29.reuse ;  /* 0x000000010c0cd824 */ /* 0x100fe400078e0a1d */
[--C-:B------:R-:W-:Y:S02]  /*6590*/  @!P2 IMAD.IADD R26, R26, 0x1, -R29.reuse ;  /* 0x000000011a1aa824 */ /* 0x100fe400078e0a1d */
        /* <DEDUP_REMOVED lines=8> */
[----:B0-----:R-:W5:Y:S04]  /*6620*/  LDL.LU R27, [R1+0x174] ;  /* 0x00017400011b7983 */ /* 0x001f680000300800 */
[----:B-1----:R-:W5:Y:S04]  /*6630*/  LDL.LU R26, [R1+0x17c] ;  /* 0x00017c00011a7983 */ /* 0x002f680000300800 */
[----:B------:R-:W5:Y:S04]  /*6640*/  LDL.LU R24, [R1+0x168] ;  /* 0x0001680001187983 */ /* 0x000f680000300800 */
[----:B------:R-:W5:Y:S04]  /*6650*/  LDL.LU R22, [R1+0x160] ;  /* 0x0001600001167983 */ /* 0x000f680000300800 */
[----:B------:R-:W5:Y:S04]  /*6660*/  LDL.LU R6, [R1+0x12c] ;  /* 0x00012c0001067983 */ /* 0x000f680000300800 */
[----:B------:R-:W5:Y:S01]  /*6670*/  LDL.LU R7, [R1+0x13c] ;  /* 0x00013c0001077983 */ /* 0x000f620000300800 */
[----:B--2---:R-:W-:-:S02]  /*6680*/  ISETP.GT.U32.AND P0, PT, R29, R19, PT ;  /* 0x000000131d00720c */ /* 0x004fc40003f04070 */
[C---:B----4-:R-:W-:Y:S02]  /*6690*/  ISETP.GT.U32.AND P6, PT, R29.reuse, R17, PT ;  /* 0x000000111d00720c */ /* 0x050fe40003fc4070 */
[C---:B---3--:R-:W-:Y:S02]  /*66a0*/  ISETP.GT.U32.AND P2, PT, R29.reuse, R15, PT ;  /* 0x0000000f1d00720c */ /* 0x048fe40003f44070 */
[C---:B-----5:R-:W-:Y:S02]  /*66b0*/  ISETP.GT.U32.AND P3, PT, R29.reuse, R18, PT ;  /* 0x000000121d00720c */ /* 0x060fe40003f64070 */
[----:B------:R-:W-:-:S07]  /*66c0*/  ISETP.GT.U32.AND P4, PT, R29, R20, PT ;  /* 0x000000141d00720c */ /* 0x000fce0003f84070 */
[--C-:B------:R-:W-:Y:S01]  /*66d0*/  @!P6 IMAD.IADD R17, R17, 0x1, -R29.reuse ;  /* 0x000000011111e824 */ /* 0x100fe200078e0a1d */
[----:B------:R-:W-:Y:S01]  /*66e0*/  ISETP.GT.U32.AND P6, PT, R29, R10, PT ;  /* 0x0000000a1d00720c */ /* 0x000fe20003fc4070 */
[--C-:B------:R-:W-:Y:S01]  /*66f0*/  @!P0 IMAD.IADD R19, R19, 0x1, -R29.reuse ;  /* 0x0000000113138824 */ /* 0x100fe200078e0a1d */
[C---:B------:R-:W-:Y:S01]  /*6700*/  ISETP.GT.U32.AND P5, PT, R29.reuse, R21, PT ;  /* 0x000000151d00720c */ /* 0x040fe20003fa4070 */
[--C-:B------:R-:W-:Y:S01]  /*6710*/  @!P3 IMAD.IADD R18, R18, 0x1, -R29.reuse ;  /* 0x000000011212b824 */ /* 0x100fe200078e0a1d */
[C---:B------:R-:W-:Y:S01]  /*6720*/  ISETP.GT.U32.AND P3, PT, R29.reuse, R11, PT ;  /* 0x0000000b1d00720c */ /* 0x040fe20003f64070 */
[----:B------:R-:W-:Y:S01]  /*6730*/  @!P4 IMAD.IADD R20, R20, 0x1, -R29 ;  /* 0x000000011414c824 */ /* 0x000fe200078e0a1d */
[C---:B------:R-:W-:Y:S02]  /*6740*/  ISETP.GT.U32.AND P4, PT, R29.reuse, R12, PT ;  /* 0x0000000c1d00720c */ /* 0x040fe40003f84070 */
[----:B------:R-:W-:-:S07]  /*6750*/  ISETP.GT.U32.AND P1, PT, R29, R23, PT ;  /* 0x000000171d00720c */ /* 0x000fce0003f24070 */
[--C-:B------:R-:W-:Y:S01]  /*6760*/  @!P5 IMAD.IADD R21, R21, 0x1, -R29.reuse ;  /* 0x000000011515d824 */ /* 0x100fe200078e0a1d */
[----:B------:R-:W-:Y:S01]  /*6770*/  ISETP.GT.U32.AND P5, PT, R29, R13, PT ;  /* 0x0000000d1d00720c */ /* 0x000fe20003fa4070 */
[----:B------:R-:W-:Y:S01]  /*6780*/  @!P2 IMAD.IADD R15, R15, 0x1, -R29 ;  /* 0x000000010f0fa824 */ /* 0x000fe200078e0a1d */
[----:B------:R-:W-:-:S03]  /*6790*/  ISETP.GT.U32.AND P0, PT, R29, R25, PT ;  /* 0x000000191d00720c */ /* 0x000fc60003f04070 */
[--C-:B------:R-:W-:Y:S01]  /*67a0*/  @!P1 IMAD.IADD R23, R23, 0x1, -R29.reuse ;  /* 0x0000000117179824 */ /* 0x100fe200078e0a1d */
[----:B------:R-:W-:Y:S01]  /*67b0*/  ISETP.GT.U32.AND P1, PT, R29, R19, PT ;  /* 0x000000131d00720c */ /* 0x000fe20003f24070 */
[--C-:B------:R-:W-:Y:S02]  /*67c0*/  @!P6 IMAD.IADD R10, R10, 0x1, -R29.reuse ;  /* 0x000000010a0ae824 */ /* 0x100fe400078e0a1d */
[--C-:B------:R-:W-:Y:S02]  /*67d0*/  @!P3 IMAD.IADD R11, R11, 0x1, -R29.reuse ;  /* 0x000000010b0bb824 */ /* 0x100fe400078e0a1d */
[--C-:B------:R-:W-:Y:S01]  /*67e0*/  @!P4 IMAD.IADD R12, R12, 0x1, -R29.reuse ;  /* 0x000000010c0cc824 */ /* 0x100fe200078e0a1d */
[----:B------:R0:W-:Y:S01]  /*67f0*/  STL [R1+0x78], R10 ;  /* 0x0000780a01007387 */ /* 0x0001e20000100800 */
[----:B------:R-:W-:-:S03]  /*6800*/  @!P5 IMAD.IADD R13, R13, 0x1, -R29 ;  /* 0x000000010d0dd824 */ /* 0x000fc600078e0a1d */
[----:B------:R-:W2:Y:S01]  /*6810*/  LDL.LU R8, [R1+0x144] ;  /* 0x0001440001087983 */ /* 0x000ea20000300800 */
[--C-:B------:R-:W-:Y:S01]  /*6820*/  @!P0 IMAD.IADD R25, R25, 0x1, -R29.reuse ;  /* 0x0000000119198824 */ /* 0x100fe200078e0a1d */
[----:B------:R-:W-:Y:S02]  /*6830*/  ISETP.GT.U32.AND P0, PT, R29, R15, PT ;  /* 0x0000000f1d00720c */ /* 0x000fe40003f04070 */
[----:B------:R1:W-:Y:S04]  /*6840*/  STL [R1+0x84], R11 ;  /* 0x0000840b01007387 */ /* 0x0003e80000100800 */
[----:B------:R3:W-:Y:S04]  /*6850*/  STL [R1+0x88], R12 ;  /* 0x0000880c01007387 */ /* 0x0007e80000100800 */
[----:B------:R-:W4:Y:S01]  /*6860*/  LDL.LU R9, [R1+0xdc] ;  /* 0x0000dc0001097983 */ /* 0x000f220000300800 */
[----:B------:R-:W-:-:S03]  /*6870*/  @!P1 IMAD.IADD R19, R19, 0x1, -R29 ;  /* 0x0000000113139824 */ /* 0x000fc600078e0a1d */
[----:B0-----:R-:W5:Y:S01]  /*6880*/  LDL.LU R10, [R1+0xec] ;  /* 0x0000ec00010a7983 */ /* 0x001f620000300800 */
[----:B------:R-:W-:-:S03]  /*6890*/  @!P0 IMAD.IADD R15, R15, 0x1, -R29 ;  /* 0x000000010f0f8824 */ /* 0x000fc600078e0a1d */
[----:B------:R0:W-:Y:S04]  /*68a0*/  STL [R1+0x8c], R13 ;  /* 0x00008c0d01007387 */ /* 0x0001e80000100800 */
[----:B-1----:R-:W5:Y:S04]  /*68b0*/  LDL.LU R11, [R1+0xf4] ;  /* 0x0000f400010b7983 */ /* 0x002f680000300800 */
[----:B---3--:R-:W3:Y:S04]  /*68c0*/  LDL.LU R12, [R1+0xf8] ;  /* 0x0000f800010c7983 */ /* 0x008ee80000300800 */
[----:B------:R-:W-:Y:S04]  /*68d0*/  STL [R1+0x1c0], R19 ;  /* 0x0001c01301007387 */ /* 0x000fe80000100800 */
[----:B0-----:R-:W3:Y:S04]  /*68e0*/  LDL.LU R13, [R1+0xfc] ;  /* 0x0000fc00010d7983 */ /* 0x001ee80000300800 */
[----:B------:R0:W-:Y:S04]  /*68f0*/  STL [R1+0x80], R15 ;  /* 0x0000800f01007387 */ /* 0x0001e80000100800 */
[----:B0-----:R-:W3:Y:S01]  /*6900*/  LDL.LU R15, [R1+0xe4] ;  /* 0x0000e400010f7983 */ /* 0x001ee20000300800 */
[----:B------:R-:W-:-:S02]  /*6910*/  ISETP.GT.U32.AND P2, PT, R29, R14, PT ;  /* 0x0000000e1d00720c */ /* 0x000fc40003f44070 */
[C---:B------:R-:W-:Y:S02]  /*6920*/  ISETP.GT.U32.AND P3, PT, R29.reuse, R18, PT ;  /* 0x000000121d00720c */ /* 0x040fe40003f64070 */
[----:B------:R-:W-:-:S09]  /*6930*/  ISETP.GT.U32.AND P4, PT, R29, R20, PT ;  /* 0x000000141d00720c */ /* 0x000fd20003f84070 */
[--C-:B------:R-:W-:Y:S01]  /*6940*/  @!P2 IMAD.IADD R14, R14, 0x1, -R29.reuse ;  /* 0x000000010e0ea824 */ /* 0x100fe200078e0a1d */
[C---:B------:R-:W-:Y:S02]  /*6950*/  ISETP.GT.U32.AND P2, PT, R29.reuse, R17, PT ;  /* 0x000000111d00720c */ /* 0x040fe40003f44070 */
[C---:B------:R-:W-:Y:S02]  /*6960*/  ISETP.GT.U32.AND P5, PT, R29.reuse, R21, PT ;  /* 0x000000151d00720c */ /* 0x040fe40003fa4070 */
[C---:B------:R-:W-:Y:S02]  /*6970*/  ISETP.GT.U32.AND P6, PT, R29.reuse, R23, PT ;  /* 0x000000171d00720c */ /* 0x040fe40003fc4070 */
[C---:B------:R-:W-:Y:S02]  /*6980*/  ISETP.GT.U32.AND P0, PT, R29.reuse, R25, PT ;  /* 0x000000191d00720c */ /* 0x040fe40003f04070 */
[----:B------:R-:W-:Y:S01]  /*6990*/  ISETP.GT.U32.AND P1, PT, R29, R14, PT ;  /* 0x0000000e1d00720c */ /* 0x000fe20003f24070 */
[----:B------:R-:W-:-:S04]  /*69a0*/  @!P3 IMAD.IADD R18, R18, 0x1, -R29 ;  /* 0x000000011212b824 */ /* 0x000fc800078e0a1d */
[--C-:B------:R-:W-:Y:S01]  /*69b0*/  @!P2 IMAD.IADD R17, R17, 0x1, -R29.reuse ;  /* 0x000000011111a824 */ /* 0x100fe200078e0a1d */
[C---:B------:R-:W-:Y:S02]  /*69c0*/  ISETP.GT.U32.AND P2, PT, R29.reuse, R27, PT ;  /* 0x0000001b1d00720c */ /* 0x040fe40003f44070 */
[C---:B------:R-:W-:Y:S01]  /*69d0*/  ISETP.GT.U32.AND P3, PT, R29.reuse, R26, PT ;  /* 0x0000001a1d00720c */ /* 0x040fe20003f64070 */
[--C-:B------:R-:W-:Y:S01]  /*69e0*/  @!P4 IMAD.IADD R20, R20, 0x1, -R29.reuse ;  /* 0x000000011414c824 */ /* 0x100fe200078e0a1d */
[----:B------:R-:W-:Y:S01]  /*69f0*/  ISETP.GT.U32.AND P4, PT, R29, R24, PT ;  /* 0x000000181d00720c */ /* 0x000fe20003f84070 */
[--C-:B------:R-:W-:Y:S01]  /*6a00*/  @!P5 IMAD.IADD R21, R21, 0x1, -R29.reuse ;  /* 0x000000011515d824 */ /* 0x100fe200078e0a1d */
[----:B------:R-:W-:Y:S01]  /*6a10*/  ISETP.GT.U32.AND P5, PT, R29, R22, PT ;  /* 0x000000161d00720c */ /* 0x000fe20003fa4070 */
[--C-:B------:R-:W-:Y:S01]  /*6a20*/  @!P6 IMAD.IADD R23, R23, 0x1, -R29.reuse ;  /* 0x000000011717e824 */ /* 0x100fe200078e0a1d */
[----:B------:R-:W-:Y:S01]  /*6a30*/  ISETP.GT.U32.AND P6, PT, R29, R6, PT ;  /* 0x000000061d00720c */ /* 0x000fe20003fc4070 */
[--C-:B------:R-:W-:Y:S01]  /*6a40*/  @!P0 IMAD.IADD R25, R25, 0x1, -R29.reuse ;  /* 0x0000000119198824 */ /* 0x100fe200078e0a1d */
[----:B------:R-:W-:Y:S01]  /*6a50*/  ISETP.GT.U32.AND P0, PT, R29, R7, PT ;  /* 0x000000071d00720c */ /* 0x000fe20003f04070 */
[----:B------:R-:W-:-:S02]  /*6a60*/  @!P1 IMAD.IADD R14, R14, 0x1, -R29 ;  /* 0x000000010e0e9824 */ /* 0x000fc400078e0a1d */
[--C-:B------:R-:W-:Y:S02]  /*6a70*/  @!P2 IMAD.IADD R27, R27, 0x1, -R29.reuse ;  /* 0x000000011b1ba824 */ /* 0x100fe400078e0a1d */
[--C-:B------:R-:W-:Y:S02]  /*6a80*/  @!P3 IMAD.IADD R26, R26, 0x1, -R29.reuse ;  /* 0x000000011a1ab824 */ /* 0x100fe400078e0a1d */
[--C-:B------:R-:W-:Y:S02]  /*6a90*/  @!P4 IMAD.IADD R24, R24, 0x1, -R29.reuse ;  /* 0x000000011818c824 */ /* 0x100fe400078e0a1d */
[--C-:B------:R-:W-:Y:S02]  /*6aa0*/  @!P5 IMAD.IADD R22, R22, 0x1, -R29.reuse ;  /* 0x000000011616d824 */ /* 0x100fe400078e0a1d */
[--C-:B------:R-:W-:Y:S02]  /*6ab0*/  @!P6 IMAD.IADD R6, R6, 0x1, -R29.reuse ;  /* 0x000000010606e824 */ /* 0x100fe400078e0a1d */
[----:B------:R-:W-:Y:S01]  /*6ac0*/  @!P0 IMAD.IADD R7, R7, 0x1, -R29 ;  /* 0x0000000107078824 */ /* 0x000fe200078e0a1d */
[----:B------:R-:W-:Y:S01]  /*6ad0*/  STL [R1+0x7c], R17 ;  /* 0x00007c1101007387 */ /* 0x000fe20000100800 */
[----:B------:R-:W-:-:S03]  /*6ae0*/  IMAD.HI.U32 R16, R28, R0, RZ ;  /* 0x000000001c107227 */ /* 0x000fc600078e00ff */
[----:B------:R-:W-:Y:S01]  /*6af0*/  STL [R1+0x70], R18 ;  /* 0x0000701201007387 */ /* 0x000fe20000100800 */
[----:B------:R-:W-:-:S03]  /*6b00*/  IMAD.MOV R19, RZ, RZ, -R16 ;  /* 0x000000ffff137224 */ /* 0x000fc600078e0a10 */
[----:B------:R-:W-:Y:S04]  /*6b10*/  STL [R1+0x74], R20 ;  /* 0x0000741401007387 */ /* 0x000fe80000100800 */
[----:B------:R-:W-:Y:S04]  /*6b20*/  STL [R1+0x1ac], R21 ;  /* 0x0001ac1501007387 */ /* 0x000fe80000100800 */
[----:B------:R-:W-:Y:S04]  /*6b30*/  STL [R1+0x68], R23 ;  /* 0x0000681701007387 */ /* 0x000fe80000100800 */
[----:B------:R0:W-:Y:S04]  /*6b40*/  STL [R1+0x170], R14 ;  /* 0x0001700e01007387 */ /* 0x0001e80000100800 */
[----:B------:R-:W-:Y:S01]  /*6b50*/  STL [R1+0x6c], R25 ;  /* 0x00006c1901007387 */ /* 0x000fe20000100800 */
[----:B------:R-:W-:-:S03]  /*6b60*/  IMAD R0, R29, R19, R0 ;  /* 0x000000131d007224 */ /* 0x000fc600078e0200 */
[----:B0-----:R-:W3:Y:S04]  /*6b70*/  LDL R14, [R1+0x7d8] ;  /* 0x0007d800010e7983 */ /* 0x001ee80000100800 */
[----:B------:R-:W3:Y:S04]  /*6b80*/  LDL.LU R16, [R1+0xe0] ;  /* 0x0000e00001107983 */ /* 0x000ee80000300800 */
[----:B------:R-:W3:Y:S04]  /*6b90*/  LDL.LU R17, [R1+0x2c] ;  /* 0x00002c0001117983 */ /* 0x000ee80000300800 */
[----:B------:R-:W3:Y:S04]  /*6ba0*/  LDL.LU R18, [R1+0x28] ;  /* 0x0000280001127983 */ /* 0x000ee80000300800 */
[----:B------:R-:W3:Y:S04]  /*6bb0*/  LDL.LU R19, [R1+0x24] ;  /* 0x0000240001137983 */ /* 0x000ee80000300800 */
[----:B------:R-:W3:Y:S04]  /*6bc0*/  LDL.LU R20, [R1+0x20] ;  /* 0x0000200001147983 */ /* 0x000ee80000300800 */
[----:B------:R-:W3:Y:S01]  /*6bd0*/  LDL.LU R21, [R1+0x1c] ;  /* 0x00001c0001157983 */ /* 0x000ee20000300800 */
[----:B--2---:R-:W-:-:S02]  /*6be0*/  ISETP.GT.U32.AND P1, PT, R29, R8, PT ;  /* 0x000000081d00720c */ /* 0x004fc40003f24070 */
[C---:B----4-:R-:W-:Y:S02]  /*6bf0*/  ISETP.GT.U32.AND P2, PT, R29.reuse, R9, PT ;  /* 0x000000091d00720c */ /* 0x050fe40003f44070 */
[----:B-----5:R-:W-:-:S09]  /*6c00*/  ISETP.GT.U32.AND P3, PT, R29, R10, PT ;  /* 0x0000000a1d00720c */ /* 0x020fd20003f64070 */
[--C-:B------:R-:W-:Y:S01]  /*6c10*/  @!P1 IMAD.IADD R8, R8, 0x1, -R29.reuse ;  /* 0x0000000108089824 */ /* 0x100fe200078e0a1d */
[C---:B------:R-:W-:Y:S02]  /*6c20*/  ISETP.GT.U32.AND P1, PT, R29.reuse, R27, PT ;  /* 0x0000001b1d00720c */ /* 0x040fe40003f24070 */
[C---:B------:R-:W-:Y:S02]  /*6c30*/  ISETP.GT.U32.AND P4, PT, R29.reuse, R11, PT ;  /* 0x0000000b1d00720c */ /* 0x040fe40003f84070 */
[----:B---3--:R-:W-:Y:S01]  /*6c40*/  ISETP.GT.U32.AND P5, PT, R29, R12, PT ;  /* 0x0000000c1d00720c */ /* 0x008fe20003fa4070 */
[--C-:B------:R-:W-:Y:S01]  /*6c50*/  @!P2 IMAD.IADD R9, R9, 0x1, -R29.reuse ;  /* 0x000000010909a824 */ /* 0x100fe200078e0a1d */
[C---:B------:R-:W-:Y:S02]  /*6c60*/  ISETP.GT.U32.AND P2, PT, R29.reuse, R26, PT ;  /* 0x0000001a1d00720c */ /* 0x040fe40003f44070 */
[C---:B------:R-:W-:Y:S01]  /*6c70*/  ISETP.GT.U32.AND P6, PT, R29.reuse, R13, PT ;  /* 0x0000000d1d00720c */ /* 0x040fe20003fc4070 */
[----:B------:R-:W-:Y:S01]  /*6c80*/  @!P3 IMAD.IADD R10, R10, 0x1, -R29 ;  /* 0x000000010a0ab824 */ /* 0x000fe200078e0a1d */
[----:B------:R-:W-:-:S05]  /*6c90*/  ISETP.GT.U32.AND P3, PT, R29, R24, PT ;  /* 0x000000181d00720c */ /* 0x000fca0003f64070 */
[--C-:B------:R-:W-:Y:S01]  /*6ca0*/  @!P4 IMAD.IADD R11, R11, 0x1, -R29.reuse ;  /* 0x000000010b0bc824 */ /* 0x100fe200078e0a1d */
[C---:B------:R-:W-:Y:S01]  /*6cb0*/  ISETP.GT.U32.AND P4, PT, R29.reuse, R22, PT ;  /* 0x000000161d00720c */ /* 0x040fe20003f84070 */
[----:B------:R-:W-:Y:S01]  /*6cc0*/  @!P5 IMAD.IADD R12, R12, 0x1, -R29 ;  /* 0x000000010c0cd824 */ /* 0x000fe200078e0a1d */
[----:B------:R-:W-:-:S03]  /*6cd0*/  ISETP.GT.U32.AND P0, PT, R29, R15, PT ;  /* 0x0000000f1d00720c */ /* 0x000fc60003f04070 */
[--C-:B------:R-:W-:Y:S01]  /*6ce0*/  @!P6 IMAD.IADD R13, R13, 0x1, -R29.reuse ;  /* 0x000000010d0de824 */ /* 0x100fe200078e0a1d */
[----:B------:R-:W-:Y:S01]  /*6cf0*/  ISETP.GT.U32.AND P5, PT, R29, R6, PT ;  /* 0x000000061d00720c */ /* 0x000fe20003fa4070 */
[--C-:B------:R-:W-:Y:S01]  /*6d00*/  @!P1 IMAD.IADD R27, R27, 0x1, -R29.reuse ;  /* 0x000000011b1b9824 */ /* 0x100fe200078e0a1d */
[C---:B------:R-:W-:Y:S01]  /*6d10*/  ISETP.GT.U32.AND P6, PT, R29.reuse, R7, PT ;  /* 0x000000071d00720c */ /* 0x040fe20003fc4070 */
[--C-:B------:R-:W-:Y:S01]  /*6d20*/  @!P2 IMAD.IADD R26, R26, 0x1, -R29.reuse ;  /* 0x000000011a1aa824 */ /* 0x100fe200078e0a1d */
[----:B------:R-:W-:Y:S01]  /*6d30*/  ISETP.GT.U32.AND P1, PT, R29, R9, PT ;  /* 0x000000091d00720c */ /* 0x000fe20003f24070 */
[--C-:B------:R-:W-:Y:S01]  /*6d40*/  @!P3 IMAD.IADD R24, R24, 0x1, -R29.reuse ;  /* 0x000000011818b824 */ /* 0x100fe200078e0a1d */
[----:B------:R0:W-:Y:S03]  /*6d50*/  STL [R1+0x174], R27 ;  /* 0x0001741b01007387 */ /* 0x0001e60000100800 */
[----:B------:R-:W-:Y:S01]  /*6d60*/  @!P0 IMAD.IADD R15, R15, 0x1, -R29 ;  /* 0x000000010f0f8824 */ /* 0x000fe200078e0a1d */
[----:B------:R-:W-:-:S02]  /*6d70*/  ISETP.GT.U32.AND P0, PT, R29, R8, PT ;  /* 0x000000081d00720c */ /* 0x000fc40003f04070 */
[C---:B------:R-:W-:Y:S01]  /*6d80*/  ISETP.GT.U32.AND P2, PT, R29.reuse, R10, PT ;  /* 0x0000000a1d00720c */ /* 0x040fe20003f44070 */
[----:B0-----:R-:W2:Y:S01]  /*6d90*/  LDL.LU R27, [R1+0x18] ;  /* 0x00001800011b7983 */ /* 0x001ea20000300800 */
[C---:B------:R-:W-:Y:S01]  /*6da0*/  ISETP.GT.U32.AND P3, PT, R29.reuse, R11, PT ;  /* 0x0000000b1d00720c */ /* 0x040fe20003f64070 */
[--C-:B------:R-:W-:Y:S02]  /*6db0*/  @!P4 IMAD.IADD R22, R22, 0x1, -R29.reuse ;  /* 0x000000011616c824 */ /* 0x100fe400078e0a1d */
[----:B------:R0:W-:Y:S01]  /*6dc0*/  STL [R1+0x17c], R26 ;  /* 0x00017c1a01007387 */ /* 0x0001e20000100800 */
[C---:B------:R-:W-:Y:S01]  /*6dd0*/  ISETP.GT.U32.AND P4, PT, R29.reuse, R12, PT ;  /* 0x0000000c1d00720c */ /* 0x040fe20003f84070 */
[--C-:B------:R-:W-:Y:S01]  /*6de0*/  @!P5 IMAD.IADD R6, R6, 0x1, -R29.reuse ;  /* 0x000000010606d824 */ /* 0x100fe200078e0a1d */
[----:B------:R-:W-:Y:S01]  /*6df0*/  ISETP.GT.U32.AND P5, PT, R29, R13, PT ;  /* 0x0000000d1d00720c */ /* 0x000fe20003fa4070 */
[--C-:B------:R-:W-:Y:S01]  /*6e00*/  @!P6 IMAD.IADD R7, R7, 0x1, -R29.reuse ;  /* 0x000000010707e824 */ /* 0x100fe200078e0a1d */
[----:B------:R-:W-:Y:S01]  /*6e10*/  ISETP.GT.U32.AND P6, PT, R29, R15, PT ;  /* 0x0000000f1d00720c */ /* 0x000fe20003fc4070 */
[----:B0-----:R-:W3:Y:S04]  /*6e20*/  LDL.LU R26, [R1+0x14] ;  /* 0x00001400011a7983 */ /* 0x001ee80000300800 */
[----:B------:R-:W4:Y:S04]  /*6e30*/  LDL.LU R25, [R1+0x10] ;  /* 0x0000100001197983 */ /* 0x000f280000300800 */
[----:B------:R0:W-:Y:S01]  /*6e40*/  STL [R1+0x168], R24 ;  /* 0x0001681801007387 */ /* 0x0001e20000100800 */
[----:B------:R-:W-:-:S02]  /*6e50*/  @!P0 IMAD.IADD R8, R8, 0x1, -R29 ;  /* 0x0000000108088824 */ /* 0x000fc400078e0a1d */
[--C-:B------:R-:W-:Y:S01]  /*6e60*/  @!P1 IMAD.IADD R9, R9, 0x1, -R29.reuse ;  /* 0x0000000109099824 */ /* 0x100fe200078e0a1d */
[----:B0-----:R-:W5:Y:S04]  /*6e70*/  LDL.LU R24, [R1+0xc] ;  /* 0x00000c0001187983 */ /* 0x001f680000300800 */
[----:B------:R-:W5:Y:S04]  /*6e80*/  LDL.LU R23, [R1+0x8] ;  /* 0x0000080001177983 */ /* 0x000f680000300800 */
[----:B------:R0:W-:Y:S01]  /*6e90*/  STL [R1+0x160], R22 ;  /* 0x0001601601007387 */ /* 0x0001e20000100800 */
[----:B------:R-:W-:-:S02]  /*6ea0*/  @!P2 IMAD.IADD R10, R10, 0x1, -R29 ;  /* 0x000000010a0aa824 */ /* 0x000fc400078e0a1d */
[--C-:B------:R-:W-:Y:S01]  /*6eb0*/  @!P3 IMAD.IADD R11, R11, 0x1, -R29.reuse ;  /* 0x000000010b0bb824 */ /* 0x100fe200078e0a1d */
[----:B0-----:R-:W5:Y:S04]  /*6ec0*/  LDL.LU R22, [R1+0x4] ;  /* 0x0000040001167983 */ /* 0x001f680000300800 */
[----:B------:R0:W-:Y:S01]  /*6ed0*/  STL [R1+0x12c], R6 ;  /* 0x00012c0601007387 */ /* 0x0001e20000100800 */
[----:B------:R-:W-:-:S03]  /*6ee0*/  @!P4 IMAD.IADD R12, R12, 0x1, -R29 ;  /* 0x000000010c0cc824 */ /* 0x000fc600078e0a1d */
[----:B0-----:R-:W5:Y:S04]  /*6ef0*/  LDL.LU R6, [R1+0xbb4] ;  /* 0x000bb40001067983 */ /* 0x001f680000300800 */
[----:B------:R0:W-:Y:S01]  /*6f00*/  STL [R1+0x13c], R7 ;  /* 0x00013c0701007387 */ /* 0x0001e20000100800 */
[----:B------:R-:W-:-:S03]  /*6f10*/  @!P5 IMAD.IADD R13, R13, 0x1, -R29 ;  /* 0x000000010d0dd824 */ /* 0x000fc600078e0a1d */
[----:B0-----:R-:W5:Y:S04]  /*6f20*/  LDL.LU R7, [R1+0xbb0] ;  /* 0x000bb00001077983 */ /* 0x001f680000300800 */
[----:B------:R0:W-:Y:S01]  /*6f30*/  STL [R1+0x144], R8 ;  /* 0x0001440801007387 */ /* 0x0001e20000100800 */
[----:B------:R-:W-:-:S03]  /*6f40*/  @!P6 IMAD.IADD R15, R15, 0x1, -R29 ;  /* 0x000000010f0fe824 */ /* 0x000fc600078e0a1d */
[----:B0-----:R-:W5:Y:S04]  /*6f50*/  LDL.LU R8, [R1+0xbac] ;  /* 0x000bac0001087983 */ /* 0x001f680000300800 */
[----:B------:R0:W-:Y:S04]  /*6f60*/  STL [R1+0xdc], R9 ;  /* 0x0000dc0901007387 */ /* 0x0001e80000100800 */
        /* <DEDUP_REMOVED lines=13> */
[C---:B------:R-:W-:Y:S02]  /*7040*/  ISETP.GT.U32.AND P2, PT, R29.reuse, R18, PT ;  /* 0x000000121d00720c */ /* 0x040fe40003f44070 */
[C---:B------:R-:W-:Y:S02]  /*7050*/  ISETP.GT.U32.AND P3, PT, R29.reuse, R19, PT ;  /* 0x000000131d00720c */ /* 0x040fe40003f64070 */
[C---:B------:R-:W-:Y:S02]  /*7060*/  ISETP.GT.U32.AND P4, PT, R29.reuse, R20, PT ;  /* 0x000000141d00720c */ /* 0x040fe40003f84070 */
[----:B------:R-:W-:-:S03]  /*7070*/  ISETP.GT.U32.AND P5, PT, R29, R21, PT ;  /* 0x000000151d00720c */ /* 0x000fc60003fa4070 */
[--C-:B------:R-:W-:Y:S02]  /*7080*/  @!P0 IMAD.IADD R16, R16, 0x1, -R29.reuse ;  /* 0x0000000110108824 */ /* 0x100fe400078e0a1d */
[--C-:B------:R-:W-:Y:S02]  /*7090*/  @!P1 IMAD.IADD R17, R17, 0x1, -R29.reuse ;  /* 0x0000000111119824 */ /* 0x100fe400078e0a1d */
[--C-:B------:R-:W-:Y:S02]  /*70a0*/  @!P2 IMAD.IADD R18, R18, 0x1, -R29.reuse ;  /* 0x000000011212a824 */ /* 0x100fe400078e0a1d */
[--C-:B------:R-:W-:Y:S02]  /*70b0*/  @!P3 IMAD.IADD R19, R19, 0x1, -R29.reuse ;  /* 0x000000011313b824 */ /* 0x100fe400078e0a1d */
[--C-:B------:R-:W-:Y:S02]  /*70c0*/  @!P4 IMAD.IADD R20, R20, 0x1, -R29.reuse ;  /* 0x000000011414c824 */ /* 0x100fe400078e0a1d */
[----:B------:R-:W-:Y:S01]  /*70d0*/  @!P5 IMAD.IADD R21, R21, 0x1, -R29 ;  /* 0x000000011515d824 */ /* 0x000fe200078e0a1d */
[----:B--2---:R-:W-:-:S02]  /*70e0*/  ISETP.GT.U32.AND P6, PT, R29, R27, PT ;  /* 0x0000001b1d00720c */ /* 0x004fc40003fc4070 */
[C---:B---3--:R-:W-:Y:S02]  /*70f0*/  ISETP.GT.U32.AND P0, PT, R29.reuse, R26, PT ;  /* 0x0000001a1d00720c */ /* 0x048fe40003f04070 */
[----:B----4-:R-:W-:-:S09]  /*7100*/  ISETP.GT.U32.AND P1, PT, R29, R25, PT ;  /* 0x000000191d00720c */ /* 0x010fd20003f24070 */
[--C-:B------:R-:W-:Y:S01]  /*7110*/  @!P6 IMAD.IADD R27, R27, 0x1, -R29.reuse ;  /* 0x000000011b1be824 */ /* 0x100fe200078e0a1d */
[C---:B------:R-:W-:Y:S02]  /*7120*/  ISETP.GT.U32.AND P6, PT, R29.reuse, R16, PT ;  /* 0x000000101d00720c */ /* 0x040fe40003fc4070 */
[C---:B-----5:R-:W-:Y:S02]  /*7130*/  ISETP.GT.U32.AND P2, PT, R29.reuse, R24, PT ;  /* 0x000000181d00720c */ /* 0x060fe40003f44070 */
[C---:B------:R-:W-:Y:S01]  /*7140*/  ISETP.GT.U32.AND P3, PT, R29.reuse, R23, PT ;  /* 0x000000171d00720c */ /* 0x040fe20003f64070 */
[--C-:B------:R-:W-:Y:S01]  /*7150*/  @!P0 IMAD.IADD R26, R26, 0x1, -R29.reuse ;  /* 0x000000011a1a8824 */ /* 0x100fe200078e0a1d */
[----:B------:R-:W-:Y:S01]  /*7160*/  ISETP.GT.U32.AND P0, PT, R29, R17, PT ;  /* 0x000000111d00720c */ /* 0x000fe20003f04070 */
[----:B------:R-:W-:Y:S01]  /*7170*/  @!P1 IMAD.IADD R25, R25, 0x1, -R29 ;  /* 0x0000000119199824 */ /* 0x000fe200078e0a1d */
[C---:B------:R-:W-:Y:S02]  /*7180*/  ISETP.GT.U32.AND P1, PT, R29.reuse, R18, PT ;  /* 0x000000121d00720c */ /* 0x040fe40003f24070 */
[----:B------:R-:W-:-:S05]  /*7190*/  ISETP.GT.U32.AND P4, PT, R29, R22, PT ;  /* 0x000000161d00720c */ /* 0x000fca0003f84070 */
[--C-:B------:R-:W-:Y:S01]  /*71a0*/  @!P2 IMAD.IADD R24, R24, 0x1, -R29.reuse ;  /* 0x000000011818a824 */ /* 0x100fe200078e0a1d */
[----:B------:R-:W-:Y:S01]  /*71b0*/  ISETP.GT.U32.AND P2, PT, R29, R19, PT ;  /* 0x000000131d00720c */ /* 0x000fe20003f44070 */
[--C-:B------:R-:W-:Y:S01]  /*71c0*/  @!P3 IMAD.IADD R23, R23, 0x1, -R29.reuse ;  /* 0x000000011717b824 */ /* 0x100fe200078e0a1d */
[----:B------:R-:W-:Y:S01]  /*71d0*/  ISETP.GT.U32.AND P3, PT, R29, R20, PT ;  /* 0x000000141d00720c */ /* 0x000fe20003f64070 */
[--C-:B------:R-:W-:Y:S02]  /*71e0*/  @!P6 IMAD.IADD R16, R16, 0x1, -R29.reuse ;  /* 0x000000011010e824 */ /* 0x100fe400078e0a1d */
[--C-:B------:R-:W-:Y:S01]  /*71f0*/  @!P0 IMAD.IADD R17, R17, 0x1, -R29.reuse ;  /* 0x0000000111118824 */ /* 0x100fe200078e0a1d */
[C---:B------:R-:W-:Y:S01]  /*7200*/  ISETP.GT.U32.AND P0, PT, R29.reuse, R26, PT ;  /* 0x0000001a1d00720c */ /* 0x040fe20003f04070 */
[--C-:B------:R-:W-:Y:S01]  /*7210*/  @!P4 IMAD.IADD R22, R22, 0x1, -R29.reuse ;  /* 0x000000011616c824 */ /* 0x100fe200078e0a1d */
[C---:B------:R-:W-:Y:S01]  /*7220*/  ISETP.GT.U32.AND P4, PT, R29.reuse, R21, PT ;  /* 0x000000151d00720c */ /* 0x040fe20003f84070 */
[----:B------:R-:W-:Y:S01]  /*7230*/  @!P1 IMAD.IADD R18, R18, 0x1, -R29 ;  /* 0x0000000112129824 */ /* 0x000fe200078e0a1d */
[----:B------:R-:W-:-:S03]  /*7240*/  ISETP.GT.U32.AND P1, PT, R29, R25, PT ;  /* 0x000000191d00720c */ /* 0x000fc60003f24070 */
[--C-:B------:R-:W-:Y:S01]  /*7250*/  @!P2 IMAD.IADD R19, R19, 0x1, -R29.reuse ;  /* 0x000000011313a824 */ /* 0x100fe200078e0a1d */
[----:B------:R0:W-:Y:S01]  /*7260*/  STL [R1+0xe0], R16 ;  /* 0x0000e01001007387 */ /* 0x0001e20000100800 */
[C---:B------:R-:W-:Y:S01]  /*7270*/  ISETP.GT.U32.AND P2, PT, R29.reuse, R24, PT ;  /* 0x000000181d00720c */ /* 0x040fe20003f44070 */
[--C-:B------:R-:W-:Y:S01]  /*7280*/  @!P3 IMAD.IADD R20, R20, 0x1, -R29.reuse ;  /* 0x000000011414b824 */ /* 0x100fe200078e0a1d */
[----:B------:R-:W-:Y:S01]  /*7290*/  ISETP.GT.U32.AND P3, PT, R29, R23, PT ;  /* 0x000000171d00720c */ /* 0x000fe20003f64070 */
[----:B0-----:R-:W2:Y:S03]  /*72a0*/  LDL.LU R16, [R1+0xb90] ;  /* 0x000b900001107983 */ /* 0x001ea60000300800 */
[--C-:B------:R-:W-:Y:S01]  /*72b0*/  @!P4 IMAD.IADD R21, R21, 0x1, -R29.reuse ;  /* 0x000000011515c824 */ /* 0x100fe200078e0a1d */
[----:B------:R0:W-:Y:S01]  /*72c0*/  STL [R1+0x2c], R17 ;  /* 0x00002c1101007387 */ /* 0x0001e20000100800 */
[----:B------:R-:W-:-:S03]  /*72d0*/  @!P0 IMAD.IADD R26, R26, 0x1, -R29 ;  /* 0x000000011a1a8824 */ /* 0x000fc600078e0a1d */
[----:B0-----:R-:W3:Y:S04]  /*72e0*/  LDL.LU R17, [R1+0xb8c] ;  /* 0x000b8c0001117983 */ /* 0x001ee80000300800 */
[----:B------:R0:W-:Y:S01]  /*72f0*/  STL [R1+0x28], R18 ;  /* 0x0000281201007387 */ /* 0x0001e20000100800 */
[--C-:B------:R-:W-:Y:S01]  /*7300*/  @!P1 IMAD.IADD R25, R25, 0x1, -R29.reuse ;  /* 0x0000000119199824 */ /* 0x100fe200078e0a1d */
[----:B------:R-:W-:Y:S02]  /*7310*/  ISETP.GT.U32.AND P6, PT, R29, R22, PT ;  /* 0x000000161d00720c */ /* 0x000fe40003fc4070 */
[----:B0-----:R-:W4:Y:S04]  /*7320*/  LDL.LU R18, [R1+0xb88] ;  /* 0x000b880001127983 */ /* 0x001f280000300800 */
[----:B------:R0:W-:Y:S01]  /*7330*/  STL [R1+0x24], R19 ;  /* 0x0000241301007387 */ /* 0x0001e20000100800 */
[----:B------:R-:W-:-:S03]  /*7340*/  @!P2 IMAD.IADD R24, R24, 0x1, -R29 ;  /* 0x000000011818a824 */ /* 0x000fc600078e0a1d */
[----:B0-----:R-:W5:Y:S04]  /*7350*/  LDL.LU R19, [R1+0xb84] ;  /* 0x000b840001137983 */ /* 0x001f680000300800 */
[----:B------:R0:W-:Y:S01]  /*7360*/  STL [R1+0x20], R20 ;  /* 0x0000201401007387 */ /* 0x0001e20000100800 */
[----:B------:R-:W-:-:S03]  /*7370*/  @!P3 IMAD.IADD R23, R23, 0x1, -R29 ;  /* 0x000000011717b824 */ /* 0x000fc600078e0a1d */
[----:B0-----:R-:W2:Y:S04]  /*7380*/  LDL.LU R20, [R1+0xb80] ;  /* 0x000b800001147983 */ /* 0x001ea80000300800 */
[----:B------:R0:W-:Y:S04]  /*7390*/  STL [R1+0x1c], R21 ;  /* 0x00001c1501007387 */ /* 0x0001e80000100800 */
[----:B0-----:R-:W3:Y:S01]  /*73a0*/  LDL.LU R21, [R1+0xb7c] ;  /* 0x000b7c0001157983 */ /* 0x001ee20000300800 */
[----:B------:R-:W-:-:S13]  /*73b0*/  ISETP.GT.U32.AND P5, PT, R29, R15, PT ;  /* 0x0000000f1d00720c */ /* 0x000fda0003fa4070 */
[----:B------:R-:W-:Y:S01]  /*73c0*/  @!P5 IMAD.IADD R15, R15, 0x1, -R29 ;  /* 0x000000010f0fd824 */ /* 0x000fe200078e0a1d */
[----:B------:R-:W-:-:S13]  /*73d0*/  ISETP.GT.U32.AND P5, PT, R29, R27, PT ;  /* 0x0000001b1d00720c */ /* 0x000fda0003fa4070 */
[----:B------:R-:W-:-:S05]  /*73e0*/  @!P5 IMAD.IADD R27, R27, 0x1, -R29 ;  /* 0x000000011b1bd824 */ /* 0x000fca00078e0a1d */
[----:B------:R0:W-:Y:S04]  /*73f0*/  STL [R1+0x18], R27 ;  /* 0x0000181b01007387 */ /* 0x0001e80000100800 */
[----:B0-----:R-:W4:Y:S04]  /*7400*/  LDL.LU R27, [R1+0xb78] ;  /* 0x000b7800011b7983 */ /* 0x001f280000300800 */
[----:B------:R0:W-:Y:S04]  /*7410*/  STL [R1+0x14], R26 ;  /* 0x0000141a01007387 */ /* 0x0001e80000100800 */
[----:B0-----:R-:W5:Y:S04]  /*7420*/  LDL.LU R26, [R1+0xb74] ;  /* 0x000b7400011a7983 */ /* 0x001f680000300800 */
[----:B------:R0:W-:Y:S01]  /*7430*/  STL [R1+0x10], R25 ;  /* 0x0000101901007387 */ /* 0x0001e20000100800 */
[----:B------:R-:W-:-:S03]  /*7440*/  @!P6 IMAD.IADD R22, R22, 0x1, -R29 ;  /* 0x000000011616e824 */ /* 0x000fc600078e0a1d */
[----:B0-----:R-:W2:Y:S04]  /*7450*/  LDL.LU R25, [R1+0xb70] ;  /* 0x000b700001197983 */ /* 0x001ea80000300800 */
[----:B------:R0:W-:Y:S04]  /*7460*/  STL [R1+0xc], R24 ;  /* 0x00000c1801007387 */ /* 0x0001e80000100800 */
[----:B0-----:R-:W2:Y:S04]  /*7470*/  LDL.LU R24, [R1+0xb6c] ;  /* 0x000b6c0001187983 */ /* 0x001ea80000300800 */
[----:B------:R0:W-:Y:S04]  /*7480*/  STL [R1+0x8], R23 ;  /* 0x0000081701007387 */ /* 0x0001e80000100800 */
[----:B0-----:R-:W2:Y:S04]  /*7490*/  LDL.LU R23, [R1+0xb68] ;  /* 0x000b680001177983 */ /* 0x001ea80000300800 */
[----:B------:R0:W-:Y:S04]  /*74a0*/  STL [R1+0x4], R22 ;  /* 0x0000041601007387 */ /* 0x0001e80000100800 */
[----:B0-----:R-:W2:Y:S01]  /*74b0*/  LDL.LU R22, [R1+0xb64] ;  /* 0x000b640001167983 */ /* 0x001ea20000300800 */
[----:B------:R-:W-:-:S13]  /*74c0*/  ISETP.GT.U32.AND P4, PT, R29, R15, PT ;  /* 0x0000000f1d00720c */ /* 0x000fda0003f84070 */
[----:B------:R-:W-:Y:S01]  /*74d0*/  @!P4 IMAD.IADD R15, R15, 0x1, -R29 ;  /* 0x000000010f0fc824 */ /* 0x000fe200078e0a1d */
[----:B------:R-:W-:-:S04]  /*74e0*/  IABS R14, R14 ;  /* 0x0000000e000e7213 */ /* 0x000fc80000000000 */
[----:B------:R0:W-:Y:S01]  /*74f0*/  STL [R1], R15 ;  /* 0x0000000f01007387 */ /* 0x0001e20000100800 */
[----:B------:R-:W-:-:S04]  /*7500*/  IMAD.HI.U32 R28, R28, R14, RZ ;  /* 0x0000000e1c1c7227 */ /* 0x000fc800078e00ff */
[----:B------:R-:W-:Y:S01]  /*7510*/  IMAD.MOV R28, RZ, RZ, -R28 ;  /* 0x000000ffff1c7224 */ /* 0x000fe200078e0a1c */
[----:B0-----:R-:W2:Y:S03]  /*7520*/  LDL.LU R15, [R1+0xb60] ;  /* 0x000b6000010f7983 */ /* 0x001ea60000300800 */
[C---:B------:R-:W-:Y:S01]  /*7530*/  IMAD R28, R29.reuse, R28, R14 ;  /* 0x0000001c1d1c7224 */ /* 0x040fe200078e020e */
[----:B---3--:R-:W-:-:S13]  /*7540*/  ISETP.GT.U32.AND P4, PT, R29, R21, PT ;  /* 0x000000151d00720c */ /* 0x008fda0003f84070 */
[----:B------:R-:W-:Y:S01]  /*7550*/  @!P4 IMAD.IADD R21, R21, 0x1, -R29 ;  /* 0x000000011515c824 */ /* 0x000fe200078e0a1d */
[C---:B----4-:R-:W-:Y:S02]  /*7560*/  ISETP.GT.U32.AND P5, PT, R29.reuse, R27, PT ;  /* 0x0000001b1d00720c */ /* 0x050fe40003fa4070 */
[----:B-----5:R-:W-:-:S11]  /*7570*/  ISETP.GT.U32.AND P0, PT, R29, R26, PT ;  /* 0x0000001a1d00720c */ /* 0x020fd60003f04070 */
[--C-:B------:R-:W-:Y:S01]  /*7580*/  @!P5 IMAD.IADD R27, R27, 0x1, -R29.reuse ;  /* 0x000000011b1bd824 */ /* 0x100fe200078e0a1d */
[C---:B--2---:R-:W-:Y:S02]  /*7590*/  ISETP.GT.U32.AND P5, PT, R29.reuse, R20, PT ;  /* 0x000000141d00720c */ /* 0x044fe40003fa4070 */
[C---:B------:R-:W-:Y:S01]  /*75a0*/  ISETP.GT.U32.AND P1, PT, R29.reuse, R25, PT ;  /* 0x000000191d00720c */ /* 0x040fe20003f24070 */
[----:B------:R-:W-:Y:S01]  /*75b0*/  @!P0 IMAD.IADD R26, R26, 0x1, -R29 ;  /* 0x000000011a1a8824 */ /* 0x000fe200078e0a1d */
[C---:B------:R-:W-:Y:S02]  /*75c0*/  ISETP.GT.U32.AND P0, PT, R29.reuse, R19, PT ;  /* 0x000000131d00720c */ /* 0x040fe40003f04070 */
[----:B------:R-:W-:-:S09]  /*75d0*/  ISETP.GT.U32.AND P2, PT, R29, R24, PT ;  /* 0x000000181d00720c */ /* 0x000fd20003f44070 */
[--C-:B------:R-:W-:Y:S01]  /*75e0*/  @!P1 IMAD.IADD R25, R25, 0x1, -R29.reuse ;  /* 0x0000000119199824 */ /* 0x100fe200078e0a1d */
[C---:B------:R-:W-:Y:S02]  /*75f0*/  ISETP.GT.U32.AND P1, PT, R29.reuse, R18, PT ;  /* 0x000000121d00720c */ /* 0x040fe40003f24070 */
[C---:B------:R-:W-:Y:S01]  /*7600*/  ISETP.GT.U32.AND P3, PT, R29.reuse, R23, PT ;  /* 0x000000171d00720c */ /* 0x040fe20003f64070 */
[----:B------:R-:W-:Y:S01]  /*7610*/  @!P2 IMAD.IADD R24, R24, 0x1, -R29 ;  /* 0x000000011818a824 */ /* 0x000fe200078e0a1d */
[C---:B------:R-:W-:Y:S02]  /*7620*/  ISETP.GT.U32.AND P2, PT, R29.reuse, R17, PT ;  /* 0x000000111d00720c */ /* 0x040fe40003f44070 */
[----:B------:R-:W-:-:S09]  /*7630*/  ISETP.GT.U32.AND P6, PT, R29, R22, PT ;  /* 0x000000161d00720c */ /* 0x000fd20003fc4070 */
[--C-:B------:R-:W-:Y:S01]  /*7640*/  @!P3 IMAD.IADD R23, R23, 0x1, -R29.reuse ;  /* 0x000000011717b824 */ /* 0x100fe200078e0a1d */
[C---:B------:R-:W-:Y:S01]  /*7650*/  ISETP.GT.U32.AND P3, PT, R29.reuse, R16, PT ;  /* 0x000000101d00720c */ /* 0x040fe20003f64070 */
[--C-:B------:R-:W-:Y:S01]  /*7660*/  @!P5 IMAD.IADD R20, R20, 0x1, -R29.reuse ;  /* 0x000000011414d824 */ /* 0x100fe200078e0a1d */
[----:B------:R-:W-:Y:S01]  /*7670*/  ISETP.GT.U32.AND P4, PT, R29, R27, PT ;  /* 0x0000001b1d00720c */ /* 0x000fe20003f84070 */
[--C-:B------:R-:W-:Y:S01]  /*7680*/  @!P0 IMAD.IADD R19, R19, 0x1, -R29.reuse ;  /* 0x0000000113138824 */ /* 0x100fe200078e0a1d */
[C---:B------:R-:W-:Y:S01]  /*7690*/  ISETP.GT.U32.AND P5, PT, R29.reuse, R26, PT ;  /* 0x0000001a1d00720c */ /* 0x040fe20003fa4070 */
[--C-:B------:R-:W-:Y:S01]  /*76a0*/  @!P1 IMAD.IADD R18, R18, 0x1, -R29.reuse ;  /* 0x0000000112129824 */ /* 0x100fe200078e0a1d */
[----:B------:R-:W-:Y:S01]  /*76b0*/  ISETP.GT.U32.AND P0, PT, R29, R25, PT ;  /* 0x000000191d00720c */ /* 0x000fe20003f04070 */
[--C-:B------:R-:W-:Y:S01]  /*76c0*/  @!P2 IMAD.IADD R17, R17, 0x1, -R29.reuse ;  /* 0x000000011111a824 */ /* 0x100fe200078e0a1d */
[C---:B------:R-:W-:Y:S01]  /*76d0*/  ISETP.GT.U32.AND P1, PT, R29.reuse, R24, PT ;  /* 0x000000181d00720c */ /* 0x040fe20003f24070 */
[----:B------:R-:W-:Y:S01]  /*76e0*/  @!P6 IMAD.IADD R22, R22, 0x1, -R29 ;  /* 0x000000011616e824 */ /* 0x000fe200078e0a1d */
[----:B------:R-:W-:-:S03]  /*76f0*/  ISETP.GT.U32.AND P2, PT, R29, R23, PT ;  /* 0x000000171d00720c */ /* 0x000fc60003f44070 */
[--C-:B------:R-:W-:Y:S01]  /*7700*/  @!P3 IMAD.IADD R16, R16, 0x1, -R29.reuse ;  /* 0x000000011010b824 */ /* 0x100fe200078e0a1d */
[----:B------:R-:W-:Y:S01]  /*7710*/  ISETP.GT.U32.AND P3, PT, R29, R22, PT ;  /* 0x000000161d00720c */ /* 0x000fe20003f64070 */
[--C-:B------:R-:W-:Y:S02]  /*7720*/  @!P4 IMAD.IADD R27, R27, 0x1, -R29.reuse ;  /* 0x000000011b1bc824 */ /* 0x100fe400078e0a1d */
[--C-:B------:R-:W-:Y:S02]  /*7730*/  @!P5 IMAD.IADD R26, R26, 0x1, -R29.reuse ;  /* 0x000000011a1ad824 */ /* 0x100fe400078e0a1d */
[--C-:B------:R-:W-:Y:S02]  /*7740*/  @!P0 IMAD.IADD R25, R25, 0x1, -R29.reuse ;  /* 0x0000000119198824 */ /* 0x100fe400078e0a1d */
[--C-:B------:R-:W-:Y:S01]  /*7750*/  @!P1 IMAD.IADD R24, R24, 0x1, -R29.reuse ;  /* 0x0000000118189824 */ /* 0x100fe200078e0a1d */
[----:B------:R-:W-:Y:S01]  /*7760*/  STL [R1+0xb3c], R27 ;  /* 0x000b3c1b01007387 */ /* 0x000fe20000100800 */
[----:B------:R-:W-:-:S03]  /*7770*/  @!P2 IMAD.IADD R23, R23, 0x1, -R29 ;  /* 0x000000011717a824 */ /* 0x000fc600078e0a1d */
[----:B------:R-:W-:Y:S01]  /*7780*/  STL [R1+0xb40], R26 ;  /* 0x000b401a01007387 */ /* 0x000fe20000100800 */
[----:B------:R-:W-:-:S03]  /*7790*/  @!P3 IMAD.IADD R22, R22, 0x1, -R29 ;  /* 0x000000011616b824 */ /* 0x000fc600078e0a1d */
[----:B------:R-:W-:Y:S04]  /*77a0*/  STL [R1+0xb44], R25 ;  /* 0x000b441901007387 */ /* 0x000fe80000100800 */
[----:B------:R0:W-:Y:S04]  /*77b0*/  STL [R1+0xb48], R24 ;  /* 0x000b481801007387 */ /* 0x0001e80000100800 */
[----:B------:R-:W-:Y:S04]  /*77c0*/  STL [R1+0xb4c], R23 ;  /* 0x000b4c1701007387 */ /* 0x000fe80000100800 */
[----:B------:R1:W-:Y:S01]  /*77d0*/  STL [R1+0xb50], R22 ;  /* 0x000b501601007387 */ /* 0x0003e20000100800 */
[C---:B------:R-:W-:Y:S01]  /*77e0*/  ISETP.GT.U32.AND P4, PT, R29.reuse, R21, PT ;  /* 0x000000151d00720c */ /* 0x040fe20003f84070 */
[----:B0-----:R-:W0:Y:S02]  /*77f0*/  LDC R24, c[0x0][0x230] ;  /* 0x00008c00ff187b82 */ /* 0x001e240000000800 */
[----:B------:R-:W2:Y:S01]  /*7800*/  LDL.LU R14, [R1+0xb5c] ;  /* 0x000b5c00010e7983 */ /* 0x000ea20000300800 */
[----:B------:R-:W-:-:S03]  /*7810*/  ISETP.GT.U32.AND P1, PT, R29, R18, PT ;  /* 0x000000121d00720c */ /* 0x000fc60003f24070 */
[----:B------:R-:W3:Y:S06]  /*7820*/  LDL R25, [R1+0x798] ;  /* 0x0007980001197983 */ /* 0x000eec0000100800 */
[----:B------:R-:W-:Y:S01]  /*7830*/  @!P4 IMAD.IADD R21, R21, 0x1, -R29 ;  /* 0x000000011515c824 */ /* 0x000fe200078e0a1d */
[----:B------:R-:W-:-:S03]  /*7840*/  ISETP.GT.U32.AND P4, PT, R29, R12, PT ;  /* 0x0000000c1d00720c */ /* 0x000fc60003f84070 */
[----:B------:R-:W-:Y:S01]  /*7850*/  @!P1 IMAD.IADD R18, R18, 0x1, -R29 ;  /* 0x0000000112129824 */ /* 0x000fe200078e0a1d */
[----:B------:R-:W-:-:S09]  /*7860*/  ISETP.GT.U32.AND P1, PT, R29, R9, PT ;  /* 0x000000091d00720c */ /* 0x000fd20003f24070 */
[----:B------:R-:W-:-:S04]  /*7870*/  @!P4 IMAD.IADD R12, R12, 0x1, -R29 ;  /* 0x000000010c0cc824 */ /* 0x000fc800078e0a1d */
[----:B------:R-:W-:Y:S01]  /*7880*/  @!P1 IMAD.IADD R9, R9, 0x1, -R29 ;  /* 0x0000000109099824 */ /* 0x000fe200078e0a1d */
[----:B------:R-:W-:-:S13]  /*7890*/  ISETP.GT.U32.AND P1, PT, R29, R12, PT ;  /* 0x0000000c1d00720c */ /* 0x000fda0003f24070 */
[--C-:B------:R-:W-:Y:S01]  /*78a0*/  @!P1 IMAD.IADD R12, R12, 0x1, -R29.reuse ;  /* 0x000000010c0c9824 */ /* 0x100fe200078e0a1d */
[C---:B------:R-:W-:Y:S02]  /*78b0*/  ISETP.GT.U32.AND P6, PT, R29.reuse, R13, PT ;  /* 0x0000000d1d00720c */ /* 0x040fe40003fc4070 */
[C---:B------:R-:W-:Y:S02]  /*78c0*/  ISETP.GT.U32.AND P5, PT, R29.reuse, R20, PT ;  /* 0x000000141d00720c */ /* 0x040fe40003fa4070 */
[----:B------:R-:W-:Y:S02]  /*78d0*/  ISETP.GT.U32.AND P0, PT, R29, R19, PT ;  /* 0x000000131d00720c */ /* 0x000fe40003f04070 */
[----:B--2---:R-:W-:Y:S02]  /*78e0*/  ISETP.GE.AND P1, PT, R14, RZ, PT ;  /* 0x000000ff0e00720c */ /* 0x004fe40003f26270 */
[----:B------:R-:W2:Y:S05]  /*78f0*/  LDL.LU R14, [R1+0xb58] ;  /* 0x000b5800010e7983 */ /* 0x000eaa0000300800 */
[--C-:B------:R-:W-:Y:S01]  /*7900*/  @!P6 IMAD.IADD R13, R13, 0x1, -R29.reuse ;  /* 0x000000010d0de824 */ /* 0x100fe200078e0a1d */
[C---:B------:R-:W-:Y:S01]  /*7910*/  ISETP.GT.U32.AND P2, PT, R29.reuse, R17, PT ;  /* 0x000000111d00720c */ /* 0x040fe20003f44070 */
[--C-:B------:R-:W-:Y:S01]  /*7920*/  @!P5 IMAD.IADD R20, R20, 0x1, -R29.reuse ;  /* 0x000000011414d824 */ /* 0x100fe200078e0a1d */
[----:B------:R-:W-:Y:S01]  /*7930*/  ISETP.GT.U32.AND P6, PT, R29, R16, PT ;  /* 0x000000101d00720c */ /* 0x000fe20003fc4070 */
[----:B------:R-:W-:Y:S01]  /*7940*/  @!P0 IMAD.IADD R19, R19, 0x1, -R29 ;  /* 0x0000000113138824 */ /* 0x000fe200078e0a1d */
[C---:B------:R-:W-:Y:S01]  /*7950*/  ISETP.GT.U32.AND P3, PT, R29.reuse, R13, PT ;  /* 0x0000000d1d00720c */ /* 0x040fe20003f64070 */
[----:B0-----:R-:W-:Y:S01]  /*7960*/  VIADD R24, R24, 0x1f ;  /* 0x0000001f18187836 */ /* 0x001fe20000000000 */
[C---:B------:R-:W-:Y:S01]  /*7970*/  ISETP.GT.U32.AND P5, PT, R29.reuse, R11, PT ;  /* 0x0000000b1d00720c */ /* 0x040fe20003fa4070 */
[----:B------:R-:W4:Y:S01]  /*7980*/  LDL R26, [R1+0x9b0] ;  /* 0x0009b000011a7983 */ /* 0x000f220000100800 */
[----:B------:R-:W-:-:S02]  /*7990*/  ISETP.GT.U32.AND P0, PT, R29, R10, PT ;  /* 0x0000000a1d00720c */ /* 0x000fc40003f04070 */
[----:B------:R-:W-:Y:S01]  /*79a0*/  ISETP.GT.U32.AND P4, PT, R29, R3, PT ;  /* 0x000000031d00720c */ /* 0x000fe20003f84070 */
[----:B------:R-:W5:Y:S02]  /*79b0*/  LDL R27, [R1+0x9b4] ;  /* 0x0009b400011b7983 */ /* 0x000f640000100800 */
[--C-:B------:R-:W-:Y:S01]  /*79c0*/  @!P2 IMAD.IADD R17, R17, 0x1, -R29.reuse ;  /* 0x000000011111a824 */ /* 0x100fe200078e0a1d */
[C---:B------:R-:W-:Y:S01]  /*79d0*/  ISETP.GT.U32.AND P2, PT, R29.reuse, R8, PT ;  /* 0x000000081d00720c */ /* 0x040fe20003f44070 */
[--C-:B------:R-:W-:Y:S01]  /*79e0*/  @!P6 IMAD.IADD R16, R16, 0x1, -R29.reuse ;  /* 0x000000011010e824 */ /* 0x100fe200078e0a1d */
[----:B------:R-:W-:Y:S01]  /*79f0*/  ISETP.GT.U32.AND P6, PT, R29, R7, PT ;  /* 0x000000071d00720c */ /* 0x000fe20003fc4070 */
[--C-:B------:R-:W-:Y:S01]  /*7a00*/  @!P3 IMAD.IADD R13, R13, 0x1, -R29.reuse ;  /* 0x000000010d0db824 */ /* 0x100fe200078e0a1d */
[----:B------:R-:W-:Y:S01]  /*7a10*/  ISETP.GT.U32.AND P3, PT, R29, R6, PT ;  /* 0x000000061d00720c */ /* 0x000fe20003f64070 */
[--C-:B------:R-:W-:Y:S01]  /*7a20*/  @!P5 IMAD.IADD R11, R11, 0x1, -R29.reuse ;  /* 0x000000010b0bd824 */ /* 0x100fe200078e0a1d */
[C---:B------:R-:W-:Y:S01]  /*7a30*/  ISETP.GT.U32.AND P5, PT, R29.reuse, R2, PT ;  /* 0x000000021d00720c */ /* 0x040fe20003fa4070 */
[--C-:B------:R-:W-:Y:S01]  /*7a40*/  @!P0 IMAD.IADD R10, R10, 0x1, -R29.reuse ;  /* 0x000000010a0a8824 */ /* 0x100fe200078e0a1d */
[----:B------:R-:W-:Y:S01]  /*7a50*/  ISETP.GT.U32.AND P0, PT, R29, R0, PT ;  /* 0x000000001d00720c */ /* 0x000fe20003f04070 */
[--C-:B------:R-:W-:Y:S01]  /*7a60*/  @!P4 IMAD.IADD R3, R3, 0x1, -R29.reuse ;  /* 0x000000010303c824 */ /* 0x100fe200078e0a1d */
[----:B-1----:R-:W5:Y:S03]  /*7a70*/  LDL R22, [R1+0x9bc] ;  /* 0x0009bc0001167983 */ /* 0x002f660000100800 */
[--C-:B------:R-:W-:Y:S01]  /*7a80*/  @!P2 IMAD.IADD R8, R8, 0x1, -R29.reuse ;  /* 0x000000010808a824 */ /* 0x100fe200078e0a1d */
[----:B------:R-:W-:Y:S01]  /*7a90*/  ISETP.GT.U32.AND P2, PT, R29, R28, PT ;  /* 0x0000001c1d00720c */ /* 0x000fe20003f44070 */
[--C-:B------:R-:W-:Y:S01]  /*7aa0*/  @!P6 IMAD.IADD R7, R7, 0x1, -R29.reuse ;  /* 0x000000010707e824 */ /* 0x100fe200078e0a1d */
[C---:B------:R-:W-:Y:S01]  /*7ab0*/  ISETP.GT.U32.AND P6, PT, R29.reuse, R11, PT ;  /* 0x0000000b1d00720c */ /* 0x040fe20003fc4070 */
[--C-:B------:R-:W-:Y:S01]  /*7ac0*/  @!P3 IMAD.IADD R6, R6, 0x1, -R29.reuse ;  /* 0x000000010606b824 */ /* 0x100fe200078e0a1d */
[C---:B------:R-:W-:Y:S01]  /*7ad0*/  ISETP.GT.U32.AND P3, PT, R29.reuse, R10, PT ;  /* 0x0000000a1d00720c */ /* 0x040fe20003f64070 */
[--C-:B------:R-:W-:Y:S01]  /*7ae0*/  @!P5 IMAD.IADD R2, R2, 0x1, -R29.reuse ;  /* 0x000000010202d824 */ /* 0x100fe200078e0a1d */
[C---:B------:R-:W-:Y:S01]  /*7af0*/  ISETP.GT.U32.AND P4, PT, R29.reuse, R9, PT ;  /* 0x000000091d00720c */ /* 0x040fe20003f84070 */
[----:B------:R-:W-:Y:S01]  /*7b00*/  @!P0 IMAD.IADD R0, R0, 0x1, -R29 ;  /* 0x0000000100008824 */ /* 0x000fe200078e0a1d */
[----:B------:R-:W-:-:S02]  /*7b10*/  ISETP.GT.U32.AND P5, PT, R29, R8, PT ;  /* 0x000000081d00720c */ /* 0x000fc40003fa4070 */
        /* <DEDUP_REMOVED lines=11> */
[----:B------:R-:W-:Y:S01]  /*7bd0*/  @!P0 IMAD.IADD R7, R7, 0x1, -R29 ;  /* 0x0000000107078824 */ /* 0x000fe200078e0a1d */
[----:B------:R-:W-:-:S04]  /*7be0*/  SHF.R.S32.HI R23, RZ, 0x1f, R24 ;  /* 0x0000001fff177819 */ /* 0x000fc80000011418 */
[----:B------:R-:W-:Y:S01]  /*7bf0*/  LEA.HI R24, R23, R24, RZ, 0x5 ;  /* 0x0000001817187211 */ /* 0x000fe200078f28ff */
[----:B------:R-:W-:Y:S01]  /*7c00*/  IMAD.MOV.U32 R24, RZ, RZ, R5 ;  /* 0x000000ffff187224 */ /* 0x000fe200078e0005 */
[----:B------:R-:W5:Y:S01]  /*7c10*/  LDL R23, [R1+0x9d8] ;  /* 0x0009d80001177983 */ /* 0x000f620000100800 */
[--C-:B------:R-:W-:Y:S01]  /*7c20*/  @!P2 IMAD.IADD R6, R6, 0x1, -R29.reuse ;  /* 0x000000010606a824 */ /* 0x100fe200078e0a1d */
[----:B---3--:R-:W-:Y:S01]  /*7c30*/  ISETP.GE.AND P2, PT, R25, RZ, PT ;  /* 0x000000ff1900720c */ /* 0x008fe20003f46270 */
[--C-:B------:R-:W-:Y:S01]  /*7c40*/  @!P3 IMAD.IADD R3, R3, 0x1, -R29.reuse ;  /* 0x000000010303b824 */ /* 0x100fe200078e0a1d */
[----:B------:R-:W3:Y:S01]  /*7c50*/  LDL R5, [R1+0x9b8] ;  /* 0x0009b80001057983 */ /* 0x000ee20000100800 */
[--C-:B------:R-:W-:Y:S02]  /*7c60*/  @!P4 IMAD.IADD R2, R2, 0x1, -R29.reuse ;  /* 0x000000010202c824 */ /* 0x100fe400078e0a1d */
[----:B------:R-:W-:Y:S01]  /*7c70*/  @!P1 IMAD.MOV R24, RZ, RZ, -R24 ;  /* 0x000000ffff189224 */ /* 0x000fe200078e0a18 */
[----:B------:R-:W3:Y:S01]  /*7c80*/  LDL R25, [R1+0x9d4] ;  /* 0x0009d40001197983 */ /* 0x000ee20000100800 */
[--C-:B------:R-:W-:Y:S01]  /*7c90*/  @!P6 IMAD.IADD R0, R0, 0x1, -R29.reuse ;  /* 0x000000010000e824 */ /* 0x100fe200078e0a1d */
[----:B------:R-:W-:Y:S01]  /*7ca0*/  ISETP.GE.AND P1, PT, R15, RZ, PT ;  /* 0x000000ff0f00720c */ /* 0x000fe20003f26270 */
[----:B------:R-:W-:-:S02]  /*7cb0*/  @!P5 IMAD.IADD R28, R28, 0x1, -R29 ;  /* 0x000000011c1cd824 */ /* 0x000fc400078e0a1d */
[----:B------:R-:W3:Y:S04]  /*7cc0*/  LDL R29, [R1+0x9d0] ;  /* 0x0009d000011d7983 */ /* 0x000ee80000100800 */
[----:B------:R-:W3:Y:S01]  /*7cd0*/  LDL.LU R15, [R1+0xb54] ;  /* 0x000b5400010f7983 */ /* 0x000ee20000300800 */
[----:B--2---:R-:W-:-:S13]  /*7ce0*/  ISETP.NE.AND P0, PT, R14, RZ, PT ;  /* 0x000000ff0e00720c */ /* 0x004fda0003f05270 */
[----:B------:R-:W-:Y:S02]  /*7cf0*/  @!P0 LOP3.LUT R24, RZ, R14, RZ, 0x33, !PT ;  /* 0x0000000eff188212 */ /* 0x000fe400078e33ff */
[----:B------:R-:W2:Y:S01]  /*7d00*/  LDL R14, [R1+0x9a0] ;  /* 0x0009a000010e7983 */ /* 0x000ea20000100800 */
[----:B----4-:R-:W-:-:S03]  /*7d10*/  ISETP.GE.AND P3, PT, R26, RZ, PT ;  /* 0x000000ff1a00720c */ /* 0x010fc60003f66270 */
[----:B------:R0:W-:Y:S01]  /*7d20*/  STL [R1+0x194], R24 ;  /* 0x0001941801007387 */ /* 0x0001e20000100800 */
[----:B-----5:R-:W-:-:S03]  /*7d30*/  ISETP.GE.AND P4, PT, R27, RZ, PT ;  /* 0x000000ff1b00720c */ /* 0x020fc60003f86270 */
[----:B------:R-:W4:Y:S04]  /*7d40*/  LDL R26, [R1+0x9c8] ;  /* 0x0009c800011a7983 */ /* 0x000f280000100800 */
[----:B0-----:R-:W5:Y:S01]  /*7d50*/  LDL R24, [R1+0x9cc] ;  /* 0x0009cc0001187983 */ /* 0x001f620000100800 */
[----:B--2---:R-:W-:Y:S02]  /*7d60*/  ISETP.GE.AND P5, PT, R14, RZ, PT ;  /* 0x000000ff0e00720c */ /* 0x004fe40003fa6270 */
[----:B---3--:R-:W-:-:S05]  /*7d70*/  LOP3.LUT R14, RZ, R15, RZ, 0x33, !PT ;  /* 0x0000000fff0e7212 */ /* 0x008fca00078e33ff */
[----:B------:R0:W-:Y:S04]  /*7d80*/  STL [R1+0xe8], R14 ;  /* 0x0000e80e01007387 */ /* 0x0001e80000100800 */
[----:B------:R-:W2:Y:S01]  /*7d90*/  LDL R27, [R1+0x9c0] ;  /* 0x0009c000011b7983 */ /* 0x000ea20000100800 */
[----:B0-----:R-:W-:-:S03]  /*7da0*/  IMAD.MOV.U32 R14, RZ, RZ, R4 ;  /* 0x000000ffff0e7224 */ /* 0x001fc600078e0004 */
[----:B------:R-:W3:Y:S01]  /*7db0*/  LDL.LU R4, [R1+0x5c] ;  /* 0x00005c0001047983 */ /* 0x000ee20000300800 */
[----:B------:R-:W-:Y:S01]  /*7dc0*/  @!P2 IMAD.MOV R14, RZ, RZ, -R14 ;  /* 0x000000ffff0ea224 */ /* 0x000fe200078e0a0e */
[----:B------:R-:W-:Y:S02]  /*7dd0*/  ISETP.GE.AND P2, PT, R5, RZ, PT ;  /* 0x000000ff0500720c */ /* 0x000fe40003f46270 */
[----:B------:R-:W2:Y:S04]  /*7de0*/  LDL R5, [R1+0x9c4] ;  /* 0x0009c40001057983 */ /* 0x000ea80000100800 */
[----:B------:R0:W-:Y:S04]  /*7df0*/  STL [R1+0x1ec], R14 ;  /* 0x0001ec0e01007387 */ /* 0x0001e80000100800 */
[----:B0-----:R-:W4:Y:S01]  /*7e00*/  LDL.LU R14, [R1+0x58] ;  /* 0x00005800010e7983 */ /* 0x001f220000300800 */
[----:B---3--:R-:W-:Y:S01]  /*7e10*/  @!P1 IMAD.MOV R4, RZ, RZ, -R4 ;  /* 0x000000ffff049224 */ /* 0x008fe200078e0a04 */
[----:B------:R-:W-:-:S02]  /*7e20*/  ISETP.GE.AND P1, PT, R22, RZ, PT ;  /* 0x000000ff1600720c */ /* 0x000fc40003f26270 */
[----:B------:R-:W3:Y:S04]  /*7e30*/  LDL R22, [R1+0x9a4] ;  /* 0x0009a40001167983 */ /* 0x000ee80000100800 */
[----:B------:R0:W-:Y:S04]  /*7e40*/  STL [R1+0x1e8], R4 ;  /* 0x0001e80401007387 */ /* 0x0001e80000100800 */
[----:B0-----:R-:W5:Y:S01]  /*7e50*/  LDL.LU R4, [R1+0x54] ;  /* 0x0000540001047983 */ /* 0x001f620000300800 */
[----:B----4-:R-:W-:Y:S01]  /*7e60*/  @!P5 IMAD.MOV R14, RZ, RZ, -R14 ;  /* 0x000000ffff0ed224 */ /* 0x010fe200078e0a0e */
[----:B------:R-:W-:-:S02]  /*7e70*/  ISETP.GE.AND P5, PT, R23, RZ, PT ;  /* 0x000000ff1700720c */ /* 0x000fc40003fa6270 */
[----:B------:R-:W4:Y:S04]  /*7e80*/  LDL R23, [R1+0x9a8] ;  /* 0x0009a80001177983 */ /* 0x000f280000100800 */
[----:B------:R0:W-:Y:S04]  /*7e90*/  STL [R1+0x1e4], R14 ;  /* 0x0001e40e01007387 */ /* 0x0001e80000100800 */
[----:B0-----:R-:W2:Y:S01]  /*7ea0*/  LDL.LU R14, [R1+0x50] ;  /* 0x00005000010e7983 */ /* 0x001ea20000300800 */
[----:B-----5:R-:W-:Y:S01]  /*7eb0*/  @!P3 IMAD.MOV R4, RZ, RZ, -R4 ;  /* 0x000000ffff04b224 */ /* 0x020fe200078e0a04 */
[----:B------:R-:W-:-:S02]  /*7ec0*/  ISETP.GE.AND P3, PT, R29, RZ, PT ;  /* 0x000000ff1d00720c */ /* 0x000fc40003f66270 */
[----:B------:R-:W5:Y:S04]  /*7ed0*/  LDL R29, [R1+0x9ac] ;  /* 0x0009ac00011d7983 */ /* 0x000f680000100800 */
[----:B------:R0:W-:Y:S04]  /*7ee0*/  STL [R1+0x1e0], R4 ;  /* 0x0001e00401007387 */ /* 0x0001e80000100800 */
[----:B0-----:R-:W3:Y:S01]  /*7ef0*/  LDL.LU R4, [R1+0x4c] ;  /* 0x00004c0001047983 */ /* 0x001ee20000300800 */
[----:B--2---:R-:W-:Y:S01]  /*7f00*/  @!P4 IMAD.MOV R14, RZ, RZ, -R14 ;  /* 0x000000ffff0ec224 */ /* 0x004fe200078e0a0e */
[----:B------:R-:W-:-:S02]  /*7f10*/  ISETP.GE.AND P4, PT, R25, RZ, PT ;  /* 0x000000ff1900720c */ /* 0x000fc40003f86270 */
        /* <DEDUP_REMOVED lines=373> */
[----:B-----5:R-:W-:-:S05]  /*9670*/  @!P4 IMAD.MOV R4, RZ, RZ, -R4 ;  /* 0x000000ffff04c224 */ /* 0x020fca00078e0a04 */
[----:B------:R0:W-:Y:S01]  /*9680*/  STL [R1+0x60], R4 ;  /* 0x0000600401007387 */ /* 0x0001e20000100800 */
[----:B------:R-:W-:-:S03]  /*9690*/  ISETP.GE.AND P4, PT, R27, RZ, PT ;  /* 0x000000ff1b00720c */ /* 0x000fc60003f86270 */
[----:B0-----:R-:W5:Y:S01]  /*96a0*/  LDL.LU R4, [R1+0x160] ;  /* 0x0001600001047983 */ /* 0x001f620000300800 */
[----:B--2---:R-:W-:-:S03]  /*96b0*/  @!P2 IMAD.MOV R14, RZ, RZ, -R14 ;  /* 0x000000ffff0ea224 */ /* 0x004fc600078e0a0e */
[----:B------:R-:W2:Y:S04]  /*96c0*/  LDL R27, [R1+0x870] ;  /* 0x00087000011b7983 */ /* 0x000ea80000100800 */
[----:B------:R0:W-:Y:S04]  /*96d0*/  STL [R1+0x5c], R14 ;  /* 0x00005c0e01007387 */ /* 0x0001e80000100800 */
[----:B0-----:R-:W3:Y:S01]  /*96e0*/  LDL.LU R14, [R1+0x12c] ;  /* 0x00012c00010e7983 */ /* 0x001ee20000300800 */
[----:B------:R-:W-:-:S03]  /*96f0*/  ISETP.GE.AND P2, PT, R5, RZ, PT ;  /* 0x000000ff0500720c */ /* 0x000fc60003f46270 */
[----:B------:R-:W2:Y:S01]  /*9700*/  LDL R5, [R1+0x86c] ;  /* 0x00086c0001057983 */ /* 0x000ea20000100800 */
[----:B------:R-:W-:Y:S01]  /*9710*/  ISETP.NE.AND P0, PT, R15, RZ, PT ;  /* 0x000000ff0f00720c */ /* 0x000fe20003f05270 */
[----:B-----5:R-:W-:-:S05]  /*9720*/  @!P1 IMAD.MOV R4, RZ, RZ, -R4 ;  /* 0x000000ffff049224 */ /* 0x020fca00078e0a04 */
[----:B------:R0:W-:Y:S04]  /*9730*/  STL [R1+0x58], R4 ;  /* 0x0000580401007387 */ /* 0x0001e80000100800 */
[----:B0-----:R-:W5:Y:S01]  /*9740*/  LDL.LU R4, [R1+0x13c] ;  /* 0x00013c0001047983 */ /* 0x001f620000300800 */
[----:B---3--:R-:W-:-:S03]  /*9750*/  @!P5 IMAD.MOV R14, RZ, RZ, -R14 ;  /* 0x000000ffff0ed224 */ /* 0x008fc600078e0a0e */
[----:B------:R-:W3:Y:S01]  /*9760*/  LDL R15, [R1+0x868] ;  /* 0x00086800010f7983 */ /* 0x000ee20000100800 */
[----:B------:R-:W-:-:S03]  /*9770*/  ISETP.GE.AND P5, PT, R23, RZ, PT ;  /* 0x000000ff1700720c */ /* 0x000fc60003fa6270 */
[----:B------:R-:W4:Y:S01]  /*9780*/  LDL.LU R23, [R1+0x144] ;  /* 0x0001440001177983 */ /* 0x000f220000300800 */
[----:B------:R-:W-:-:S03]  /*9790*/  ISETP.GE.AND P1, PT, R22, RZ, PT ;  /* 0x000000ff1600720c */ /* 0x000fc60003f26270 */
[----:B------:R-:W-:Y:S04]  /*97a0*/  STL [R1+0x54], R14 ;  /* 0x0000540e01007387 */ /* 0x000fe80000100800 */
[----:B------:R-:W3:Y:S01]  /*97b0*/  LDL R22, [R1+0x864] ;  /* 0x0008640001167983 */ /* 0x000ee20000100800 */
[----:B-----5:R-:W-:-:S05]  /*97c0*/  @!P3 IMAD.MOV R4, RZ, RZ, -R4 ;  /* 0x000000ffff04b224 */ /* 0x020fca00078e0a04 */
[----:B------:R0:W-:Y:S01]  /*97d0*/  STL [R1+0x50], R4 ;  /* 0x0000500401007387 */ /* 0x0001e20000100800 */
[----:B----4-:R-:W-:Y:S01]  /*97e0*/  @!P4 IMAD.MOV R23, RZ, RZ, -R23 ;  /* 0x000000ffff17c224 */ /* 0x010fe200078e0a17 */
[----:B------:R-:W-:Y:S02]  /*97f0*/  ISETP.GE.AND P4, PT, R25, RZ, PT ;  /* 0x000000ff1900720c */ /* 0x000fe40003f86270 */
[----:B0-----:R-:W4:Y:S04]  /*9800*/  LDL.LU R4, [R1+0xdc] ;  /* 0x0000dc0001047983 */ /* 0x001f280000300800 */
[----:B------:R-:W5:Y:S04]  /*9810*/  LDL R14, [R1+0x860] ;  /* 0x00086000010e7983 */ /* 0x000f680000100800 */
[----:B------:R-:W2:Y:S04]  /*9820*/  LDL.LU R25, [R1+0xec] ;  /* 0x0000ec0001197983 */ /* 0x000ea80000300800 */
[----:B------:R0:W-:Y:S01]  /*9830*/  STL [R1+0x4c], R23 ;  /* 0x00004c1701007387 */ /* 0x0001e20000100800 */
[----:B------:R-:W-:-:S03]  /*9840*/  ISETP.GE.AND P3, PT, R29, RZ, PT ;  /* 0x000000ff1d00720c */ /* 0x000fc60003f66270 */
[----:B0-----:R-:W5:Y:S01]  /*9850*/  LDL R23, [R1+0x85c] ;  /* 0x00085c0001177983 */ /* 0x001f620000100800 */
[----:B----4-:R-:W-:Y:S01]  /*9860*/  @!P2 IMAD.MOV R4, RZ, RZ, -R4 ;  /* 0x000000ffff04a224 */ /* 0x010fe200078e0a04 */
[----:B------:R-:W-:-:S04]  /*9870*/  ISETP.GE.AND P2, PT, R24, RZ, PT ;  /* 0x000000ff1800720c */ /* 0x000fc80003f46270 */
[----:B------:R0:W-:Y:S01]  /*9880*/  STL [R1+0x48], R4 ;  /* 0x0000480401007387 */ /* 0x0001e20000100800 */
[----:B--2---:R-:W-:-:S03]  /*9890*/  @!P1 IMAD.MOV R25, RZ, RZ, -R25 ;  /* 0x000000ffff199224 */ /* 0x004fc600078e0a19 */
[----:B0-----:R-:W2:Y:S04]  /*98a0*/  LDL.LU R4, [R1+0xf4] ;  /* 0x0000f40001047983 */ /* 0x001ea80000300800 */
[----:B------:R-:W4:Y:S04]  /*98b0*/  LDL R24, [R1+0x858] ;  /* 0x0008580001187983 */ /* 0x000f280000100800 */
[----:B------:R0:W-:Y:S04]  /*98c0*/  STL [R1+0x44], R25 ;  /* 0x0000441901007387 */ /* 0x0001e80000100800 */
[----:B0-----:R-:W4:Y:S04]  /*98d0*/  LDL R25, [R1+0x854] ;  /* 0x0008540001197983 */ /* 0x001f280000100800 */
[----:B------:R-:W3:Y:S01]  /*98e0*/  LDL.LU R29, [R1+0xf8] ;  /* 0x0000f800011d7983 */ /* 0x000ee20000300800 */
[----:B------:R-:W-:-:S03]  /*98f0*/  ISETP.GE.AND P1, PT, R26, RZ, PT ;  /* 0x000000ff1a00720c */ /* 0x000fc60003f26270 */
[----:B------:R-:W4:Y:S01]  /*9900*/  LDL R26, [R1+0x850] ;  /* 0x00085000011a7983 */ /* 0x000f220000100800 */
[----:B--2---:R-:W-:Y:S01]  /*9910*/  @!P5 IMAD.MOV R4, RZ, RZ, -R4 ;  /* 0x000000ffff04d224 */ /* 0x004fe200078e0a04 */
[----:B------:R-:W-:-:S04]  /*9920*/  ISETP.GE.AND P5, PT, R27, RZ, PT ;  /* 0x000000ff1b00720c */ /* 0x000fc80003fa6270 */
[----:B------:R0:W-:Y:S04]  /*9930*/  STL [R1+0x40], R4 ;  /* 0x0000400401007387 */ /* 0x0001e80000100800 */
[----:B0-----:R-:W2:Y:S04]  /*9940*/  LDL.LU R4, [R1+0xfc] ;  /* 0x0000fc0001047983 */ /* 0x001ea80000300800 */
[----:B------:R-:W4:Y:S01]  /*9950*/  LDL R27, [R1+0x84c] ;  /* 0x00084c00011b7983 */ /* 0x000f220000100800 */
[----:B---3--:R-:W-:Y:S01]  /*9960*/  @!P3 IMAD.MOV R29, RZ, RZ, -R29 ;  /* 0x000000ffff1db224 */ /* 0x008fe200078e0a1d */
[----:B------:R-:W-:-:S04]  /*9970*/  ISETP.GE.AND P3, PT, R5, RZ, PT ;  /* 0x000000ff0500720c */ /* 0x000fc80003f66270 */
[----:B------:R0:W-:Y:S04]  /*9980*/  STL [R1+0x3c], R29 ;  /* 0x00003c1d01007387 */ /* 0x0001e80000100800 */
[----:B0-----:R-:W3:Y:S04]  /*9990*/  LDL R29, [R1+0x840] ;  /* 0x00084000011d7983 */ /* 0x001ee80000100800 */
[----:B------:R-:W5:Y:S01]  /*99a0*/  LDL.LU R5, [R1+0xe4] ;  /* 0x0000e40001057983 */ /* 0x000f620000300800 */
[----:B--2---:R-:W-:Y:S01]  /*99b0*/  @!P4 IMAD.MOV R4, RZ, RZ, -R4 ;  /* 0x000000ffff04c224 */ /* 0x004fe200078e0a04 */
[----:B------:R-:W-:-:S04]  /*99c0*/  ISETP.GE.AND P4, PT, R15, RZ, PT ;  /* 0x000000ff0f00720c */ /* 0x000fc80003f86270 */
[----:B------:R0:W-:Y:S04]  /*99d0*/  STL [R1+0x38], R4 ;  /* 0x0000380401007387 */ /* 0x0001e80000100800 */
[----:B0-----:R-:W2:Y:S04]  /*99e0*/  LDL R4, [R1+0x844] ;  /* 0x0008440001047983 */ /* 0x001ea80000100800 */
[----:B------:R-:W4:Y:S01]  /*99f0*/  LDL.LU R15, [R1+0xe0] ;  /* 0x0000e000010f7983 */ /* 0x000f220000300800 */
[----:B-----5:R-:W-:Y:S01]  /*9a00*/  @!P2 IMAD.MOV R5, RZ, RZ, -R5 ;  /* 0x000000ffff05a224 */ /* 0x020fe200078e0a05 */
[----:B------:R-:W-:-:S04]  /*9a10*/  ISETP.GE.AND P2, PT, R22, RZ, PT ;  /* 0x000000ff1600720c */ /* 0x000fc80003f46270 */
[----:B------:R0:W-:Y:S04]  /*9a20*/  STL [R1+0x34], R5 ;  /* 0x0000340501007387 */ /* 0x0001e80000100800 */
[----:B0-----:R-:W5:Y:S04]  /*9a30*/  LDL R5, [R1+0x848] ;  /* 0x0008480001057983 */ /* 0x001f680000100800 */
[----:B------:R-:W3:Y:S01]  /*9a40*/  LDL.LU R22, [R1+0x2c] ;  /* 0x00002c0001167983 */ /* 0x000ee20000300800 */
[----:B----4-:R-:W-:Y:S01]  /*9a50*/  @!P1 IMAD.MOV R15, RZ, RZ, -R15 ;  /* 0x000000ffff0f9224 */ /* 0x010fe200078e0a0f */
[----:B------:R-:W-:-:S04]  /*9a60*/  ISETP.GE.AND P1, PT, R14, RZ, PT ;  /* 0x000000ff0e00720c */ /* 0x000fc80003f26270 */
[----:B------:R0:W-:Y:S04]  /*9a70*/  STL [R1+0x30], R15 ;  /* 0x0000300f01007387 */ /* 0x0001e80000100800 */
[----:B0-----:R-:W4:Y:S04]  /*9a80*/  LDL.LU R15, [R1+0x28] ;  /* 0x00002800010f7983 */ /* 0x001f280000300800 */
[----:B------:R-:W5:Y:S01]  /*9a90*/  LDL R14, [R1+0x838] ;  /* 0x00083800010e7983 */ /* 0x000f620000100800 */
[----:B---3--:R-:W-:Y:S01]  /*9aa0*/  @!P5 IMAD.MOV R22, RZ, RZ, -R22 ;  /* 0x000000ffff16d224 */ /* 0x008fe200078e0a16 */
[----:B------:R-:W-:-:S04]  /*9ab0*/  ISETP.GE.AND P5, PT, R23, RZ, PT ;  /* 0x000000ff1700720c */ /* 0x000fc80003fa6270 */
[----:B------:R0:W-:Y:S04]  /*9ac0*/  STL [R1+0x2c], R22 ;  /* 0x00002c1601007387 */ /* 0x0001e80000100800 */
[----:B0-----:R-:W3:Y:S04]  /*9ad0*/  LDL.LU R22, [R1+0xb50] ;  /* 0x000b500001167983 */ /* 0x001ee80000300800 */
[----:B------:R-:W2:Y:S01]  /*9ae0*/  LDL.LU R23, [R1+0x24] ;  /* 0x0000240001177983 */ /* 0x000ea20000300800 */
[----:B----4-:R-:W-:Y:S01]  /*9af0*/  @!P3 IMAD.MOV R15, RZ, RZ, -R15 ;  /* 0x000000ffff0fb224 */ /* 0x010fe200078e0a0f */
[----:B------:R-:W-:-:S04]  /*9b00*/  ISETP.GE.AND P3, PT, R24, RZ, PT ;  /* 0x000000ff1800720c */ /* 0x000fc80003f66270 */
[----:B------:R0:W-:Y:S04]  /*9b10*/  STL [R1+0x28], R15 ;  /* 0x0000280f01007387 */ /* 0x0001e80000100800 */
[----:B0-----:R-:W4:Y:S04]  /*9b20*/  LDL R15, [R1+0x83c] ;  /* 0x00083c00010f7983 */ /* 0x001f280000100800 */
[----:B------:R-:W5:Y:S01]  /*9b30*/  LDL.LU R24, [R1+0x20] ;  /* 0x0000200001187983 */ /* 0x000f620000300800 */
[----:B--2---:R-:W-:Y:S01]  /*9b40*/  @!P4 IMAD.MOV R23, RZ, RZ, -R23 ;  /* 0x000000ffff17c224 */ /* 0x004fe200078e0a17 */
[----:B------:R-:W-:-:S04]  /*9b50*/  ISETP.GE.AND P4, PT, R25, RZ, PT ;  /* 0x000000ff1900720c */ /* 0x000fc80003f86270 */
[----:B------:R0:W-:Y:S04]  /*9b60*/  STL [R1+0x24], R23 ;  /* 0x0000241701007387 */ /* 0x0001e80000100800 */
[----:B0-----:R-:W2:Y:S04]  /*9b70*/  LDL.LU R23, [R1+0xb4c] ;  /* 0x000b4c0001177983 */ /* 0x001ea80000300800 */
[----:B------:R-:W3:Y:S01]  /*9b80*/  LDL.LU R25, [R1+0x1c] ;  /* 0x00001c0001197983 */ /* 0x000ee20000300800 */
[----:B-----5:R-:W-:Y:S01]  /*9b90*/  @!P2 IMAD.MOV R24, RZ, RZ, -R24 ;  /* 0x000000ffff18a224 */ /* 0x020fe200078e0a18 */
[----:B------:R-:W-:-:S04]  /*9ba0*/  ISETP.GE.AND P2, PT, R26, RZ, PT ;  /* 0x000000ff1a00720c */ /* 0x000fc80003f46270 */
[----:B------:R0:W-:Y:S04]  /*9bb0*/  STL [R1+0x20], R24 ;  /* 0x0000201801007387 */ /* 0x0001e80000100800 */
[----:B0-----:R-:W5:Y:S04]  /*9bc0*/  LDL.LU R24, [R1+0xb48] ;  /* 0x000b480001187983 */ /* 0x001f680000300800 */
[----:B------:R-:W4:Y:S01]  /*9bd0*/  LDL.LU R26, [R1+0x18] ;  /* 0x00001800011a7983 */ /* 0x000f220000300800 */
        /* <DEDUP_REMOVED lines=8> */
[----:B0-----:R-:W4:Y:S04]  /*9c60*/  LDL.LU R26, [R1+0xb40] ;  /* 0x000b4000011a7983 */ /* 0x001f280000300800 */
        /* <DEDUP_REMOVED lines=9> */
[----:B0-----:R-:W5:Y:S04]  /*9d00*/  LDL R29, [R1+0x828] ;  /* 0x00082800011d7983 */ /* 0x001f680000100800 */
[----:B------:R-:W4:Y:S01]  /*9d10*/  LDL.LU R5, [R1+0x8] ;  /* 0x0000080001057983 */ /* 0x000f220000300800 */
[----:B---3--:R-:W-:Y:S01]  /*9d20*/  @!P2 IMAD.MOV R4, RZ, RZ, -R4 ;  /* 0x000000ffff04a224 */ /* 0x008fe200078e0a04 */
[----:B------:R-:W-:-:S04]  /*9d30*/  ISETP.GE.AND P2, PT, R14, RZ, PT ;  /* 0x000000ff0e00720c */ /* 0x000fc80003f46270 */
[----:B------:R0:W-:Y:S04]  /*9d40*/  STL [R1+0xaac], R4 ;  /* 0x000aac0401007387 */ /* 0x0001e80000100800 */
[----:B0-----:R-:W3:Y:S04]  /*9d50*/  LDL R4, [R1+0x82c] ;  /* 0x00082c0001047983 */ /* 0x001ee80000100800 */
[----:B------:R-:W2:Y:S01]  /*9d60*/  LDL.LU R14, [R1+0x4] ;  /* 0x00000400010e7983 */ /* 0x000ea20000300800 */
[----:B----4-:R-:W-:Y:S01]  /*9d70*/  @!P1 IMAD.MOV R5, RZ, RZ, -R5 ;  /* 0x000000ffff059224 */ /* 0x010fe200078e0a05 */
[----:B------:R-:W-:-:S04]  /*9d80*/  ISETP.GE.AND P1, PT, R15, RZ, PT ;  /* 0x000000ff0f00720c */ /* 0x000fc80003f26270 */
[----:B------:R0:W-:Y:S04]  /*9d90*/  STL [R1+0xab0], R5 ;  /* 0x000ab00501007387 */ /* 0x0001e80000100800 */
[----:B0-----:R-:W4:Y:S04]  /*9da0*/  LDL R5, [R1+0x830] ;  /* 0x0008300001057983 */ /* 0x001f280000100800 */
[----:B------:R-:W5:Y:S01]  /*9db0*/  LDL.LU R15, [R1] ;  /* 0x00000000010f7983 */ /* 0x000f620000300800 */
[----:B--2---:R-:W-:-:S05]  /*9dc0*/  @!P5 IMAD.MOV R14, RZ, RZ, -R14 ;  /* 0x000000ffff0ed224 */ /* 0x004fca00078e0a0e */
[----:B------:R0:W-:Y:S04]  /*9dd0*/  STL [R1+0xab4], R14 ;  /* 0x000ab40e01007387 */ /* 0x0001e80000100800 */
[----:B0-----:R-:W2:Y:S01]  /*9de0*/  LDL R14, [R1+0x834] ;  /* 0x00083400010e7983 */ /* 0x001ea20000100800 */
[----:B------:R-:W-:Y:S02]  /*9df0*/  @!P4 IMAD.MOV R27, RZ, RZ, -R27 ;  /* 0x000000ffff1bc224 */ /* 0x000fe400078e0a1b */
[----:B------:R-:W-:Y:S01]  /*9e00*/  @!P2 IMAD.MOV R26, RZ, RZ, -R26 ;  /* 0x000000ffff1aa224 */ /* 0x000fe200078e0a1a */
[----:B---3--:R-:W-:Y:S01]  /*9e10*/  ISETP.GE.AND P4, PT, R4, RZ, PT ;  /* 0x000000ff0400720c */ /* 0x008fe20003f86270 */
[----:B-----5:R-:W-:Y:S01]  /*9e20*/  @!P3 IMAD.MOV R15, RZ, RZ, -R15 ;  /* 0x000000ffff0fb224 */ /* 0x020fe200078e0a0f */
[----:B----4-:R-:W-:-:S02]  /*9e30*/  ISETP.GE.AND P3, PT, R5, RZ, PT ;  /* 0x000000ff0500720c */ /* 0x010fc40003f66270 */
[----:B--2---:R-:W-:Y:S02]  /*9e40*/  ISETP.GE.AND P5, PT, R14, RZ, PT ;  /* 0x000000ff0e00720c */ /* 0x004fe40003fa6270 */
[----:B------:R-:W2:Y:S04]  /*9e50*/  LDL R14, [R1+0x80c] ;  /* 0x00080c00010e7983 */ /* 0x000ea80000100800 */
[----:B------:R0:W-:Y:S04]  /*9e60*/  STL [R1+0xab8], R15 ;  /* 0x000ab80f01007387 */ /* 0x0001e80000100800 */
[----:B------:R-:W3:Y:S04]  /*9e70*/  LDL R5, [R1+0x808] ;  /* 0x0008080001057983 */ /* 0x000ee80000100800 */
[----:B0-----:R-:W4:Y:S04]  /*9e80*/  LDL R15, [R1+0x810] ;  /* 0x00081000010f7983 */ /* 0x001f280000100800 */
[----:B------:R0:W-:Y:S04]  /*9e90*/  STL [R1+0xabc], R27 ;  /* 0x000abc1b01007387 */ /* 0x0001e80000100800 */
[----:B------:R-:W5:Y:S04]  /*9ea0*/  LDL R4, [R1+0x804] ;  /* 0x0008040001047983 */ /* 0x000f680000100800 */
[----:B0-----:R-:W3:Y:S04]  /*9eb0*/  LDL R27, [R1+0x820] ;  /* 0x00082000011b7983 */ /* 0x001ee80000100800 */
[----:B------:R0:W-:Y:S04]  /*9ec0*/  STL [R1+0xac0], R26 ;  /* 0x000ac01a01007387 */ /* 0x0001e80000100800 */
[----:B0-----:R-:W4:Y:S01]  /*9ed0*/  LDL R26, [R1+0x824] ;  /* 0x00082400011a7983 */ /* 0x001f220000100800 */
[----:B------:R-:W-:Y:S01]  /*9ee0*/  @!P1 IMAD.MOV R25, RZ, RZ, -R25 ;  /* 0x000000ffff199224 */ /* 0x000fe200078e0a19 */
[----:B------:R-:W-:Y:S01]  /*9ef0*/  ISETP.GE.AND P2, PT, R29, RZ, PT ;  /* 0x000000ff1d00720c */ /* 0x000fe20003f46270 */
[----:B------:R-:W-:Y:S01]  /*9f00*/  @!P5 IMAD.MOV R24, RZ, RZ, -R24 ;  /* 0x000000ffff18d224 */ /* 0x000fe200078e0a18 */
[----:B------:R-:W5:Y:S04]  /*9f10*/  LDL R29, [R1+0x800] ;  /* 0x00080000011d7983 */ /* 0x000f680000100800 */
[----:B------:R-:W-:Y:S01]  /*9f20*/  STL [R1+0xaa4], R25 ;  /* 0x000aa41901007387 */ /* 0x000fe20000100800 */
[----:B------:R-:W-:-:S02]  /*9f30*/  @!P3 IMAD.MOV R23, RZ, RZ, -R23 ;  /* 0x000000ffff17b224 */ /* 0x000fc400078e0a17 */
[----:B------:R-:W-:-:S04]  /*9f40*/  @!P4 IMAD.MOV R22, RZ, RZ, -R22 ;  /* 0x000000ffff16c224 */ /* 0x000fc800078e0a16 */
[----:B------:R-:W-:Y:S01]  /*9f50*/  @!P2 IMAD.MOV R21, RZ, RZ, -R21 ;  /* 0x000000ffff15a224 */ /* 0x000fe200078e0a15 */
[----:B--2---:R-:W-:Y:S02]  /*9f60*/  ISETP.GE.AND P4, PT, R14, RZ, PT ;  /* 0x000000ff0e00720c */ /* 0x004fe40003f86270 */
[----:B---3--:R-:W-:Y:S02]  /*9f70*/  ISETP.GE.AND P5, PT, R27, RZ, PT ;  /* 0x000000ff1b00720c */ /* 0x008fe40003fa6270 */
[----:B----4-:R-:W-:Y:S02]  /*9f80*/  ISETP.GE.AND P1, PT, R26, RZ, PT ;  /* 0x000000ff1a00720c */ /* 0x010fe40003f26270 */
[----:B------:R-:W2:Y:S04]  /*9f90*/  LDL R26, [R1+0x7fc] ;  /* 0x0007fc00011a7983 */ /* 0x000ea80000100800 */
[----:B------:R-:W-:Y:S04]  /*9fa0*/  STL [R1+0xac4], R24 ;  /* 0x000ac41801007387 */ /* 0x000fe80000100800 */
[----:B------:R-:W3:Y:S01]  /*9fb0*/  LDL R27, [R1+0x7f8] ;  /* 0x0007f800011b7983 */ /* 0x000ee20000100800 */
[----:B------:R-:W-:-:S03]  /*9fc0*/  ISETP.GE.AND P3, PT, R15, RZ, PT ;  /* 0x000000ff0f00720c */ /* 0x000fc60003f66270 */
[----:B------:R0:W-:Y:S01]  /*9fd0*/  STL [R1+0xac8], R23 ;  /* 0x000ac81701007387 */ /* 0x0001e20000100800 */
[----:B------:R-:W-:-:S03]  /*9fe0*/  ISETP.GE.AND P2, PT, R5, RZ, PT ;  /* 0x000000ff0500720c */ /* 0x000fc60003f46270 */
[----:B------:R-:W4:Y:S04]  /*9ff0*/  LDL R15, [R1+0x7f4] ;  /* 0x0007f400010f7983 */ /* 0x000f280000100800 */
[----:B------:R-:W-:Y:S04]  /*a000*/  STL [R1+0xacc], R22 ;  /* 0x000acc1601007387 */ /* 0x000fe80000100800 */
[----:B------:R-:W-:Y:S04]  /*a010*/  STL [R1+0xad0], R21 ;  /* 0x000ad01501007387 */ /* 0x000fe80000100800 */
[----:B------:R-:W4:Y:S04]  /*a020*/  LDL R14, [R1+0x7f0] ;  /* 0x0007f000010e7983 */ /* 0x000f280000100800 */
[----:B------:R-:W4:Y:S01]  /*a030*/  LDL R5, [R1+0x7ec] ;  /* 0x0007ec0001057983 */ /* 0x000f220000100800 */
[----:B------:R-:W-:-:S02]  /*a040*/  @!P1 IMAD.MOV R20, RZ, RZ, -R20 ;  /* 0x000000ffff149224 */ /* 0x000fc400078e0a14 */
[----:B------:R-:W-:Y:S01]  /*a050*/  @!P5 IMAD.MOV R19, RZ, RZ, -R19 ;  /* 0x000000ffff13d224 */ /* 0x000fe200078e0a13 */
[----:B-----5:R-:W-:Y:S01]  /*a060*/  ISETP.GE.AND P1, PT, R4, RZ, PT ;  /* 0x000000ff0400720c */ /* 0x020fe20003f26270 */
[----:B------:R-:W-:Y:S01]  /*a070*/  @!P3 IMAD.MOV R18, RZ, RZ, -R18 ;  /* 0x000000ffff12b224 */ /* 0x000fe200078e0a12 */
[----:B------:R-:W-:Y:S01]  /*a080*/  STL [R1+0xad4], R20 ;  /* 0x000ad41401007387 */ /* 0x000fe20000100800 */
[----:B------:R-:W-:Y:S01]  /*a090*/  @!P4 IMAD.MOV R17, RZ, RZ, -R17 ;  /* 0x000000ffff11c224 */ /* 0x000fe200078e0a11 */
[----:B------:R-:W-:Y:S01]  /*a0a0*/  ISETP.GE.AND P5, PT, R29, RZ, PT ;  /* 0x000000ff1d00720c */ /* 0x000fe20003fa6270 */
[----:B------:R-:W-:Y:S01]  /*a0b0*/  @!P2 IMAD.MOV R16, RZ, RZ, -R16 ;  /* 0x000000ffff10a224 */ /* 0x000fe200078e0a10 */
[----:B------:R-:W5:Y:S04]  /*a0c0*/  LDL R4, [R1+0x7e8] ;  /* 0x0007e80001047983 */ /* 0x000f680000100800 */
[----:B------:R-:W-:Y:S04]  /*a0d0*/  STL [R1+0xad8], R19 ;  /* 0x000ad81301007387 */ /* 0x000fe80000100800 */
[----:B------:R-:W5:Y:S04]  /*a0e0*/  LDL R29, [R1+0x7e4] ;  /* 0x0007e400011d7983 */ /* 0x000f680000100800 */
[----:B------:R-:W-:Y:S04]  /*a0f0*/  STL [R1+0xadc], R18 ;  /* 0x000adc1201007387 */ /* 0x000fe80000100800 */
[----:B------:R-:W-:Y:S04]  /*a100*/  STL [R1+0xae0], R17 ;  /* 0x000ae01101007387 */ /* 0x000fe80000100800 */
[----:B0-----:R-:W5:Y:S04]  /*a110*/  LDL R23, [R1+0x7e0] ;  /* 0x0007e00001177983 */ /* 0x001f680000100800 */
[----:B------:R-:W-:Y:S04]  /*a120*/  STL [R1+0xae4], R16 ;  /* 0x000ae41001007387 */ /* 0x000fe80000100800 */
[----:B------:R-:W5:Y:S01]  /*a130*/  LDL R24, [R1+0x7dc] ;  /* 0x0007dc0001187983 */ /* 0x000f620000100800 */
[----:B------:R-:W-:-:S02]  /*a140*/  @!P1 IMAD.MOV R13, RZ, RZ, -R13 ;  /* 0x000000ffff0d9224 */ /* 0x000fc400078e0a0d */
[----:B------:R-:W-:Y:S01]  /*a150*/  @!P5 IMAD.MOV R12, RZ, RZ, -R12 ;  /* 0x000000ffff0cd224 */ /* 0x000fe200078e0a0c */
[----:B--2---:R-:W-:Y:S02]  /*a160*/  ISETP.GE.AND P3, PT, R26, RZ, PT ;  /* 0x000000ff1a00720c */ /* 0x004fe40003f66270 */
[----:B------:R-:W2:Y:S04]  /*a170*/  LDL R26, [R1+0x7d8] ;  /* 0x0007d800011a7983 */ /* 0x000ea80000100800 */
[----:B------:R-:W2:Y:S01]  /*a180*/  LDL.LU R25, [R1+0xe8] ;  /* 0x0000e80001197983 */ /* 0x000ea20000300800 */
[----:B---3--:R-:W-:-:S03]  /*a190*/  ISETP.GE.AND P4, PT, R27, RZ, PT ;  /* 0x000000ff1b00720c */ /* 0x008fc60003f86270 */
[----:B------:R-:W-:Y:S03]  /*a1a0*/  STL [R1+0xae8], R13 ;  /* 0x000ae80d01007387 */ /* 0x000fe60000100800 */
[----:B------:R-:W-:Y:S01]  /*a1b0*/  @!P3 IMAD.MOV R11, RZ, RZ, -R11 ;  /* 0x000000ffff0bb224 */ /* 0x000fe200078e0a0b */
[----:B------:R-:W-:Y:S06]  /*a1c0*/  STL [R1+0xaec], R12 ;  /* 0x000aec0c01007387 */ /* 0x000fec0000100800 */
[----:B------:R-:W-:Y:S01]  /*a1d0*/  @!P4 IMAD.MOV R10, RZ, RZ, -R10 ;  /* 0x000000ffff0ac224 */ /* 0x000fe200078e0a0a */
[----:B------:R-:W-:Y:S04]  /*a1e0*/  STL [R1+0xaf0], R11 ;  /* 0x000af00b01007387 */ /* 0x000fe80000100800 */
[----:B------:R-:W-:Y:S01]  /*a1f0*/  STL [R1+0xaf4], R10 ;  /* 0x000af40a01007387 */ /* 0x000fe20000100800 */
[----:B----4-:R-:W-:-:S03]  /*a200*/  ISETP.GE.AND P2, PT, R15, RZ, PT ;  /* 0x000000ff0f00720c */ /* 0x010fc60003f46270 */
[----:B------:R-:W3:Y:S01]  /*a210*/  LDL.LU R27, [R1+0x1ec] ;  /* 0x0001ec00011b7983 */ /* 0x000ee20000300800 */
[----:B------:R-:W-:Y:S02]  /*a220*/  ISETP.GE.AND P1, PT, R14, RZ, PT ;  /* 0x000000ff0e00720c */ /* 0x000fe40003f26270 */
[----:B------:R-:W-:Y:S01]  /*a230*/  ISETP.GE.AND P5, PT, R5, RZ, PT ;  /* 0x000000ff0500720c */ /* 0x000fe20003fa6270 */
[----:B------:R-:W4:Y:S04]  /*a240*/  LDL.LU R15, [R1+0x1e8] ;  /* 0x0001e800010f7983 */ /* 0x000f280000300800 */
[----:B------:R-:W4:Y:S04]  /*a250*/  LDL.LU R14, [R1+0x1e4] ;  /* 0x0001e400010e7983 */ /* 0x000f280000300800 */
[----:B------:R-:W4:Y:S01]  /*a260*/  LDL.LU R5, [R1+0x1e0] ;  /* 0x0001e00001057983 */ /* 0x000f220000300800 */
[----:B-----5:R-:W-:Y:S01]  /*a270*/  ISETP.GE.AND P3, PT, R4, RZ, PT ;  /* 0x000000ff0400720c */ /* 0x020fe20003f66270 */
[----:B------:R-:W-:-:S02]  /*a280*/  @!P2 IMAD.MOV R9, RZ, RZ, -R9 ;  /* 0x000000ffff09a224 */ /* 0x000fc400078e0a09 */
[----:B------:R-:W-:Y:S01]  /*a290*/  @!P1 IMAD.MOV R8, RZ, RZ, -R8 ;  /* 0x000000ffff089224 */ /* 0x000fe200078e0a08 */
[----:B------:R-:W5:Y:S01]  /*a2a0*/  LDL.LU R4, [R1+0x1d8] ;  /* 0x0001d80001047983 */ /* 0x000f620000300800 */
[----:B------:R-:W-:Y:S01]  /*a2b0*/  ISETP.GE.AND P4, PT, R29, RZ, PT ;  /* 0x000000ff1d00720c */ /* 0x000fe20003f86270 */
[----:B------:R-:W-:Y:S02]  /*a2c0*/  @!P5 IMAD.MOV R7, RZ, RZ, -R7 ;  /* 0x000000ffff07d224 */ /* 0x000fe400078e0a07 */
[----:B------:R-:W5:Y:S01]  /*a2d0*/  LDL.LU R29, [R1+0x1d4] ;  /* 0x0001d400011d7983 */ /* 0x000f620000300800 */
[----:B------:R-:W-:Y:S02]  /*a2e0*/  ISETP.GE.AND P2, PT, R23, RZ, PT ;  /* 0x000000ff1700720c */ /* 0x000fe40003f46270 */
[----:B------:R-:W-:Y:S02]  /*a2f0*/  ISETP.GE.AND P1, PT, R24, RZ, PT ;  /* 0x000000ff1800720c */ /* 0x000fe40003f26270 */
[----:B------:R-:W-:Y:S01]  /*a300*/  @!P3 IMAD.MOV R6, RZ, RZ, -R6 ;  /* 0x000000ffff06b224 */ /* 0x000fe200078e0a06 */
[----:B------:R-:W-:Y:S04]  /*a310*/  STL [R1+0xaf8], R9 ;  /* 0x000af80901007387 */ /* 0x000fe80000100800 */
[----:B------:R-:W-:-:S04]  /*a320*/  @!P4 IMAD.MOV R3, RZ, RZ, -R3 ;  /* 0x000000ffff03c224 */ /* 0x000fc800078e0a03 */
[----:B------:R-:W-:Y:S01]  /*a330*/  @!P2 IMAD.MOV R2, RZ, RZ, -R2 ;  /* 0x000000ffff02a224 */ /* 0x000fe200078e0a02 */
[----:B------:R-:W-:Y:S04]  /*a340*/  STL [R1+0xafc], R8 ;  /* 0x000afc0801007387 */ /* 0x000fe80000100800 */
[----:B------:R-:W-:Y:S01]  /*a350*/  STL [R1+0xb00], R7 ;  /* 0x000b000701007387 */ /* 0x000fe20000100800 */
[----:B------:R-:W-:-:S03]  /*a360*/  @!P1 IMAD.MOV R0, RZ, RZ, -R0 ;  /* 0x000000ffff009224 */ /* 0x000fc600078e0a00 */
[----:B------:R-:W-:Y:S04]  /*a370*/  STL [R1+0xb04], R6 ;  /* 0x000b040601007387 */ /* 0x000fe80000100800 */
[----:B------:R3:W-:Y:S04]  /*a380*/  STL [R1+0xb08], R3 ;  /* 0x000b080301007387 */ /* 0x0007e80000100800 */
[----:B------:R4:W-:Y:S04]  /*a390*/  STL [R1+0xb0c], R2 ;  /* 0x000b0c0201007387 */ /* 0x0009e80000100800 */
[----:B------:R0:W-:Y:S01]  /*a3a0*/  STL [R1+0xb10], R0 ;  /* 0x000b100001007387 */ /* 0x0001e20000100800 */
[----:B--2---:R-:W-:-:S13]  /*a3b0*/  ISETP.GE.AND P6, PT, R26, RZ, PT ;  /* 0x000000ff1a00720c */ /* 0x004fda0003fc6270 */
[----:B------:R-:W-:-:S05]  /*a3c0*/  @!P6 IMAD.MOV R28, RZ, RZ, -R28 ;  /* 0x000000ffff1ce224 */ /* 0x000fca00078e0a1c */
[----:B------:R-:W-:Y:S01]  /*a3d0*/  STL [R1+0xb14], R28 ;  /* 0x000b141c01007387 */ /* 0x000fe20000100800 */
[C---:B---3--:R-:W-:Y:S02]  /*a3e0*/  SEL R3, R25.reuse, R27, !P0 ;  /* 0x0000001b19037207 */ /* 0x048fe40004000000 */
[----:B----4-:R-:W-:-:S03]  /*a3f0*/  SEL R2, R25, R15, !P0 ;  /* 0x0000000f19027207 */ /* 0x010fc60004000000 */
[----:B------:R1:W-:Y:S01]  /*a400*/  STL [R1+0x200], R3 ;  /* 0x0002000301007387 */ /* 0x0003e20000100800 */
[----:B0-----:R-:W-:-:S03]  /*a410*/  SEL R0, R25, R14, !P0 ;  /* 0x0000000e19007207 */ /* 0x001fc60004000000 */
[----:B------:R5:W-:Y:S01]  /*a420*/  STL [R1+0x1fc], R2 ;  /* 0x0001fc0201007387 */ /* 0x000be20000100800 */
[----:B-1----:R-:W-:-:S03]  /*a430*/  SEL R3, R25, R5, !P0 ;  /* 0x0000000519037207 */ /* 0x002fc60004000000 */
[----:B------:R0:W-:Y:S04]  /*a440*/  STL [R1+0x1f8], R0 ;  /* 0x0001f80001007387 */ /* 0x0001e80000100800 */
[----:B------:R-:W-:Y:S04]  /*a450*/  STL [R1+0x1f4], R3 ;  /* 0x0001f40301007387 */ /* 0x000fe80000100800 */
[----:B------:R-:W2:Y:S01]  /*a460*/  LDL.LU R28, [R1+0x1c4] ;  /* 0x0001c400011c7983 */ /* 0x000ea20000300800 */
[C---:B-----5:R-:W-:Y:S02]  /*a470*/  SEL R2, R25.reuse, R4, !P0 ;  /* 0x0000000419027207 */ /* 0x060fe40004000000 */
[----:B0-----:R-:W-:-:S03]  /*a480*/  SEL R0, R25, R29, !P0 ;  /* 0x0000001d19007207 */ /* 0x001fc60004000000 */
[----:B------:R-:W-:Y:S04]  /*a490*/  STL [R1+0x1f0], R2 ;  /* 0x0001f00201007387 */ /* 0x000fe80000100800 */
[----:B--2---:R0:W-:Y:S04]  /*a4a0*/  STL [R1+0xb30], R28 ;  /* 0x000b301c01007387 */ /* 0x0041e80000100800 */
[----:B------:R-:W-:Y:S04]  /*a4b0*/  STL [R1+0x1ec], R0 ;  /* 0x0001ec0001007387 */ /* 0x000fe80000100800 */
[----:B0-----:R-:W2:Y:S04]  /*a4c0*/  LDL.LU R28, [R1+0x1c8] ;  /* 0x0001c800011c7983 */ /* 0x001ea80000300800 */
[----:B--2---:R0:W-:Y:S04]  /*a4d0*/  STL [R1+0xb34], R28 ;  /* 0x000b341c01007387 */ /* 0x0041e80000100800 */
[----:B0-----:R-:W2:Y:S04]  /*a4e0*/  LDL.LU R28, [R1+0x1cc] ;  /* 0x0001cc00011c7983 */ /* 0x001ea80000300800 */
[----:B--2---:R0:W-:Y:S04]  /*a4f0*/  STL [R1+0xb38], R28 ;  /* 0x000b381c01007387 */ /* 0x0041e80000100800 */
[----:B0-----:R-:W2:Y:S04]  /*a500*/  LDL.LU R28, [R1+0x1d0] ;  /* 0x0001d000011c7983 */ /* 0x001ea80000300800 */
[----:B------:R-:W3:Y:S04]  /*a510*/  LDL.LU R0, [R1+0x1bc] ;  /* 0x0001bc0001007983 */ /* 0x000ee80000300800 */
[----:B------:R-:W4:Y:S04]  /*a520*/  LDL.LU R2, [R1+0x1b8] ;  /* 0x0001b80001027983 */ /* 0x000f280000300800 */
[----:B------:R-:W5:Y:S04]  /*a530*/  LDL.LU R3, [R1+0x1b4] ;  /* 0x0001b40001037983 */ /* 0x000f680000300800 */
        /* <DEDUP_REMOVED lines=23> */
[----:B------:R-:W5:Y:S01]  /*a6b0*/  LDL.LU R29, [R1+0x130] ;  /* 0x00013000011d7983 */ /* 0x000f620000300800 */
[----:B--2---:R-:W-:-:S05]  /*a6c0*/  SEL R28, R25, R28, !P0 ;  /* 0x0000001c191c7207 */ /* 0x004fca0004000000 */
[----:B------:R0:W-:Y:S04]  /*a6d0*/  STL [R1+0x1e8], R28 ;  /* 0x0001e81c01007387 */ /* 0x0001e80000100800 */
[----:B0-----:R-:W2:Y:S02]  /*a6e0*/  LDL.LU R28, [R1+0xb38] ;  /* 0x000b3800011c7983 */ /* 0x001ea40000300800 */
[----:B--2---:R-:W-:-:S05]  /*a6f0*/  SEL R28, R25, R28, !P0 ;  /* 0x0000001c191c7207 */ /* 0x004fca0004000000 */
[----:B------:R0:W-:Y:S04]  /*a700*/  STL [R1+0x1e4], R28 ;  /* 0x0001e41c01007387 */ /* 0x0001e80000100800 */
[----:B0-----:R-:W2:Y:S02]  /*a710*/  LDL.LU R28, [R1+0xb34] ;  /* 0x000b3400011c7983 */ /* 0x001ea40000300800 */
[----:B--2---:R-:W-:-:S05]  /*a720*/  SEL R28, R25, R28, !P0 ;  /* 0x0000001c191c7207 */ /* 0x004fca0004000000 */
[----:B------:R0:W-:Y:S04]  /*a730*/  STL [R1+0x1e0], R28 ;  /* 0x0001e01c01007387 */ /* 0x0001e80000100800 */
[----:B0-----:R-:W2:Y:S01]  /*a740*/  LDL.LU R28, [R1+0xb30] ;  /* 0x000b3000011c7983 */ /* 0x001ea20000300800 */
[C---:B----4-:R-:W-:Y:S02]  /*a750*/  SEL R2, R25.reuse, R2, !P0 ;  /* 0x0000000219027207 */ /* 0x050fe40004000000 */
[----:B--2---:R-:W-:-:S05]  /*a760*/  SEL R28, R25, R28, !P0 ;  /* 0x0000001c191c7207 */ /* 0x004fca0004000000 */
[----:B------:R3:W-:Y:S02]  /*a770*/  STL [R1+0xc], R28 ;  /* 0x00000c1c01007387 */ /* 0x0007e40000100800 */
[C---:B---3--:R-:W-:Y:S02]  /*a780*/  SEL R28, R25.reuse, R0, !P0 ;  /* 0x00000000191c7207 */ /* 0x048fe40004000000 */
[C---:B-----5:R-:W-:Y:S02]  /*a790*/  SEL R0, R25.reuse, R3, !P0 ;  /* 0x0000000319007207 */ /* 0x060fe40004000000 */
[C---:B------:R-:W-:Y:S01]  /*a7a0*/  SEL R3, R25.reuse, R6, !P0 ;  /* 0x0000000619037207 */ /* 0x040fe20004000000 */
[----:B------:R-:W-:Y:S04]  /*a7b0*/  STL [R1+0x1dc], R28 ;  /* 0x0001dc1c01007387 */ /* 0x000fe80000100800 */
[----:B------:R0:W-:Y:S04]  /*a7c0*/  STL [R1+0x1d8], R2 ;  /* 0x0001d80201007387 */ /* 0x0001e80000100800 */
[----:B------:R1:W-:Y:S04]  /*a7d0*/  STL [R1+0x1d4], R0 ;  /* 0x0001d40001007387 */ /* 0x0003e80000100800 */
[----:B------:R2:W-:Y:S01]  /*a7e0*/  STL [R1+0x1d0], R3 ;  /* 0x0001d00301007387 */ /* 0x0005e20000100800 */
[----:B0-----:R-:W-:-:S02]  /*a7f0*/  SEL R2, R25, R7, !P0 ;  /* 0x0000000719027207 */ /* 0x001fc40004000000 */
[----:B-1----:R-:W-:-:S03]  /*a800*/  SEL R0, R25, R8, !P0 ;  /* 0x0000000819007207 */ /* 0x002fc60004000000 */
[----:B------:R0:W-:Y:S01]  /*a810*/  STL [R1+0x1cc], R2 ;  /* 0x0001cc0201007387 */ /* 0x0001e20000100800 */
[----:B--2---:R-:W-:-:S03]  /*a820*/  SEL R3, R25, R9, !P0 ;  /* 0x0000000919037207 */ /* 0x004fc60004000000 */
[----:B------:R1:W-:Y:S04]  /*a830*/  STL [R1+0x1c8], R0 ;  /* 0x0001c80001007387 */ /* 0x0003e80000100800 */
[----:B------:R2:W-:Y:S01]  /*a840*/  STL [R1+0x1c4], R3 ;  /* 0x0001c40301007387 */ /* 0x0005e20000100800 */
[C---:B0-----:R-:W-:Y:S02]  /*a850*/  SEL R2, R25.reuse, R10, !P0 ;  /* 0x0000000a19027207 */ /* 0x041fe40004000000 */
        /* <DEDUP_REMOVED lines=34> */
[----:B------:R-:W-:Y:S04]  /*aa80*/  STL [R1+0x144], R3 ;  /* 0x0001440301007387 */ /* 0x000fe80000100800 */
[----:B------:R-:W2:Y:S01]  /*aa90*/  LDL.LU R28, [R1+0x11c] ;  /* 0x00011c00011c7983 */ /* 0x000ea20000300800 */
[C---:B0-----:R-:W-:Y:S02]  /*aaa0*/  SEL R2, R25.reuse, R4, !P0 ;  /* 0x0000000419027207 */ /* 0x041fe40004000000 */
[----:B-1----:R-:W-:-:S03]  /*aab0*/  SEL R0, R25, R29, !P0 ;  /* 0x0000001d19007207 */ /* 0x002fc60004000000 */
        /* <DEDUP_REMOVED lines=143> */
[C---:B---3--:R-:W-:Y:S02]  /*b3b0*/  SEL R0, R25.reuse, R0, !P0 ;  /* 0x0000000019007207 */ /* 0x048fe40004000000 */
[C---:B----4-:R-:W-:Y:S02]  /*b3c0*/  SEL R2, R25.reuse, R2, !P0 ;  /* 0x0000000219027207 */ /* 0x050fe40004000000 */
[C---:B-----5:R-:W-:Y:S02]  /*b3d0*/  SEL R3, R25.reuse, R3, !P0 ;  /* 0x0000000319037207 */ /* 0x060fe40004000000 */
[----:B------:R-:W-:-:S02]  /*b3e0*/  SEL R6, R25, R6, !P0 ;  /* 0x0000000619067207 */ /* 0x000fc40004000000 */
[C---:B------:R-:W-:Y:S02]  /*b3f0*/  SEL R7, R25.reuse, R7, !P0 ;  /* 0x0000000719077207 */ /* 0x040fe40004000000 */
[C---:B------:R-:W-:Y:S02]  /*b400*/  SEL R8, R25.reuse, R8, !P0 ;  /* 0x0000000819087207 */ /* 0x040fe40004000000 */
[C---:B------:R-:W-:Y:S02]  /*b410*/  SEL R9, R25.reuse, R9, !P0 ;  /* 0x0000000919097207 */ /* 0x040fe40004000000 */
[C---:B------:R-:W-:Y:S02]  /*b420*/  SEL R10, R25.reuse, R10, !P0 ;  /* 0x0000000a190a7207 */ /* 0x040fe40004000000 */
[C---:B------:R-:W-:Y:S02]  /*b430*/  SEL R11, R25.reuse, R11, !P0 ;  /* 0x0000000b190b7207 */ /* 0x040fe40004000000 */
        /* <DEDUP_REMOVED lines=18> */
[----:B--2---:R-:W-:-:S05]  /*b560*/  SEL R28, R25, R28, !P0 ;  /* 0x0000001c191c7207 */ /* 0x004fca0004000000 */
[----:B------:R0:W-:Y:S04]  /*b570*/  STL [R1+0xcc], R28 ;  /* 0x0000cc1c01007387 */ /* 0x0001e80000100800 */
[----:B0-----:R-:W2:Y:S04]  /*b580*/  LDL.LU R28, [R1+0xb14] ;  /* 0x000b1400011c7983 */ /* 0x001ea80000300800 */
[----:B------:R0:W-:Y:S04]  /*b590*/  STL [R1+0xc4], R0 ;  /* 0x0000c40001007387 */ /* 0x0001e80000100800 */
[----:B0-----:R-:W3:Y:S04]  /*b5a0*/  LDL.LU R0, [R1+0xb10] ;  /* 0x000b100001007983 */ /* 0x001ee80000300800 */
[----:B------:R0:W-:Y:S04]  /*b5b0*/  STL [R1+0xc0], R2 ;  /* 0x0000c00201007387 */ /* 0x0001e80000100800 */
[----:B0-----:R-:W4:Y:S04]  /*b5c0*/  LDL.LU R2, [R1+0xb0c] ;  /* 0x000b0c0001027983 */ /* 0x001f280000300800 */
[----:B------:R0:W-:Y:S04]  /*b5d0*/  STL [R1+0xbc], R3 ;  /* 0x0000bc0301007387 */ /* 0x0001e80000100800 */
[----:B0-----:R-:W5:Y:S04]  /*b5e0*/  LDL.LU R3, [R1+0xb08] ;  /* 0x000b080001037983 */ /* 0x001f680000300800 */
        /* <DEDUP_REMOVED lines=47> */
[----:B0-----:R-:W5:Y:S02]  /*b8e0*/  LDL.LU R29, [R1+0xaa8] ;  /* 0x000aa800011d7983 */ /* 0x001f640000300800 */
[----:B-----5:R-:W-:-:S05]  /*b8f0*/  SEL R29, R25, R29, !P0 ;  /* 0x0000001d191d7207 */ /* 0x020fca0004000000 */
[----:B------:R0:W-:Y:S02]  /*b900*/  STL [R1+0x28], R29 ;  /* 0x0000281d01007387 */ /* 0x0001e40000100800 */
[----:B0-----:R-:W-:Y:S02]  /*b910*/  IMAD.MOV.U32 R29, RZ, RZ, R25 ;  /* 0x000000ffff1d7224 */ /* 0x001fe400078e0019 */
[----:B------:R-:W5:Y:S03]  /*b920*/  LDL.LU R25, [R1+0xaa4] ;  /* 0x000aa40001197983 */ /* 0x000f660000300800 */
[----:B----4-:R-:W-:-:S05]  /*b930*/  SEL R4, R29, R4, !P0 ;  /* 0x000000041d047207 */ /* 0x010fca0004000000 */
[----:B------:R3:W-:Y:S02]  /*b940*/  STL [R1+0x20], R4 ;  /* 0x0000200401007387 */ /* 0x0007e40000100800 */
[----:B---3--:R-:W-:Y:S01]  /*b950*/  SEL R4, R29, R5, !P0 ;  /* 0x000000051d047207 */ /* 0x008fe20004000000 */
[----:B------:R-:W-:-:S04]  /*b960*/  IMAD.MOV.U32 R5, RZ, RZ, R29 ;  /* 0x000000ffff057224 */ /* 0x000fc800078e001d */
[----:B------:R0:W-:Y:S01]  /*b970*/  STL [R1+0x1c], R4 ;  /* 0x00001c0401007387 */ /* 0x0001e20000100800 */
[----:B--2---:R-:W-:-:S05]  /*b980*/  SEL R29, R5, R14, !P0 ;  /* 0x0000000e051d7207 */ /* 0x004fca0004000000 */
[----:B------:R-:W-:Y:S01]  /*b990*/  STL [R1+0x14], R29 ;  /* 0x0000141d01007387 */ /* 0x000fe20000100800 */
[----:B0-----:R-:W-:-:S05]  /*b9a0*/  SEL R4, R5, R15, !P0 ;  /* 0x0000000f05047207 */ /* 0x001fca0004000000 */
[----:B------:R0:W-:Y:S04]  /*b9b0*/  STL [R1+0x10], R4 ;  /* 0x0000100401007387 */ /* 0x0001e80000100800 */
[----:B0-----:R-:W2:Y:S01]  /*b9c0*/  LDL.LU R4, [R1+0x194] ;  /* 0x0001940001047983 */ /* 0x001ea20000300800 */
[C---:B------:R-:W-:Y:S02]  /*b9d0*/  SEL R14, R5.reuse, R27, !P0 ;  /* 0x0000001b050e7207 */ /* 0x040fe40004000000 */
[C---:B------:R-:W-:Y:S02]  /*b9e0*/  SEL R15, R5.reuse, R26, !P0 ;  /* 0x0000001a050f7207 */ /* 0x040fe40004000000 */
[C---:B------:R-:W-:Y:S01]  /*b9f0*/  SEL R29, R5.reuse, R24, !P0 ;  /* 0x00000018051d7207 */ /* 0x040fe20004000000 */
[----:B------:R5:W-:Y:S01]  /*ba00*/  STL [R1+0x8], R14 ;  /* 0x0000080e01007387 */ /* 0x000be20000100800 */
[----:B------:R-:W-:-:S02]  /*ba10*/  SEL R23, R5, R23, !P0 ;  /* 0x0000001705177207 */ /* 0x000fc40004000000 */
[C---:B------:R-:W-:Y:S01]  /*ba20*/  SEL R22, R5.reuse, R22, !P0 ;  /* 0x0000001605167207 */ /* 0x040fe20004000000 */
[----:B------:R-:W-:Y:S01]  /*ba30*/  STL [R1+0x4], R15 ;  /* 0x0000040f01007387 */ /* 0x000fe20000100800 */
[C---:B------:R-:W-:Y:S02]  /*ba40*/  SEL R21, R5.reuse, R21, !P0 ;  /* 0x0000001505157207 */ /* 0x040fe40004000000 */
[C---:B------:R-:W-:Y:S01]  /*ba50*/  SEL R20, R5.reuse, R20, !P0 ;  /* 0x0000001405147207 */ /* 0x040fe20004000000 */
[----:B------:R-:W-:Y:S01]  /*ba60*/  STL [R1+0xa18], R29 ;  /* 0x000a181d01007387 */ /* 0x000fe20000100800 */
        /* <DEDUP_REMOVED lines=9> */
[----:B-----5:R-:W-:-:S05]  /*bb00*/  SEL R14, R5, R25, !P0 ;  /* 0x00000019050e7207 */ /* 0x020fca0004000000 */
[----:B------:R-:W-:Y:S04]  /*bb10*/  STL [R1], R14 ;  /* 0x0000000e01007387 */ /* 0x000fe80000100800 */
[----:B------:R-:W-:Y:S04]  /*bb20*/  STL [R1+0xa1c], R23 ;  /* 0x000a1c1701007387 */ /* 0x000fe80000100800 */
        /* <DEDUP_REMOVED lines=10> */
[----:B------:R0:W-:Y:S04]  /*bbd0*/  STL [R1+0xa48], R10 ;  /* 0x000a480a01007387 */ /* 0x0001e80000100800 */
[----:B------:R1:W-:Y:S01]  /*bbe0*/  STL [R1+0xa4c], R9 ;  /* 0x000a4c0901007387 */ /* 0x0003e20000100800 */
[----:B--2---:R-:W-:Y:S01]  /*bbf0*/  IMAD R4, R4, UR4, RZ ;  /* 0x0000000404047c24 */ /* 0x004fe2000f8e02ff */
[----:B------:R-:W-:-:S02]  /*bc00*/  ULDC UR4, c[0x0][0x240] ;  /* 0x0000900000047ab9 */ /* 0x000fc40000000800 */
[----:B0-----:R-:W2:Y:S01]  /*bc10*/  LDL.LU R10, [R1+0x200] ;  /* 0x00020000010a7983 */ /* 0x001ea20000300800 */
[----:B-1----:R-:W-:-:S03]  /*bc20*/  IMAD.MOV.U32 R9, RZ, RZ, R5 ;  /* 0x000000ffff097224 */ /* 0x002fc600078e0005 */
[----:B------:R-:W3:Y:S04]  /*bc30*/  LDL.LU R11, [R1+0x1fc] ;  /* 0x0001fc00010b7983 */ /* 0x000ee80000300800 */
[----:B------:R-:W4:Y:S01]  /*bc40*/  LDL.LU R12, [R1+0x1f8] ;  /* 0x0001f800010c7983 */ /* 0x000f220000300800 */
[----:B------:R-:W-:-:S03]  /*bc50*/  SEL R14, R9, R8, !P0 ;  /* 0x00000008090e7207 */ /* 0x000fc60004000000 */
[----:B------:R-:W5:Y:S01]  /*bc60*/  LDL.LU R13, [R1+0x1f4] ;  /* 0x0001f400010d7983 */ /* 0x000f620000300800 */
[----:B------:R-:W-:-:S03]  /*bc70*/  SEL R15, R9, R7, !P0 ;  /* 0x00000007090f7207 */ /* 0x000fc60004000000 */
[----:B------:R-:W5:Y:S01]  /*bc80*/  LDL.LU R5, [R1+0x1f0] ;  /* 0x0001f00001057983 */ /* 0x000f620000300800 */
[----:B------:R-:W-:-:S03]  /*bc90*/  SEL R24, R9, R6, !P0 ;  /* 0x0000000609187207 */ /* 0x000fc60004000000 */
[----:B------:R-:W5:Y:S01]  /*bca0*/  LDL.LU R16, [R1+0x1ec] ;  /* 0x0001ec0001107983 */ /* 0x000f620000300800 */
[----:B------:R-:W-:-:S03]  /*bcb0*/  SEL R25, R9, R3, !P0 ;  /* 0x0000000309197207 */ /* 0x000fc60004000000 */
[----:B------:R-:W5:Y:S01]  /*bcc0*/  LDL.LU R17, [R1+0x1e8] ;  /* 0x0001e80001117983 */ /* 0x000f620000300800 */
[----:B------:R-:W-:-:S03]  /*bcd0*/  LEA R3, P1, R4, UR10, 0x1 ;  /* 0x0000000a04037c11 */ /* 0x000fc6000f8208ff */
[----:B------:R-:W5:Y:S04]  /*bce0*/  LDL.LU R18, [R1+0x1e4] ;  /* 0x0001e40001127983 */ /* 0x000f680000300800 */
[----:B------:R-:W5:Y:S04]  /*bcf0*/  LDL.LU R19, [R1+0x1e0] ;  /* 0x0001e00001137983 */ /* 0x000f680000300800 */
[----:B------:R-:W-:Y:S04]  /*bd00*/  STL [R1+0xa50], R14 ;  /* 0x000a500e01007387 */ /* 0x000fe80000100800 */
[----:B------:R-:W-:Y:S04]  /*bd10*/  STL [R1+0xa54], R15 ;  /* 0x000a540f01007387 */ /* 0x000fe80000100800 */
[----:B------:R-:W-:Y:S04]  /*bd20*/  STL [R1+0xa58], R24 ;  /* 0x000a581801007387 */ /* 0x000fe80000100800 */
[----:B------:R-:W-:Y:S04]  /*bd30*/  STL [R1+0xa5c], R25 ;  /* 0x000a5c1901007387 */ /* 0x000fe80000100800 */
[----:B------:R-:W5:Y:S04]  /*bd40*/  LDL.LU R20, [R1+0xc] ;  /* 0x00000c0001147983 */ /* 0x000f680000300800 */
[----:B------:R-:W5:Y:S04]  /*bd50*/  LDL.LU R21, [R1+0x1dc] ;  /* 0x0001dc0001157983 */ /* 0x000f680000300800 */
[----:B------:R-:W-:Y:S04]  /*bd60*/  STL [R1+0x7a0], R3 ;  /* 0x0007a00301007387 */ /* 0x000fe80000100800 */
[----:B------:R-:W5:Y:S01]  /*bd70*/  LDL.LU R22, [R1+0x1d8] ;  /* 0x0001d80001167983 */ /* 0x000f620000300800 */
[----:B------:R-:W-:-:S02]  /*bd80*/  SEL R26, R9, R2, !P0 ;  /* 0x00000002091a7207 */ /* 0x000fc40004000000 */
[C---:B------:R-:W-:Y:S01]  /*bd90*/  SEL R27, R9.reuse, R0, !P0 ;  /* 0x00000000091b7207 */ /* 0x040fe20004000000 */
[----:B------:R-:W5:Y:S01]  /*bda0*/  LDL.LU R23, [R1+0x1d4] ;  /* 0x0001d40001177983 */ /* 0x000f620000300800 */
[----:B------:R-:W-:Y:S02]  /*bdb0*/  SEL R28, R9, R28, !P0 ;  /* 0x0000001c091c7207 */ /* 0x000fe40004000000 */
[----:B------:R-:W-:Y:S01]  /*bdc0*/  LEA.HI.X.SX32 R0, R4, UR11, 0x1, P1 ;  /* 0x0000000b04007c11 */ /* 0x000fe200088f0eff */
[----:B------:R-:W5:Y:S01]  /*bdd0*/  LDL.LU R29, [R1+0x1d0] ;  /* 0x0001d000011d7983 */ /* 0x000f620000300800 */
[----:B------:R-:W-:-:S03]  /*bde0*/  ULDC.64 UR10, c[0x0][0x218] ;  /* 0x00008600000a7ab9 */ /* 0x000fc60000000a00 */
[----:B------:R-:W-:Y:S04]  /*bdf0*/  STL [R1+0xa60], R26 ;  /* 0x000a601a01007387 */ /* 0x000fe80000100800 */
[----:B------:R-:W-:Y:S04]  /*be00*/  STL [R1+0xa64], R27 ;  /* 0x000a641b01007387 */ /* 0x000fe80000100800 */
[----:B------:R-:W-:Y:S04]  /*be10*/  STL [R1+0xa68], R28 ;  /* 0x000a681c01007387 */ /* 0x000fe80000100800 */
[----:B------:R2:W-:Y:S02]  /*be20*/  STL [R1+0x79c], R0 ;  /* 0x00079c0001007387 */ /* 0x0005e40000100800 */
[----:B--2---:R-:W-:-:S02]  /*be30*/  IMAD R0, R10, UR4, RZ ;  /* 0x000000040a007c24 */ /* 0x004fc4000f8e02ff */
[----:B---3--:R-:W-:Y:S02]  /*be40*/  IMAD R8, R11, UR4, RZ ;  /* 0x000000040b087c24 */ /* 0x008fe4000f8e02ff */
[----:B----4-:R-:W-:-:S03]  /*be50*/  IMAD R7, R12, UR4, RZ ;  /* 0x000000040c077c24 */ /* 0x010fc6000f8e02ff */
[----:B------:R-:W-:Y:S01]  /*be60*/  STL [R1+0xa6c], R8 ;  /* 0x000a6c0801007387 */ /* 0x000fe20000100800 */
[----:B-----5:R-:W-:-:S03]  /*be70*/  IMAD R6, R13, UR4, RZ ;  /* 0x000000040d067c24 */ /* 0x020fc6000f8e02ff */
[----:B------:R0:W-:Y:S01]  /*be80*/  STL [R1+0x194], R0 ;  /* 0x0001940001007387 */ /* 0x0001e20000100800 */
[----:B------:R-:W-:-:S03]  /*be90*/  IMAD R5, R5, UR4, RZ ;  /* 0x0000000405057c24 */ /* 0x000fc6000f8e02ff */
[----:B------:R-:W-:Y:S01]  /*bea0*/  STL [R1+0xa70], R7 ;  /* 0x000a700701007387 */ /* 0x000fe20000100800 */
[----:B------:R-:W-:-:S03]  /*beb0*/  IMAD R4, R16, UR4, RZ ;  /* 0x0000000410047c24 */ /* 0x000fc6000f8e02ff */
[----:B------:R-:W-:Y:S01]  /*bec0*/  STL [R1+0xa74], R6 ;  /* 0x000a740601007387 */ /* 0x000fe20000100800 */
[----:B------:R-:W-:-:S03]  /*bed0*/  IMAD R3, R17, UR4, RZ ;  /* 0x0000000411037c24 */ /* 0x000fc6000f8e02ff */
[----:B------:R-:W-:Y:S01]  /*bee0*/  STL [R1+0xa78], R5 ;  /* 0x000a780501007387 */ /* 0x000fe20000100800 */
[----:B------:R-:W-:-:S03]  /*bef0*/  IMAD R2, R18, UR4, RZ ;  /* 0x0000000412027c24 */ /* 0x000fc6000f8e02ff */
[----:B------:R-:W-:Y:S01]  /*bf00*/  STL [R1+0xa7c], R4 ;  /* 0x000a7c0401007387 */ /* 0x000fe20000100800 */
[----:B0-----:R-:W-:-:S03]  /*bf10*/  IMAD R0, R19, UR4, RZ ;  /* 0x0000000413007c24 */ /* 0x001fc6000f8e02ff */
[----:B------:R0:W-:Y:S04]  /*bf20*/  STL [R1+0xa80], R3 ;  /* 0x000a800301007387 */ /* 0x0001e80000100800 */
[----:B------:R1:W-:Y:S04]  /*bf30*/  STL [R1+0xa84], R2 ;  /* 0x000a840201007387 */ /* 0x0003e80000100800 */
[----:B------:R2:W-:Y:S01]  /*bf40*/  STL [R1+0xa88], R0 ;  /* 0x000a880001007387 */ /* 0x0005e20000100800 */
[----:B0-----:R-:W-:Y:S02]  /*bf50*/  IMAD R3, R20, UR4, RZ ;  /* 0x0000000414037c24 */ /* 0x001fe4000f8e02ff */
[----:B-1----:R-:W-:-:S03]  /*bf60*/  IMAD R2, R21, UR4, RZ ;  /* 0x0000000415027c24 */ /* 0x002fc6000f8e02ff */
[----:B------:R-:W-:Y:S01]  /*bf70*/  STL [R1+0xc], R3 ;  /* 0x00000c0301007387 */ /* 0x000fe20000100800 */
[----:B--2---:R-:W-:-:S03]  /*bf80*/  IMAD R0, R22, UR4, RZ ;  /* 0x0000000416007c24 */ /* 0x004fc6000f8e02ff */
[----:B------:R-:W-:Y:S04]  /*bf90*/  STL [R1+0x18], R2 ;  /* 0x0000180201007387 */ /* 0x000fe80000100800 */
[----:B------:R0:W-:Y:S04]  /*bfa0*/  STL [R1+0x24], R0 ;  /* 0x0000240001007387 */ /* 0x0001e80000100800 */
[----:B0-----:R-:W2:Y:S01]  /*bfb0*/  LDL.LU R0, [R1+0x1c4] ;  /* 0x0001c40001007983 */ /* 0x001ea20000300800 */
[----:B------:R-:W-:Y:S02]  /*bfc0*/  IMAD R3, R23, UR4, RZ ;  /* 0x0000000417037c24 */ /* 0x000fe4000f8e02ff */
[----:B------:R-:W-:-:S03]  /*bfd0*/  IMAD R2, R29, UR4, RZ ;  /* 0x000000041d027c24 */ /* 0x000fc6000f8e02ff */
[----:B------:R-:W-:Y:S04]  /*bfe0*/  STL [R1+0x30], R3 ;  /* 0x0000300301007387 */ /* 0x000fe80000100800 */
[----:B--2---:R0:W-:Y:S04]  /*bff0*/  STL [R1+0xa9c], R0 ;  /* 0x000a9c0001007387 */ /* 0x0041e80000100800 */
[----:B------:R-:W-:Y:S04]  /*c000*/  STL [R1+0x3c], R2 ;  /* 0x00003c0201007387 */ /* 0x000fe80000100800 */
        /* <DEDUP_REMOVED lines=31> */
[----:B--2---:R-:W-:-:S05]  /*c200*/  IMAD R0, R0, UR4, RZ ;  /* 0x0000000400007c24 */ /* 0x004fca000f8e02ff */
[----:B------:R0:W-:Y:S04]  /*c210*/  STL [R1+0x48], R0 ;  /* 0x0000480001007387 */ /* 0x0001e80000100800 */
[----:B0-----:R-:W2:Y:S02]  /*c220*/  LDL.LU R0, [R1+0xaa0] ;  /* 0x000aa00001007983 */ /* 0x001ea40000300800 */
[----:B--2---:R-:W-:-:S05]  /*c230*/  IMAD R0, R0, UR4, RZ ;  /* 0x0000000400007c24 */ /* 0x004fca000f8e02ff */
[----:B------:R0:W-:Y:S04]  /*c240*/  STL [R1+0x50], R0 ;  /* 0x0000500001007387 */ /* 0x0001e80000100800 */
[----:B0-----:R-:W2:Y:S01]  /*c250*/  LDL.LU R0, [R1+0xa9c] ;  /* 0x000a9c0001007983 */ /* 0x001ea20000300800 */
[----:B---3--:R-:W-:Y:S02]  /*c260*/  IMAD R2, R2, UR4, RZ ;  /* 0x0000000402027c24 */ /* 0x008fe4000f8e02ff */
[----:B--2---:R-:W-:-:S05]  /*c270*/  IMAD R0, R0, UR4, RZ ;  /* 0x0000000400007c24 */ /* 0x004fca000f8e02ff */
[----:B------:R4:W-:Y:S04]  /*c280*/  STL [R1+0x60], R0 ;  /* 0x0000600001007387 */ /* 0x0009e80000100800 */
[----:B------:R0:W-:Y:S01]  /*c290*/  STL [R1+0x6c], R2 ;  /* 0x00006c0201007387 */ /* 0x0001e20000100800 */
[----:B----4-:R-:W-:Y:S02]  /*c2a0*/  IMAD R0, R3, UR4, RZ ;  /* 0x0000000403007c24 */ /* 0x010fe4000f8e02ff */
[----:B-----5:R-:W-:Y:S02]  /*c2b0*/  IMAD R3, R4, UR4, RZ ;  /* 0x0000000404037c24 */ /* 0x020fe4000f8e02ff */
[----:B0-----:R-:W-:Y:S01]  /*c2c0*/  IMAD R2, R5, UR4, RZ ;  /* 0x0000000405027c24 */ /* 0x001fe2000f8e02ff */
[----:B------:R0:W-:Y:S04]  /*c2d0*/  STL [R1+0x78], R0 ;  /* 0x0000780001007387 */ /* 0x0001e80000100800 */
[----:B------:R1:W-:Y:S01]  /*c2e0*/  STL [R1+0x84], R3 ;  /* 0x0000840301007387 */ /* 0x0003e20000100800 */
[----:B0-----:R-:W-:-:S03]  /*c2f0*/  IMAD R0, R6, UR4, RZ ;  /* 0x0000000406007c24 */ /* 0x001fc6000f8e02ff */
[----:B------:R0:W-:Y:S01]  /*c300*/  STL [R1+0x90], R2 ;  /* 0x0000900201007387 */ /* 0x0001e20000100800 */
[----:B-1----:R-:W-:-:S03]  /*c310*/  IMAD R3, R7, UR4, RZ ;  /* 0x0000000407037c24 */ /* 0x002fc6000f8e02ff */
[----:B------:R1:W-:Y:S01]  /*c320*/  STL [R1+0xa0], R0 ;  /* 0x0000a00001007387 */ /* 0x0003e20000100800 */
[----:B0-----:R-:W-:-:S03]  /*c330*/  IMAD R2, R8, UR4, RZ ;  /* 0x0000000408027c24 */ /* 0x001fc6000f8e02ff */
[----:B------:R0:W-:Y:S01]  /*c340*/  STL [R1+0xac], R3 ;  /* 0x0000ac0301007387 */ /* 0x0001e20000100800 */
[----:B-1----:R-:W-:-:S03]  /*c350*/  IMAD R0, R28, UR4, RZ ;  /* 0x000000041c007c24 */ /* 0x002fc6000f8e02ff */
[----:B------:R1:W-:Y:S04]  /*c360*/  STL [R1+0xb8], R2 ;  /* 0x0000b80201007387 */ /* 0x0003e80000100800 */
[----:B------:R2:W-:Y:S01]  /*c370*/  STL [R1+0xc8], R0 ;  /* 0x0000c80001007387 */ /* 0x0005e20000100800 */
[----:B0-----:R-:W-:Y:S02]  /*c380*/  IMAD R3, R27, UR4, RZ ;  /* 0x000000041b037c24 */ /* 0x001fe4000f8e02ff */
[----:B-1----:R-:W-:-:S03]  /*c390*/  IMAD R2, R26, UR4, RZ ;  /* 0x000000041a027c24 */ /* 0x002fc6000f8e02ff */
[----:B------:R0:W-:Y:S01]  /*c3a0*/  STL [R1+0xd0], R3 ;  /* 0x0000d00301007387 */ /* 0x0001e20000100800 */
[----:B--2---:R-:W-:-:S03]  /*c3b0*/  IMAD R0, R25, UR4, RZ ;  /* 0x0000000419007c24 */ /* 0x004fc6000f8e02ff */
        /* <DEDUP_REMOVED lines=165> */
[----:B------:R-:W5:Y:S01]  /*ce10*/  LDL.LU R29, [R1] ;  /* 0x00000000011d7983 */ /* 0x000f620000300800 */
[----:B--2---:R-:W-:-:S05]  /*ce20*/  IMAD R0, R0, UR4, RZ ;  /* 0x0000000400007c24 */ /* 0x004fca000f8e02ff */
[----:B------:R0:W-:Y:S04]  /*ce30*/  STL [R1+0xb0], R0 ;  /* 0x0000b00001007387 */ /* 0x0001e80000100800 */
[----:B0-----:R-:W2:Y:S02]  /*ce40*/  LDL.LU R0, [R1+0xa90] ;  /* 0x000a900001007983 */ /* 0x001ea40000300800 */
[----:B--2---:R-:W-:-:S05]  /*ce50*/  IMAD R0, R0, UR4, RZ ;  /* 0x0000000400007c24 */ /* 0x004fca000f8e02ff */
[----:B------:R0:W-:Y:S04]  /*ce60*/  STL [R1+0xa8], R0 ;  /* 0x0000a80001007387 */ /* 0x0001e80000100800 */
[----:B0-----:R-:W2:Y:S01]  /*ce70*/  LDL.LU R0, [R1+0xa8c] ;  /* 0x000a8c0001007983 */ /* 0x001ea20000300800 */
[----:B---3--:R-:W-:Y:S02]  /*ce80*/  IMAD R2, R2, UR4, RZ ;  /* 0x0000000402027c24 */ /* 0x008fe4000f8e02ff */
[----:B----4-:R-:W-:Y:S02]  /*ce90*/  IMAD R3, R3, UR4, RZ ;  /* 0x0000000403037c24 */ /* 0x010fe4000f8e02ff */
[----:B-----5:R-:W-:Y:S02]  /*cea0*/  IMAD R4, R4, UR4, RZ ;  /* 0x0000000404047c24 */ /* 0x020fe4000f8e02ff */
[----:B------:R-:W-:-:S02]  /*ceb0*/  IMAD R5, R5, UR4, RZ ;  /* 0x0000000405057c24 */ /* 0x000fc4000f8e02ff */
[----:B------:R-:W-:Y:S02]  /*cec0*/  IMAD R6, R6, UR4, RZ ;  /* 0x0000000406067c24 */ /* 0x000fe4000f8e02ff */
[----:B------:R-:W-:Y:S02]  /*ced0*/  IMAD R7, R7, UR4, RZ ;  /* 0x0000000407077c24 */ /* 0x000fe4000f8e02ff */
[----:B------:R-:W-:Y:S02]  /*cee0*/  IMAD R8, R8, UR4, RZ ;  /* 0x0000000408087c24 */ /* 0x000fe4000f8e02ff */
[----:B------:R-:W-:Y:S02]  /*cef0*/  IMAD R28, R28, UR4, RZ ;  /* 0x000000041c1c7c24 */ /* 0x000fe4000f8e02ff */
[----:B------:R-:W-:Y:S02]  /*cf00*/  IMAD R27, R27, UR4, RZ ;  /* 0x000000041b1b7c24 */ /* 0x000fe4000f8e02ff */
        /* <DEDUP_REMOVED lines=19> */
[----:B--2---:R-:W-:-:S05]  /*d040*/  IMAD R0, R0, UR4, RZ ;  /* 0x0000000400007c24 */ /* 0x004fca000f8e02ff */
        /* <DEDUP_REMOVED lines=56> */
[----:B------:R0:W-:Y:S04]  /*d3d0*/  STL [R1], R29 ;  /* 0x0000001d01007387 */ /* 0x0001e80000100800 */
[----:B0-----:R-:W2:Y:S01]  /*d3e0*/  LDL.LU R29, [R1+0xa18] ;  /* 0x000a1800011d7983 */ /* 0x001ea20000300800 */
[----:B---3--:R-:W-:-:S02]  /*d3f0*/  IMAD R14, R14, UR4, RZ ;  /* 0x000000040e0e7c24 */ /* 0x008fc4000f8e02ff */
[----:B----4-:R-:W-:Y:S02]  /*d400*/  IMAD R9, R9, UR4, RZ ;  /* 0x0000000409097c24 */ /* 0x010fe4000f8e02ff */
[----:B-----5:R-:W-:Y:S02]  /*d410*/  IMAD R10, R10, UR4, RZ ;  /* 0x000000040a0a7c24 */ /* 0x020fe4000f8e02ff */
[----:B--2---:R-:W-:Y:S02]  /*d420*/  IMAD R11, R11, UR4, RZ ;  /* 0x000000040b0b7c24 */ /* 0x004fe4000f8e02ff */
        /* <DEDUP_REMOVED lines=10> */
[----:B------:R-:W-:-:S05]  /*d4d0*/  IMAD R29, R29, UR4, RZ ;  /* 0x000000041d1d7c24 */ /* 0x000fca000f8e02ff */
[----:B------:R0:W-:Y:S04]  /*d4e0*/  STL [R1+0x9dc], R29 ;  /* 0x0009dc1d01007387 */ /* 0x0001e80000100800 */
[----:B0-----:R-:W2:Y:S04]  /*d4f0*/  LDL.LU R29, [R1+0x18] ;  /* 0x00001800011d7983 */ /* 0x001ea80000300800 */
[----:B------:R0:W-:Y:S04]  /*d500*/  STL [R1+0x9e0], R23 ;  /* 0x0009e01701007387 */ /* 0x0001e80000100800 */
[----:B0-----:R-:W3:Y:S04]  /*d510*/  LDL.LU R23, [R1+0xc] ;  /* 0x00000c0001177983 */ /* 0x001ee80000300800 */
        /* <DEDUP_REMOVED lines=9> */
[----:B------:R1:W-:Y:S04]  /*d5b0*/  STL [R1+0xa08], R11 ;  /* 0x000a080b01007387 */ /* 0x0003e80000100800 */
[----:B------:R-:W-:Y:S01]  /*d5c0*/  STL [R1+0xa0c], R10 ;  /* 0x000a0c0a01007387 */ /* 0x000fe20000100800 */
[----:B0-----:R-:W-:-:S03]  /*d5d0*/  LEA R12, P3, R8, UR10, 0x1 ;  /* 0x0000000a080c7c11 */ /* 0x001fc6000f8608ff */
[----:B------:R0:W-:Y:S01]  /*d5e0*/  STL [R1+0xa10], R9 ;  /* 0x000a100901007387 */ /* 0x0001e20000100800 */
[----:B-1----:R-:W-:Y:S02]  /*d5f0*/  LEA R11, P2, R7, UR10, 0x1 ;  /* 0x0000000a070b7c11 */ /* 0x002fe4000f8408ff */
[----:B------:R-:W-:Y:S01]  /*d600*/  LEA R13, P1, R6, UR10, 0x1 ;  /* 0x0000000a060d7c11 */ /* 0x000fe2000f8208ff */
[----:B0-----:R-:W4:Y:S04]  /*d610*/  LDL.LU R9, [R1+0x48] ;  /* 0x0000480001097983 */ /* 0x001f280000300800 */
[----:B------:R0:W-:Y:S01]  /*d620*/  STL [R1+0xa14], R14 ;  /* 0x000a140e01007387 */ /* 0x0001e20000100800 */
[----:B------:R-:W-:-:S03]  /*d630*/  LEA R16, P5, R3, UR10, 0x1 ;  /* 0x0000000a03107c11 */ /* 0x000fc6000f8a08ff */
[----:B0-----:R-:W5:Y:S04]  /*d640*/  LDL.LU R14, [R1+0x3c] ;  /* 0x00003c00010e7983 */ /* 0x001f680000300800 */
[----:B------:R-:W4:Y:S04]  /*d650*/  LDL.LU R10, [R1+0x50] ;  /* 0x00005000010a7983 */ /* 0x000f280000300800 */
[----:B------:R0:W-:Y:S04]  /*d660*/  STL [R1+0x390], R12 ;  /* 0x0003900c01007387 */ /* 0x0001e80000100800 */
[----:B------:R1:W-:Y:S01]  /*d670*/  STL [R1+0x388], R11 ;  /* 0x0003880b01007387 */ /* 0x0003e20000100800 */
[----:B0-----:R-:W-:-:S03]  /*d680*/  LEA R12, P0, R5, UR10, 0x1 ;  /* 0x0000000a050c7c11 */ /* 0x001fc6000f8008ff */
[----:B-1----:R-:W4:Y:S04]  /*d690*/  LDL.LU R11, [R1+0x60] ;  /* 0x00006000010b7983 */ /* 0x002f280000300800 */
[----:B------:R0:W-:Y:S04]  /*d6a0*/  STL [R1+0x380], R13 ;  /* 0x0003800d01007387 */ /* 0x0001e80000100800 */
[----:B------:R1:W-:Y:S01]  /*d6b0*/  STL [R1+0x378], R12 ;  /* 0x0003780c01007387 */ /* 0x0003e20000100800 */
[----:B0-----:R-:W-:-:S03]  /*d6c0*/  LEA R13, P6, R4, UR10, 0x1 ;  /* 0x0000000a040d7c11 */ /* 0x001fc6000f8c08ff */
[----:B-1----:R-:W4:Y:S04]  /*d6d0*/  LDL.LU R12, [R1+0x6c] ;  /* 0x00006c00010c7983 */ /* 0x002f280000300800 */
[----:B------:R0:W-:Y:S04]  /*d6e0*/  STL [R1+0x370], R13 ;  /* 0x0003700d01007387 */ /* 0x0001e80000100800 */
[----:B------:R1:W-:Y:S01]  /*d6f0*/  STL [R1+0x368], R16 ;  /* 0x0003681001007387 */ /* 0x0003e20000100800 */
[----:B0-----:R-:W-:Y:S02]  /*d700*/  LEA R13, P4, R2, UR10, 0x1 ;  /* 0x0000000a020d7c11 */ /* 0x001fe4000f8808ff */
[----:B-1----:R-:W-:-:S02]  /*d710*/  LEA.HI.X.SX32 R16, R8, UR11, 0x1, P3 ;  /* 0x0000000b08107c11 */ /* 0x002fc400098f0eff */
[----:B------:R-:W5:Y:S01]  /*d720*/  LDL.LU R8, [R1+0x30] ;  /* 0x0000300001087983 */ /* 0x000f620000300800 */
[----:B------:R-:W-:-:S03]  /*d730*/  LEA.HI.X.SX32 R17, R7, UR11, 0x1, P2 ;  /* 0x0000000b07117c11 */ /* 0x000fc600090f0eff */
[----:B------:R0:W-:Y:S04]  /*d740*/  STL [R1+0x360], R13 ;  /* 0x0003600d01007387 */ /* 0x0001e80000100800 */
[----:B0-----:R-:W4:Y:S04]  /*d750*/  LDL.LU R13, [R1+0x78] ;  /* 0x00007800010d7983 */ /* 0x001f280000300800 */
[----:B------:R0:W-:Y:S04]  /*d760*/  STL [R1+0x53c], R16 ;  /* 0x00053c1001007387 */ /* 0x0001e80000100800 */
[----:B------:R-:W5:Y:S01]  /*d770*/  LDL.LU R7, [R1+0x24] ;  /* 0x0000240001077983 */ /* 0x000f620000300800 */
[----:B0-----:R-:W-:-:S05]  /*d780*/  LEA R16, P3, R0, UR10, 0x1 ;  /* 0x0000000a00107c11 */ /* 0x001fca000f8608ff */
[----:B------:R0:W-:Y:S04]  /*d790*/  STL [R1+0x358], R16 ;  /* 0x0003581001007387 */ /* 0x0001e80000100800 */
[----:B0-----:R-:W4:Y:S01]  /*d7a0*/  LDL.LU R16, [R1+0x84] ;  /* 0x0000840001107983 */ /* 0x001f220000300800 */
[----:B------:R-:W-:-:S03]  /*d7b0*/  LEA.HI.X.SX32 R6, R6, UR11, 0x1, P1 ;  /* 0x0000000b06067c11 */ /* 0x000fc600088f0eff */
[----:B------:R0:W-:Y:S04]  /*d7c0*/  STL [R1+0x534], R17 ;  /* 0x0005341101007387 */ /* 0x0001e80000100800 */
[----:B0-----:R-:W4:Y:S01]  /*d7d0*/  LDL.LU R17, [R1+0x90] ;  /* 0x0000900001117983 */ /* 0x001f220000300800 */
[----:B------:R-:W-:Y:S02]  /*d7e0*/  LEA.HI.X.SX32 R4, R4, UR11, 0x1, P6 ;  /* 0x0000000b04047c11 */ /* 0x000fe4000b0f0eff */
[----:B------:R-:W-:Y:S02]  /*d7f0*/  LEA.HI.X.SX32 R2, R2, UR11, 0x1, P4 ;  /* 0x0000000b02027c11 */ /* 0x000fe4000a0f0eff */
[----:B--2---:R-:W-:Y:S02]  /*d800*/  LEA R19, P1, R29, UR10, 0x1 ;  /* 0x0000000a1d137c11 */ /* 0x004fe4000f8208ff */
[----:B---3--:R-:W-:-:S05]  /*d810*/  LEA R18, P2, R23, UR10, 0x1 ;  /* 0x0000000a17127c11 */ /* 0x008fca000f8408ff */
[----:B------:R0:W-:Y:S04]  /*d820*/  STL [R1+0x350], R18 ;  /* 0x0003501201007387 */ /* 0x0001e80000100800 */
[----:B------:R1:W-:Y:S04]  /*d830*/  STL [R1+0x52c], R6 ;  /* 0x00052c0601007387 */ /* 0x0003e80000100800 */
[----:B0-----:R-:W2:Y:S01]  /*d840*/  LDL.LU R18, [R1+0xa0] ;  /* 0x0000a00001127983 */ /* 0x001ea20000300800 */
[----:B-1----:R-:W-:-:S03]  /*d850*/  LEA.HI.X.SX32 R6, R5, UR11, 0x1, P0 ;  /* 0x0000000b05067c11 */ /* 0x002fc600080f0eff */
[----:B------:R0:W-:Y:S04]  /*d860*/  STL [R1+0x348], R19 ;  /* 0x0003481301007387 */ /* 0x0001e80000100800 */
[----:B------:R-:W-:Y:S04]  /*d870*/  STL [R1+0x524], R6 ;  /* 0x0005240601007387 */ /* 0x000fe80000100800 */
[----:B0-----:R-:W3:Y:S01]  /*d880*/  LDL.LU R19, [R1+0xac] ;  /* 0x0000ac0001137983 */ /* 0x001ee20000300800 */
[----:B-----5:R-:W-:-:S05]  /*d890*/  LEA R5, P0, R7, UR10, 0x1 ;  /* 0x0000000a07057c11 */ /* 0x020fca000f8008ff */
[----:B------:R0:W-:Y:S04]  /*d8a0*/  STL [R1+0x340], R5 ;  /* 0x0003400501007387 */ /* 0x0001e80000100800 */
[----:B------:R1:W-:Y:S04]  /*d8b0*/  STL [R1+0x51c], R4 ;  /* 0x00051c0401007387 */ /* 0x0003e80000100800 */
[----:B------:R-:W5:Y:S01]  /*d8c0*/  LDL.LU R20, [R1+0xb8] ;  /* 0x0000b80001147983 */ /* 0x000f620000300800 */
[----:B0-----:R-:W-:Y:S02]  /*d8d0*/  LEA R5, P6, R8, UR10, 0x1 ;  /* 0x0000000a08057c11 */ /* 0x001fe4000f8c08ff */
[----:B-1----:R-:W-:-:S03]  /*d8e0*/  LEA.HI.X.SX32 R4, R3, UR11, 0x1, P5 ;  /* 0x0000000b03047c11 */ /* 0x002fc6000a8f0eff */
[----:B------:R-:W-:Y:S04]  /*d8f0*/  STL [R1+0x338], R5 ;  /* 0x0003380501007387 */ /* 0x000fe80000100800 */
[----:B------:R-:W-:Y:S01]  /*d900*/  STL [R1+0x36c], R4 ;  /* 0x00036c0401007387 */ /* 0x000fe20000100800 */
[----:B------:R-:W-:-:S03]  /*d910*/  LEA R3, P5, R14, UR10, 0x1 ;  /* 0x0000000a0e037c11 */ /* 0x000fc6000f8a08ff */
[----:B------:R-:W5:Y:S04]  /*d920*/  LDL.LU R21, [R1+0xc8] ;  /* 0x0000c80001157983 */ /* 0x000f680000300800 */
[----:B------:R4:W-:Y:S04]  /*d930*/  STL [R1+0x330], R3 ;  /* 0x0003300301007387 */ /* 0x0009e80000100800 */
[----:B------:R0:W-:Y:S04]  /*d940*/  STL [R1+0x364], R2 ;  /* 0x0003640201007387 */ /* 0x0001e80000100800 */
[----:B------:R-:W5:Y:S01]  /*d950*/  LDL.LU R22, [R1+0xd0] ;  /* 0x0000d00001167983 */ /* 0x000f620000300800 */
[----:B----4-:R-:W-:-:S02]  /*d960*/  LEA R3, P4, R9, UR10, 0x1 ;  /* 0x0000000a09037c11 */ /* 0x010fc4000f8808ff */
[----:B0-----:R-:W-:-:S03]  /*d970*/  LEA.HI.X.SX32 R2, R0, UR11, 0x1, P3 ;  /* 0x0000000b00027c11 */ /* 0x001fc600098f0eff */
[----:B------:R-:W-:Y:S04]  /*d980*/  STL [R1+0x328], R3 ;  /* 0x0003280301007387 */ /* 0x000fe80000100800 */
[----:B------:R0:W-:Y:S01]  /*d990*/  STL [R1+0x35c], R2 ;  /* 0x00035c0201007387 */ /* 0x0001e20000100800 */
[----:B------:R-:W-:Y:S02]  /*d9a0*/  LEA R0, P3, R10, UR10, 0x1 ;  /* 0x0000000a0a007c11 */ /* 0x000fe4000f8608ff */
[----:B0-----:R-:W-:Y:S02]  /*d9b0*/  LEA.HI.X.SX32 R2, R23, UR11, 0x1, P2 ;  /* 0x0000000b17027c11 */ /* 0x001fe400090f0eff */
[----:B------:R-:W4:Y:S04]  /*d9c0*/  LDL.LU R23, [R1+0xe0] ;  /* 0x0000e00001177983 */ /* 0x000f280000300800 */
[----:B------:R-:W-:Y:S04]  /*d9d0*/  STL [R1+0x320], R0 ;  /* 0x0003200001007387 */ /* 0x000fe80000100800 */
[----:B------:R0:W-:Y:S02]  /*d9e0*/  STL [R1+0x354], R2 ;  /* 0x0003540201007387 */ /* 0x0001e40000100800 */
[----:B0-----:R-:W-:-:S02]  /*d9f0*/  LEA.HI.X.SX32 R2, R29, UR11, 0x1, P1 ;  /* 0x0000000b1d027c11 */ /* 0x001fc400088f0eff */
[----:B------:R-:W4:Y:S01]  /*da00*/  LDL.LU R29, [R1+0xe8] ;  /* 0x0000e800011d7983 */ /* 0x000f220000300800 */
[----:B------:R-:W-:-:S05]  /*da10*/  LEA R0, P2, R11, UR10, 0x1 ;  /* 0x0000000a0b007c11 */ /* 0x000fca000f8408ff */
[----:B------:R-:W-:Y:S04]  /*da20*/  STL [R1+0x318], R0 ;  /* 0x0003180001007387 */ /* 0x000fe80000100800 */
[----:B------:R0:W-:Y:S02]  /*da30*/  STL [R1+0x34c], R2 ;  /* 0x00034c0201007387 */ /* 0x0001e40000100800 */
[----:B0-----:R-:W-:Y:S02]  /*da40*/  LEA.HI.X.SX32 R2, R7, UR11, 0x1, P0 ;  /* 0x0000000b07027c11 */ /* 0x001fe400080f0eff */
[----:B------:R-:W4:Y:S01]  /*da50*/  LDL.LU R7, [R1+0xf8] ;  /* 0x0000f80001077983 */ /* 0x000f220000300800 */
[----:B------:R-:W-:-:S05]  /*da60*/  LEA R0, P1, R12, UR10, 0x1 ;  /* 0x0000000a0c007c11 */ /* 0x000fca000f8208ff */
[----:B------:R-:W-:Y:S04]  /*da70*/  STL [R1+0x398], R0 ;  /* 0x0003980001007387 */ /* 0x000fe80000100800 */
[----:B------:R0:W-:Y:S02]  /*da80*/  STL [R1+0x344], R2 ;  /* 0x0003440201007387 */ /* 0x0001e40000100800 */
[----:B0-----:R-:W-:Y:S02]  /*da90*/  LEA.HI.X.SX32 R2, R8, UR11, 0x1, P6 ;  /* 0x0000000b08027c11 */ /* 0x001fe4000b0f0eff */
[----:B------:R-:W4:Y:S01]  /*daa0*/  LDL.LU R8, [R1+0x104] ;  /* 0x0001040001087983 */ /* 0x000f220000300800 */
[----:B------:R-:W-:-:S05]  /*dab0*/  LEA R0, P0, R13, UR10, 0x1 ;  /* 0x0000000a0d007c11 */ /* 0x000fca000f8008ff */
[----:B------:R0:W-:Y:S04]  /*dac0*/  STL [R1+0x39c], R0 ;  /* 0x00039c0001007387 */ /* 0x0001e80000100800 */
[----:B------:R1:W-:Y:S01]  /*dad0*/  STL [R1+0x33c], R2 ;  /* 0x00033c0201007387 */ /* 0x0003e20000100800 */
[----:B0-----:R-:W-:Y:S02]  /*dae0*/  LEA R0, P6, R16, UR10, 0x1 ;  /* 0x0000000a10007c11 */ /* 0x001fe4000f8c08ff */
[----:B-1----:R-:W-:Y:S02]  /*daf0*/  LEA.HI.X.SX32 R2, R14, UR11, 0x1, P5 ;  /* 0x0000000b0e027c11 */ /* 0x002fe4000a8f0eff */
[----:B------:R-:W4:Y:S04]  /*db00*/  LDL.LU R14, [R1+0x110] ;  /* 0x00011000010e7983 */ /* 0x000f280000300800 */
[----:B------:R-:W-:Y:S04]  /*db10*/  STL [R1+0x3a0], R0 ;  /* 0x0003a00001007387 */ /* 0x000fe80000100800 */
[----:B------:R0:W-:Y:S02]  /*db20*/  STL [R1+0x334], R2 ;  /* 0x0003340201007387 */ /* 0x0001e40000100800 */
[----:B0-----:R-:W-:-:S02]  /*db30*/  LEA.HI.X.SX32 R2, R9, UR11, 0x1, P4 ;  /* 0x0000000b09027c11 */ /* 0x001fc4000a0f0eff */
[----:B------:R-:W4:Y:S01]  /*db40*/  LDL.LU R9, [R1+0x11c] ;  /* 0x00011c0001097983 */ /* 0x000f220000300800 */
[----:B------:R-:W-:-:S05]  /*db50*/  LEA R0, P5, R17, UR10, 0x1 ;  /* 0x0000000a11007c11 */ /* 0x000fca000f8a08ff */
[----:B------:R2:W-:Y:S04]  /*db60*/  STL [R1+0x3a4], R0 ;  /* 0x0003a40001007387 */ /* 0x0005e80000100800 */
[----:B------:R0:W-:Y:S01]  /*db70*/  STL [R1+0x32c], R2 ;  /* 0x00032c0201007387 */ /* 0x0001e20000100800 */
[----:B--2---:R-:W-:Y:S02]  /*db80*/  LEA R0, P4, R18, UR10, 0x1 ;  /* 0x0000000a12007c11 */ /* 0x004fe4000f8808ff */
[----:B0-----:R-:W-:Y:S02]  /*db90*/  LEA.HI.X.SX32 R2, R10, UR11, 0x1, P3 ;  /* 0x0000000b0a027c11 */ /* 0x001fe400098f0eff */
[----:B------:R-:W2:Y:S04]  /*dba0*/  LDL.LU R10, [R1+0x12c] ;  /* 0x00012c00010a7983 */ /* 0x000ea80000300800 */
[----:B------:R3:W-:Y:S04]  /*dbb0*/  STL [R1+0x3a8], R0 ;  /* 0x0003a80001007387 */ /* 0x0007e80000100800 */
[----:B------:R0:W-:Y:S01]  /*dbc0*/  STL [R1+0x324], R2 ;  /* 0x0003240201007387 */ /* 0x0001e20000100800 */
[----:B---3--:R-:W-:-:S02]  /*dbd0*/  LEA R0, P3, R19, UR10, 0x1 ;  /* 0x0000000a13007c11 */ /* 0x008fc4000f8608ff */
[----:B0-----:R-:W-:Y:S02]  /*dbe0*/  LEA.HI.X.SX32 R2, R11, UR11, 0x1, P2 ;  /* 0x0000000b0b027c11 */ /* 0x001fe400090f0eff */
[----:B------:R-:W3:Y:S04]  /*dbf0*/  LDL.LU R11, [R1+0x138] ;  /* 0x00013800010b7983 */ /* 0x000ee80000300800 */
[----:B------:R-:W-:Y:S04]  /*dc00*/  STL [R1+0x3ac], R0 ;  /* 0x0003ac0001007387 */ /* 0x000fe80000100800 */
[----:B------:R0:W-:Y:S02]  /*dc10*/  STL [R1+0x31c], R2 ;  /* 0x00031c0201007387 */ /* 0x0001e40000100800 */
[----:B0-----:R-:W-:-:S02]  /*dc20*/  LEA.HI.X.SX32 R2, R12, UR11, 0x1, P1 ;  /* 0x0000000b0c027c11 */ /* 0x001fc400088f0eff */
[----:B------:R-:W3:Y:S01]  /*dc30*/  LDL.LU R12, [R1+0x144] ;  /* 0x00014400010c7983 */ /* 0x000ee20000300800 */
[----:B-----5:R-:W-:-:S05]  /*dc40*/  LEA R0, P2, R20, UR10, 0x1 ;  /* 0x0000000a14007c11 */ /* 0x020fca000f8408ff */
[----:B------:R-:W-:Y:S04]  /*dc50*/  STL [R1+0x3b0], R0 ;  /* 0x0003b00001007387 */ /* 0x000fe80000100800 */
[----:B------:R0:W-:Y:S02]  /*dc60*/  STL [R1+0x310], R2 ;  /* 0x0003100201007387 */ /* 0x0001e40000100800 */
[----:B0-----:R-:W-:Y:S02]  /*dc70*/  LEA.HI.X.SX32 R2, R13, UR11, 0x1, P0 ;  /* 0x0000000b0d027c11 */ /* 0x001fe400080f0eff */
[----:B------:R-:W5:Y:S01]  /*dc80*/  LDL.LU R13, [R1+0x150] ;  /* 0x00015000010d7983 */ /* 0x000f620000300800 */
[----:B------:R-:W-:-:S05]  /*dc90*/  LEA R0, P1, R21, UR10, 0x1 ;  /* 0x0000000a15007c11 */ /* 0x000fca000f8208ff */
[----:B------:R0:W-:Y:S04]  /*dca0*/  STL [R1+0x3b4], R0 ;  /* 0x0003b40001007387 */ /* 0x0001e80000100800 */
[----:B------:R1:W-:Y:S01]  /*dcb0*/  STL [R1+0x308], R2 ;  /* 0x0003080201007387 */ /* 0x0003e20000100800 */
[----:B0-----:R-:W-:Y:S02]  /*dcc0*/  LEA R0, P0, R22, UR10, 0x1 ;  /* 0x0000000a16007c11 */ /* 0x001fe4000f8008ff */
[----:B-1----:R-:W-:Y:S02]  /*dcd0*/  LEA.HI.X.SX32 R2, R16, UR11, 0x1, P6 ;  /* 0x0000000b10027c11 */ /* 0x002fe4000b0f0eff */
[----:B------:R-:W5:Y:S04]  /*dce0*/  LDL.LU R16, [R1+0x160] ;  /* 0x0001600001107983 */ /* 0x000f680000300800 */
[----:B------:R4:W-:Y:S04]  /*dcf0*/  STL [R1+0x3b8], R0 ;  /* 0x0003b80001007387 */ /* 0x0009e80000100800 */
[----:B------:R0:W-:Y:S01]  /*dd00*/  STL [R1+0x300], R2 ;  /* 0x0003000201007387 */ /* 0x0001e20000100800 */
[----:B----4-:R-:W-:-:S02]  /*dd10*/  LEA R0, P6, R23, UR10, 0x1 ;  /* 0x0000000a17007c11 */ /* 0x010fc4000f8c08ff */
        /* <DEDUP_REMOVED lines=31> */
[----:B--2---:R-:W-:-:S05]  /*df10*/  LEA R0, P0, R10, UR10, 0x1 ;  /* 0x0000000a0a007c11 */ /* 0x004fca000f8008ff */
[----:B------:R3:W-:Y:S04]  /*df20*/  STL [R1+0x3d4], R0 ;  /* 0x0003d40001007387 */ /* 0x0007e80000100800 */
[----:B------:R0:W-:Y:S01]  /*df30*/  STL [R1+0x2c8], R2 ;  /* 0x0002c80201007387 */ /* 0x0001e20000100800 */
[----:B---3--:R-:W-:Y:S02]  /*df40*/  LEA R0, P6, R11, UR10, 0x1 ;  /* 0x0000000a0b007c11 */ /* 0x008fe4000f8c08ff */
[----:B0-----:R-:W-:Y:S02]  /*df50*/  LEA.HI.X.SX32 R2, R29, UR11, 0x1, P5 ;  /* 0x0000000b1d027c11 */ /* 0x001fe4000a8f0eff */
[----:B------:R-:W2:Y:S04]  /*df60*/  LDL.LU R29, [R1+0x16c] ;  /* 0x00016c00011d7983 */ /* 0x000ea80000300800 */
[----:B------:R0:W-:Y:S04]  /*df70*/  STL [R1+0x3d8], R0 ;  /* 0x0003d80001007387 */ /* 0x0001e80000100800 */
[----:B------:R1:W-:Y:S01]  /*df80*/  STL [R1+0x2c0], R2 ;  /* 0x0002c00201007387 */ /* 0x0003e20000100800 */
[----:B0-----:R-:W-:-:S02]  /*df90*/  LEA R0, P5, R12, UR10, 0x1 ;  /* 0x0000000a0c007c11 */ /* 0x001fc4000f8a08ff */
[----:B-1----:R-:W-:Y:S02]  /*dfa0*/  LEA.HI.X.SX32 R2, R7, UR11, 0x1, P4 ;  /* 0x0000000b07027c11 */ /* 0x002fe4000a0f0eff */
[----:B------:R-:W3:Y:S04]  /*dfb0*/  LDL.LU R7, [R1+0x164] ;  /* 0x0001640001077983 */ /* 0x000ee80000300800 */
[----:B------:R-:W-:Y:S04]  /*dfc0*/  STL [R1+0x3dc], R0 ;  /* 0x0003dc0001007387 */ /* 0x000fe80000100800 */
[----:B------:R0:W-:Y:S04]  /*dfd0*/  STL [R1+0x2b8], R2 ;  /* 0x0002b80201007387 */ /* 0x0001e80000100800 */
[----:B------:R-:W3:Y:S01]  /*dfe0*/  LDL.LU R6, [R1+0x15c] ;  /* 0x00015c0001067983 */ /* 0x000ee20000300800 */
[----:B0-----:R-:W-:-:S02]  /*dff0*/  LEA.HI.X.SX32 R2, R8, UR11, 0x1, P3 ;  /* 0x0000000b08027c11 */ /* 0x001fc400098f0eff */
[----:B-----5:R-:W-:-:S05]  /*e000*/  LEA R0, P4, R13, UR10, 0x1 ;  /* 0x0000000a0d007c11 */ /* 0x020fca000f8808ff */
[----:B------:R-:W-:Y:S04]  /*e010*/  STL [R1+0x3e0], R0 ;  /* 0x0003e00001007387 */ /* 0x000fe80000100800 */
[----:B------:R0:W-:Y:S04]  /*e020*/  STL [R1+0x2b0], R2 ;  /* 0x0002b00201007387 */ /* 0x0001e80000100800 */
[----:B------:R-:W5:Y:S01]  /*e030*/  LDL.LU R8, [R1+0x158] ;  /* 0x0001580001087983 */ /* 0x000f620000300800 */
[----:B0-----:R-:W-:Y:S02]  /*e040*/  LEA.HI.X.SX32 R2, R14, UR11, 0x1, P2 ;  /* 0x0000000b0e027c11 */ /* 0x001fe400090f0eff */
[----:B------:R-:W-:-:S05]  /*e050*/  LEA R0, P3, R16, UR10, 0x1 ;  /* 0x0000000a10007c11 */ /* 0x000fca000f8608ff */
[----:B------:R-:W-:Y:S04]  /*e060*/  STL [R1+0x3e4], R0 ;  /* 0x0003e40001007387 */ /* 0x000fe80000100800 */
[----:B------:R0:W-:Y:S04]  /*e070*/  STL [R1+0x2a8], R2 ;  /* 0x0002a80201007387 */ /* 0x0001e80000100800 */
[----:B------:R-:W5:Y:S01]  /*e080*/  LDL.LU R14, [R1+0x154] ;  /* 0x00015400010e7983 */ /* 0x000f620000300800 */
[----:B0-----:R-:W-:Y:S02]  /*e090*/  LEA.HI.X.SX32 R2, R9, UR11, 0x1, P1 ;  /* 0x0000000b09027c11 */ /* 0x001fe400088f0eff */
[----:B----4-:R-:W-:-:S05]  /*e0a0*/  LEA R0, P2, R17, UR10, 0x1 ;  /* 0x0000000a11007c11 */ /* 0x010fca000f8408ff */
[----:B------:R0:W-:Y:S04]  /*e0b0*/  STL [R1+0x3e8], R0 ;  /* 0x0003e80001007387 */ /* 0x0001e80000100800 */
[----:B------:R1:W-:Y:S04]  /*e0c0*/  STL [R1+0x2a0], R2 ;  /* 0x0002a00201007387 */ /* 0x0003e80000100800 */
[----:B------:R-:W4:Y:S01]  /*e0d0*/  LDL.LU R9, [R1+0x14c] ;  /* 0x00014c0001097983 */ /* 0x000f220000300800 */
[----:B0-----:R-:W-:Y:S02]  /*e0e0*/  LEA R0, P1, R18, UR10, 0x1 ;  /* 0x0000000a12007c11 */ /* 0x001fe4000f8208ff */
[----:B-1----:R-:W-:-:S03]  /*e0f0*/  LEA.HI.X.SX32 R2, R10, UR11, 0x1, P0 ;  /* 0x0000000b0a027c11 */ /* 0x002fc600080f0eff */
[----:B------:R-:W-:Y:S04]  /*e100*/  STL [R1+0x3ec], R0 ;  /* 0x0003ec0001007387 */ /* 0x000fe80000100800 */
[----:B------:R0:W-:Y:S04]  /*e110*/  STL [R1+0x298], R2 ;  /* 0x0002980201007387 */ /* 0x0001e80000100800 */
[----:B------:R-:W4:Y:S01]  /*e120*/  LDL.LU R10, [R1+0x148] ;  /* 0x00014800010a7983 */ /* 0x000f220000300800 */
[----:B0-----:R-:W-:Y:S02]  /*e130*/  LEA.HI.X.SX32 R2, R11, UR11, 0x1, P6 ;  /* 0x0000000b0b027c11 */ /* 0x001fe4000b0f0eff */
[----:B------:R-:W-:-:S05]  /*e140*/  LEA R0, P0, R19, UR10, 0x1 ;  /* 0x0000000a13007c11 */ /* 0x000fca000f8008ff */
        /* <DEDUP_REMOVED lines=24> */
[----:B--2---:R-:W-:-:S05]  /*e2d0*/  LEA R0, P2, R29, UR10, 0x1 ;  /* 0x0000000a1d007c11 */ /* 0x004fca000f8408ff */
[----:B------:R-:W-:Y:S04]  /*e2e0*/  STL [R1+0x404], R0 ;  /* 0x0004040001007387 */ /* 0x000fe80000100800 */
[----:B------:R0:W-:Y:S04]  /*e2f0*/  STL [R1+0x268], R2 ;  /* 0x0002680201007387 */ /* 0x0001e80000100800 */
[----:B------:R-:W2:Y:S01]  /*e300*/  LDL.LU R18, [R1+0x124] ;  /* 0x0001240001127983 */ /* 0x000ea20000300800 */
[----:B0-----:R-:W-:Y:S02]  /*e310*/  LEA.HI.X.SX32 R2, R19, UR11, 0x1, P0 ;  /* 0x0000000b13027c11 */ /* 0x001fe400080f0eff */
[----:B---3--:R-:W-:-:S05]  /*e320*/  LEA R0, P1, R7, UR10, 0x1 ;  /* 0x0000000a07007c11 */ /* 0x008fca000f8208ff */
[----:B------:R0:W-:Y:S04]  /*e330*/  STL [R1+0x408], R0 ;  /* 0x0004080001007387 */ /* 0x0001e80000100800 */
[----:B------:R1:W-:Y:S04]  /*e340*/  STL [R1+0x260], R2 ;  /* 0x0002600201007387 */ /* 0x0003e80000100800 */
[----:B------:R-:W3:Y:S01]  /*e350*/  LDL.LU R19, [R1+0x120] ;  /* 0x0001200001137983 */ /* 0x000ee20000300800 */
[----:B0-----:R-:W-:Y:S02]  /*e360*/  LEA R0, P0, R6, UR10, 0x1 ;  /* 0x0000000a06007c11 */ /* 0x001fe4000f8008ff */
[----:B-1----:R-:W-:-:S03]  /*e370*/  LEA.HI.X.SX32 R2, R20, UR11, 0x1, P6 ;  /* 0x0000000b14027c11 */ /* 0x002fc6000b0f0eff */
[----:B------:R-:W-:Y:S04]  /*e380*/  STL [R1+0x40c], R0 ;  /* 0x00040c0001007387 */ /* 0x000fe80000100800 */
[----:B------:R0:W-:Y:S04]  /*e390*/  STL [R1+0x258], R2 ;  /* 0x0002580201007387 */ /* 0x0001e80000100800 */
[----:B------:R-:W3:Y:S01]  /*e3a0*/  LDL.LU R20, [R1+0x118] ;  /* 0x0001180001147983 */ /* 0x000ee20000300800 */
[----:B0-----:R-:W-:Y:S02]  /*e3b0*/  LEA.HI.X.SX32 R2, R21, UR11, 0x1, P5 ;  /* 0x0000000b15027c11 */ /* 0x001fe4000a8f0eff */
[----:B-----5:R-:W-:-:S05]  /*e3c0*/  LEA R0, P6, R8, UR10, 0x1 ;  /* 0x0000000a08007c11 */ /* 0x020fca000f8c08ff */
[----:B------:R0:W-:Y:S04]  /*e3d0*/  STL [R1+0x410], R0 ;  /* 0x0004100001007387 */ /* 0x0001e80000100800 */
[----:B------:R1:W-:Y:S04]  /*e3e0*/  STL [R1+0x250], R2 ;  /* 0x0002500201007387 */ /* 0x0003e80000100800 */
[----:B------:R-:W5:Y:S01]  /*e3f0*/  LDL.LU R21, [R1+0x114] ;  /* 0x0001140001157983 */ /* 0x000f620000300800 */
[----:B0-----:R-:W-:Y:S02]  /*e400*/  LEA R0, P5, R14, UR10, 0x1 ;  /* 0x0000000a0e007c11 */ /* 0x001fe4000f8a08ff */
[----:B-1----:R-:W-:-:S03]  /*e410*/  LEA.HI.X.SX32 R2, R22, UR11, 0x1, P4 ;  /* 0x0000000b16027c11 */ /* 0x002fc6000a0f0eff */
[----:B------:R4:W-:Y:S04]  /*e420*/  STL [R1+0x414], R0 ;  /* 0x0004140001007387 */ /* 0x0009e80000100800 */
[----:B------:R-:W5:Y:S04]  /*e430*/  LDL.LU R22, [R1+0x10c] ;  /* 0x00010c0001167983 */ /* 0x000f680000300800 */
[----:B------:R0:W-:Y:S01]  /*e440*/  STL [R1+0x248], R2 ;  /* 0x0002480201007387 */ /* 0x0001e20000100800 */
[----:B----4-:R-:W-:Y:S02]  /*e450*/  LEA R0, P4, R9, UR10, 0x1 ;  /* 0x0000000a09007c11 */ /* 0x010fe4000f8808ff */
[----:B0-----:R-:W-:-:S03]  /*e460*/  LEA.HI.X.SX32 R2, R23, UR11, 0x1, P3 ;  /* 0x0000000b17027c11 */ /* 0x001fc600098f0eff */
[----:B------:R0:W-:Y:S04]  /*e470*/  STL [R1+0x418], R0 ;  /* 0x0004180001007387 */ /* 0x0001e80000100800 */
[----:B------:R-:W4:Y:S04]  /*e480*/  LDL.LU R23, [R1+0x108] ;  /* 0x0001080001177983 */ /* 0x000f280000300800 */
[----:B------:R1:W-:Y:S01]  /*e490*/  STL [R1+0x240], R2 ;  /* 0x0002400201007387 */ /* 0x0003e20000100800 */
[----:B0-----:R-:W-:Y:S02]  /*e4a0*/  LEA R0, P3, R10, UR10, 0x1 ;  /* 0x0000000a0a007c11 */ /* 0x001fe4000f8608ff */
[----:B-1----:R-:W-:-:S03]  /*e4b0*/  LEA.HI.X.SX32 R2, R29, UR11, 0x1, P2 ;  /* 0x0000000b1d027c11 */ /* 0x002fc600090f0eff */
[----:B------:R0:W-:Y:S04]  /*e4c0*/  STL [R1+0x41c], R0 ;  /* 0x00041c0001007387 */ /* 0x0001e80000100800 */
[----:B------:R-:W4:Y:S04]  /*e4d0*/  LDL.LU R29, [R1+0x100] ;  /* 0x00010000011d7983 */ /* 0x000f280000300800 */
[----:B------:R1:W-:Y:S01]  /*e4e0*/  STL [R1+0x238], R2 ;  /* 0x0002380201007387 */ /* 0x0003e20000100800 */
[----:B0-----:R-:W-:Y:S02]  /*e4f0*/  LEA R0, P2, R11, UR10, 0x1 ;  /* 0x0000000a0b007c11 */ /* 0x001fe4000f8408ff */
[----:B-1----:R-:W-:-:S03]  /*e500*/  LEA.HI.X.SX32 R2, R7, UR11, 0x1, P1 ;  /* 0x0000000b07027c11 */ /* 0x002fc600088f0eff */
[----:B------:R0:W-:Y:S04]  /*e510*/  STL [R1+0x420], R0 ;  /* 0x0004200001007387 */ /* 0x0001e80000100800 */
[----:B------:R-:W4:Y:S01]  /*e520*/  LDL.LU R7, [R1+0xfc] ;  /* 0x0000fc0001077983 */ /* 0x000f220000300800 */
[----:B------:R-:W-:-:S03]  /*e530*/  LEA.HI.X.SX32 R3, R6, UR11, 0x1, P0 ;  /* 0x0000000b06037c11 */ /* 0x000fc600080f0eff */
[----:B------:R-:W-:Y:S01]  /*e540*/  STL [R1+0x230], R2 ;  /* 0x0002300201007387 */ /* 0x000fe20000100800 */
[----:B0-----:R-:W-:-:S05]  /*e550*/  LEA R0, P1, R12, UR10, 0x1 ;  /* 0x0000000a0c007c11 */ /* 0x001fca000f8208ff */
[----:B------:R0:W-:Y:S04]  /*e560*/  STL [R1+0x424], R0 ;  /* 0x0004240001007387 */ /* 0x0001e80000100800 */
[----:B------:R-:W-:Y:S01]  /*e570*/  STL [R1+0x228], R3 ;  /* 0x0002280301007387 */ /* 0x000fe20000100800 */
[----:B0-----:R-:W-:-:S03]  /*e580*/  LEA.HI.X.SX32 R0, R8, UR11, 0x1, P6 ;  /* 0x0000000b08007c11 */ /* 0x001fc6000b0f0eff */
[----:B------:R-:W4:Y:S01]  /*e590*/  LDL.LU R8, [R1+0xf4] ;  /* 0x0000f40001087983 */ /* 0x000f220000300800 */
        /* <DEDUP_REMOVED lines=22> */
[----:B------:R-:W-:Y:S01]  /*e700*/  STL [R1+0x200], R0 ;  /* 0x0002000001007387 */ /* 0x000fe20000100800 */
[----:B------:R-:W-:Y:S02]  /*e710*/  LEA R3, P2, R20, UR10, 0x1 ;  /* 0x0000000a14037c11 */ /* 0x000fe4000f8408ff */
[----:B0-----:R-:W-:-:S03]  /*e720*/  LEA.HI.X.SX32 R2, R12, UR11, 0x1, P1 ;  /* 0x0000000b0c027c11 */ /* 0x001fc600088f0eff */
[----:B------:R-:W-:Y:S04]  /*e730*/  STL [R1+0x43c], R3 ;  /* 0x00043c0301007387 */ /* 0x000fe80000100800 */
[----:B------:R-:W3:Y:S04]  /*e740*/  LDL.LU R11, [R1+0xd8] ;  /* 0x0000d800010b7983 */ /* 0x000ee80000300800 */
[----:B------:R0:W-:Y:S02]  /*e750*/  STL [R1+0x1f8], R2 ;  /* 0x0001f80201007387 */ /* 0x0001e40000100800 */
[----:B0-----:R-:W-:-:S02]  /*e760*/  LEA.HI.X.SX32 R2, R13, UR11, 0x1, P0 ;  /* 0x0000000b0d027c11 */ /* 0x001fc400080f0eff */
[----:B-----5:R-:W-:-:S05]  /*e770*/  LEA R0, P1, R21, UR10, 0x1 ;  /* 0x0000000a15007c11 */ /* 0x020fca000f8208ff */
[----:B------:R0:W-:Y:S04]  /*e780*/  STL [R1+0x440], R0 ;  /* 0x0004400001007387 */ /* 0x0001e80000100800 */
[----:B------:R-:W5:Y:S04]  /*e790*/  LDL.LU R12, [R1+0xd4] ;  /* 0x0000d400010c7983 */ /* 0x000f680000300800 */
[----:B------:R1:W-:Y:S01]  /*e7a0*/  STL [R1+0x1f0], R2 ;  /* 0x0001f00201007387 */ /* 0x0003e20000100800 */
[----:B0-----:R-:W-:-:S05]  /*e7b0*/  LEA R0, P0, R22, UR10, 0x1 ;  /* 0x0000000a16007c11 */ /* 0x001fca000f8008ff */
[----:B------:R4:W-:Y:S04]  /*e7c0*/  STL [R1+0x444], R0 ;  /* 0x0004440001007387 */ /* 0x0009e80000100800 */
[----:B------:R-:W5:Y:S01]  /*e7d0*/  LDL.LU R13, [R1+0xcc] ;  /* 0x0000cc00010d7983 */ /* 0x000f620000300800 */
[----:B-1----:R-:W-:-:S05]  /*e7e0*/  LEA.HI.X.SX32 R2, R16, UR11, 0x1, P6 ;  /* 0x0000000b10027c11 */ /* 0x002fca000b0f0eff */
[----:B------:R0:W-:Y:S01]  /*e7f0*/  STL [R1+0x1e8], R2 ;  /* 0x0001e80201007387 */ /* 0x0001e20000100800 */
[----:B----4-:R-:W-:Y:S02]  /*e800*/  LEA R0, P6, R23, UR10, 0x1 ;  /* 0x0000000a17007c11 */ /* 0x010fe4000f8c08ff */
[----:B0-----:R-:W-:-:S03]  /*e810*/  LEA.HI.X.SX32 R2, R17, UR11, 0x1, P5 ;  /* 0x0000000b11027c11 */ /* 0x001fc6000a8f0eff */
[----:B------:R0:W-:Y:S04]  /*e820*/  STL [R1+0x448], R0 ;  /* 0x0004480001007387 */ /* 0x0001e80000100800 */
[----:B------:R-:W4:Y:S04]  /*e830*/  LDL.LU R16, [R1+0xc4] ;  /* 0x0000c40001107983 */ /* 0x000f280000300800 */
[----:B------:R1:W-:Y:S01]  /*e840*/  STL [R1+0x1e0], R2 ;  /* 0x0001e00201007387 */ /* 0x0003e20000100800 */
[----:B0-----:R-:W-:-:S05]  /*e850*/  LEA R0, P5, R29, UR10, 0x1 ;  /* 0x0000000a1d007c11 */ /* 0x001fca000f8a08ff */
[----:B------:R0:W-:Y:S04]  /*e860*/  STL [R1+0x44c], R0 ;  /* 0x00044c0001007387 */ /* 0x0001e80000100800 */
[----:B------:R-:W4:Y:S01]  /*e870*/  LDL.LU R17, [R1+0xc0] ;  /* 0x0000c00001117983 */ /* 0x000f220000300800 */
[----:B-1----:R-:W-:-:S05]  /*e880*/  LEA.HI.X.SX32 R2, R18, UR11, 0x1, P4 ;  /* 0x0000000b12027c11 */ /* 0x002fca000a0f0eff */
[----:B------:R1:W-:Y:S01]  /*e890*/  STL [R1+0x1d8], R2 ;  /* 0x0001d80201007387 */ /* 0x0003e20000100800 */
[----:B0-----:R-:W-:-:S05]  /*e8a0*/  LEA R0, P4, R7, UR10, 0x1 ;  /* 0x0000000a07007c11 */ /* 0x001fca000f8808ff */
[----:B------:R-:W-:Y:S04]  /*e8b0*/  STL [R1+0x450], R0 ;  /* 0x0004500001007387 */ /* 0x000fe80000100800 */
[----:B------:R-:W4:Y:S01]  /*e8c0*/  LDL.LU R18, [R1+0xbc] ;  /* 0x0000bc0001127983 */ /* 0x000f220000300800 */
[----:B-1----:R-:W-:-:S05]  /*e8d0*/  LEA.HI.X.SX32 R2, R19, UR11, 0x1, P3 ;  /* 0x0000000b13027c11 */ /* 0x002fca00098f0eff */
[----:B------:R0:W-:Y:S04]  /*e8e0*/  STL [R1+0x1d0], R2 ;  /* 0x0001d00201007387 */ /* 0x0001e80000100800 */
[----:B------:R-:W4:Y:S01]  /*e8f0*/  LDL.LU R19, [R1+0xb4] ;  /* 0x0000b40001137983 */ /* 0x000f220000300800 */
[----:B0-----:R-:W-:Y:S02]  /*e900*/  LEA.HI.X.SX32 R2, R20, UR11, 0x1, P2 ;  /* 0x0000000b14027c11 */ /* 0x001fe400090f0eff */
[----:B------:R-:W-:-:S05]  /*e910*/  LEA R0, P3, R8, UR10, 0x1 ;  /* 0x0000000a08007c11 */ /* 0x000fca000f8608ff */
[----:B------:R0:W-:Y:S04]  /*e920*/  STL [R1+0x454], R0 ;  /* 0x0004540001007387 */ /* 0x0001e80000100800 */
[----:B------:R1:W-:Y:S04]  /*e930*/  STL [R1+0x1c8], R2 ;  /* 0x0001c80201007387 */ /* 0x0003e80000100800 */
[----:B------:R-:W4:Y:S01]  /*e940*/  LDL.LU R20, [R1+0xb0] ;  /* 0x0000b00001147983 */ /* 0x000f220000300800 */
[----:B0-----:R-:W-:Y:S02]  /*e950*/  LEA R0, P2, R5, UR10, 0x1 ;  /* 0x0000000a05007c11 */ /* 0x001fe4000f8408ff */
[----:B-1----:R-:W-:-:S03]  /*e960*/  LEA.HI.X.SX32 R2, R21, UR11, 0x1, P1 ;  /* 0x0000000b15027c11 */ /* 0x002fc600088f0eff */
[----:B------:R0:W-:Y:S04]  /*e970*/  STL [R1+0x458], R0 ;  /* 0x0004580001007387 */ /* 0x0001e80000100800 */
[----:B------:R1:W-:Y:S04]  /*e980*/  STL [R1+0x1c0], R2 ;  /* 0x0001c00201007387 */ /* 0x0003e80000100800 */
[----:B------:R-:W4:Y:S01]  /*e990*/  LDL.LU R21, [R1+0xa8] ;  /* 0x0000a80001157983 */ /* 0x000f220000300800 */
        /* <DEDUP_REMOVED lines=10> */
[----:B--2---:R-:W-:Y:S02]  /*ea40*/  LEA R0, P6, R10, UR10, 0x1 ;  /* 0x0000000a0a007c11 */ /* 0x004fe4000f8c08ff */
[----:B0-----:R-:W-:-:S03]  /*ea50*/  LEA.HI.X.SX32 R2, R29, UR11, 0x1, P5 ;  /* 0x0000000b1d027c11 */ /* 0x001fc6000a8f0eff */
[----:B------:R-:W-:Y:S04]  /*ea60*/  STL [R1+0x464], R0 ;  /* 0x0004640001007387 */ /* 0x000fe80000100800 */
[----:B------:R-:W2:Y:S04]  /*ea70*/  LDL.LU R29, [R1+0x98] ;  /* 0x00009800011d7983 */ /* 0x000ea80000300800 */
[----:B------:R0:W-:Y:S04]  /*ea80*/  STL [R1+0x1a8], R2 ;  /* 0x0001a80201007387 */ /* 0x0001e80000100800 */
[----:B------:R-:W2:Y:S01]  /*ea90*/  LDL.LU R6, [R1+0x94] ;  /* 0x0000940001067983 */ /* 0x000ea20000300800 */
[----:B0-----:R-:W-:-:S02]  /*eaa0*/  LEA.HI.X.SX32 R2, R7, UR11, 0x1, P4 ;  /* 0x0000000b07027c11 */ /* 0x001fc4000a0f0eff */
[----:B---3--:R-:W-:-:S05]  /*eab0*/  LEA R0, P5, R11, UR10, 0x1 ;  /* 0x0000000a0b007c11 */ /* 0x008fca000f8a08ff */
[----:B------:R-:W-:Y:S04]  /*eac0*/  STL [R1+0x468], R0 ;  /* 0x0004680001007387 */ /* 0x000fe80000100800 */
[----:B------:R0:W-:Y:S04]  /*ead0*/  STL [R1+0x1a0], R2 ;  /* 0x0001a00201007387 */ /* 0x0001e80000100800 */
[----:B------:R-:W3:Y:S01]  /*eae0*/  LDL.LU R7, [R1+0x8c] ;  /* 0x00008c0001077983 */ /* 0x000ee20000300800 */
[----:B0-----:R-:W-:Y:S02]  /*eaf0*/  LEA.HI.X.SX32 R2, R8, UR11, 0x1, P3 ;  /* 0x0000000b08027c11 */ /* 0x001fe400098f0eff */
[----:B------:R-:W-:-:S02]  /*eb00*/  LEA.HI.X.SX32 R3, R5, UR11, 0x1, P2 ;  /* 0x0000000b05037c11 */ /* 0x000fc400090f0eff */
[----:B-----5:R-:W-:-:S05]  /*eb10*/  LEA R0, P4, R12, UR10, 0x1 ;  /* 0x0000000a0c007c11 */ /* 0x020fca000f8808ff */
[----:B------:R0:W-:Y:S04]  /*eb20*/  STL [R1+0x46c], R0 ;  /* 0x00046c0001007387 */ /* 0x0001e80000100800 */
[----:B------:R-:W-:Y:S04]  /*eb30*/  STL [R1+0x198], R2 ;  /* 0x0001980201007387 */ /* 0x000fe80000100800 */
[----:B------:R-:W5:Y:S01]  /*eb40*/  LDL.LU R8, [R1+0x88] ;  /* 0x0000880001087983 */ /* 0x000f620000300800 */
[----:B0-----:R-:W-:-:S05]  /*eb50*/  LEA R0, P3, R13, UR10, 0x1 ;  /* 0x0000000a0d007c11 */ /* 0x001fca000f8608ff */
[----:B------:R0:W-:Y:S04]  /*eb60*/  STL [R1+0x470], R0 ;  /* 0x0004700001007387 */ /* 0x0001e80000100800 */
[----:B------:R1:W-:Y:S01]  /*eb70*/  STL [R1+0x19c], R3 ;  /* 0x00019c0301007387 */ /* 0x0003e20000100800 */
[----:B0-----:R-:W-:-:S03]  /*eb80*/  LEA.HI.X.SX32 R0, R14, UR11, 0x1, P1 ;  /* 0x0000000b0e007c11 */ /* 0x001fc600088f0eff */
[----:B------:R-:W5:Y:S01]  /*eb90*/  LDL.LU R14, [R1+0x80] ;  /* 0x00008000010e7983 */ /* 0x000f620000300800 */
[----:B----4-:R-:W-:-:S05]  /*eba0*/  LEA R2, P2, R16, UR10, 0x1 ;  /* 0x0000000a10027c11 */ /* 0x010fca000f8408ff */
[----:B------:R0:W-:Y:S04]  /*ebb0*/  STL [R1+0x474], R2 ;  /* 0x0004740201007387 */ /* 0x0001e80000100800 */
[----:B------:R-:W-:Y:S01]  /*ebc0*/  STL [R1+0x1a4], R0 ;  /* 0x0001a40001007387 */ /* 0x000fe20000100800 */
[----:B-1----:R-:W-:Y:S02]  /*ebd0*/  LEA R3, P1, R17, UR10, 0x1 ;  /* 0x0000000a11037c11 */ /* 0x002fe4000f8208ff */
[----:B0-----:R-:W-:-:S03]  /*ebe0*/  LEA.HI.X.SX32 R2, R9, UR11, 0x1, P0 ;  /* 0x0000000b09027c11 */ /* 0x001fc600080f0eff */
[----:B------:R0:W-:Y:S04]  /*ebf0*/  STL [R1+0x478], R3 ;  /* 0x0004780301007387 */ /* 0x0001e80000100800 */
[----:B------:R-:W4:Y:S01]  /*ec00*/  LDL.LU R9, [R1+0x7c] ;  /* 0x00007c0001097983 */ /* 0x000f220000300800 */
[----:B0-----:R-:W-:-:S03]  /*ec10*/  LEA.HI.X.SX32 R3, R10, UR11, 0x1, P6 ;  /* 0x0000000b0a037c11 */ /* 0x001fc6000b0f0eff */
[----:B------:R0:W-:Y:S01]  /*ec20*/  STL [R1+0x1ac], R2 ;  /* 0x0001ac0201007387 */ /* 0x0001e20000100800 */
[----:B------:R-:W-:-:S05]  /*ec30*/  LEA R0, P0, R18, UR10, 0x1 ;  /* 0x0000000a12007c11 */ /* 0x000fca000f8008ff */
[----:B------:R1:W-:Y:S04]  /*ec40*/  STL [R1+0x47c], R0 ;  /* 0x00047c0001007387 */ /* 0x0003e80000100800 */
[----:B------:R1:W-:Y:S04]  /*ec50*/  STL [R1+0x1b4], R3 ;  /* 0x0001b40301007387 */ /* 0x0003e80000100800 */
[----:B------:R-:W4:Y:S01]  /*ec60*/  LDL.LU R10, [R1+0x74] ;  /* 0x00007400010a7983 */ /* 0x000f220000300800 */
[----:B0-----:R-:W-:Y:S02]  /*ec70*/  LEA R2, P6, R19, UR10, 0x1 ;  /* 0x0000000a13027c11 */ /* 0x001fe4000f8c08ff */
[----:B-1----:R-:W-:-:S03]  /*ec80*/  LEA.HI.X.SX32 R0, R11, UR11, 0x1, P5 ;  /* 0x0000000b0b007c11 */ /* 0x002fc6000a8f0eff */
[----:B------:R0:W-:Y:S04]  /*ec90*/  STL [R1+0x480], R2 ;  /* 0x0004800201007387 */ /* 0x0001e80000100800 */
[----:B------:R-:W-:Y:S01]  /*eca0*/  STL [R1+0x1bc], R0 ;  /* 0x0001bc0001007387 */ /* 0x000fe20000100800 */
[----:B------:R-:W-:-:S05]  /*ecb0*/  LEA R3, P5, R20, UR10, 0x1 ;  /* 0x0000000a14037c11 */ /* 0x000fca000f8a08ff */
[----:B------:R1:W-:Y:S04]  /*ecc0*/  STL [R1+0x484], R3 ;  /* 0x0004840301007387 */ /* 0x0003e80000100800 */
[----:B------:R-:W4:Y:S01]  /*ecd0*/  LDL.LU R11, [R1+0x70] ;  /* 0x00007000010b7983 */ /* 0x000f220000300800 */
[----:B0-----:R-:W-:Y:S02]  /*ece0*/  LEA.HI.X.SX32 R2, R12, UR11, 0x1, P4 ;  /* 0x0000000b0c027c11 */ /* 0x001fe4000a0f0eff */
[----:B-1----:R-:W-:Y:S02]  /*ecf0*/  LEA.HI.X.SX32 R3, R13, UR11, 0x1, P3 ;  /* 0x0000000b0d037c11 */ /* 0x002fe400098f0eff */
[----:B------:R-:W-:Y:S01]  /*ed00*/  LEA R0, P4, R21, UR10, 0x1 ;  /* 0x0000000a15007c11 */ /* 0x000fe2000f8808ff */
[----:B------:R-:W-:Y:S04]  /*ed10*/  STL [R1+0x1c4], R2 ;  /* 0x0001c40201007387 */ /* 0x000fe80000100800 */
[----:B------:R0:W-:Y:S04]  /*ed20*/  STL [R1+0x488], R0 ;  /* 0x0004880001007387 */ /* 0x0001e80000100800 */
[----:B------:R1:W-:Y:S04]  /*ed30*/  STL [R1+0x1cc], R3 ;  /* 0x0001cc0301007387 */ /* 0x0003e80000100800 */
[----:B------:R-:W4:Y:S01]  /*ed40*/  LDL.LU R12, [R1+0x68] ;  /* 0x00006800010c7983 */ /* 0x000f220000300800 */
[----:B0-----:R-:W-:-:S02]  /*ed50*/  LEA.HI.X.SX32 R0, R16, UR11, 0x1, P2 ;  /* 0x0000000b10007c11 */ /* 0x001fc400090f0eff */
[----:B------:R-:W-:-:S05]  /*ed60*/  LEA R2, P3, R22, UR10, 0x1 ;  /* 0x0000000a16027c11 */ /* 0x000fca000f8608ff */
[----:B------:R0:W-:Y:S04]  /*ed70*/  STL [R1+0x48c], R2 ;  /* 0x00048c0201007387 */ /* 0x0001e80000100800 */
[----:B------:R-:W-:Y:S01]  /*ed80*/  STL [R1+0x1d4], R0 ;  /* 0x0001d40001007387 */ /* 0x000fe20000100800 */
[----:B-1----:R-:W-:-:S05]  /*ed90*/  LEA R3, P2, R23, UR10, 0x1 ;  /* 0x0000000a17037c11 */ /* 0x002fca000f8408ff */
[----:B------:R1:W-:Y:S04]  /*eda0*/  STL [R1+0x490], R3 ;  /* 0x0004900301007387 */ /* 0x0003e80000100800 */
[----:B------:R-:W4:Y:S01]  /*edb0*/  LDL.LU R13, [R1+0x64] ;  /* 0x00006400010d7983 */ /* 0x000f220000300800 */
[----:B0-----:R-:W-:Y:S02]  /*edc0*/  LEA.HI.X.SX32 R2, R17, UR11, 0x1, P1 ;  /* 0x0000000b11027c11 */ /* 0x001fe400088f0eff */
[----:B-1----:R-:W-:-:S03]  /*edd0*/  LEA.HI.X.SX32 R3, R18, UR11, 0x1, P0 ;  /* 0x0000000b12037c11 */ /* 0x002fc600080f0eff */
[----:B------:R0:W-:Y:S01]  /*ede0*/  STL [R1+0x1dc], R2 ;  /* 0x0001dc0201007387 */ /* 0x0001e20000100800 */
[----:B--2---:R-:W-:-:S05]  /*edf0*/  LEA R0, P1, R29, UR10, 0x1 ;  /* 0x0000000a1d007c11 */ /* 0x004fca000f8208ff */
[----:B------:R1:W-:Y:S01]  /*ee00*/  STL [R1+0x494], R0 ;  /* 0x0004940001007387 */ /* 0x0003e20000100800 */
[----:B0-----:R-:W-:-:S03]  /*ee10*/  LEA R2, P0, R6, UR10, 0x1 ;  /* 0x0000000a06027c11 */ /* 0x001fc6000f8008ff */
[----:B------:R3:W-:Y:S04]  /*ee20*/  STL [R1+0x1e4], R3 ;  /* 0x0001e40301007387 */ /* 0x0007e80000100800 */
[----:B------:R-:W2:Y:S01]  /*ee30*/  LDL.LU R16, [R1+0x5c] ;  /* 0x00005c0001107983 */ /* 0x000ea20000300800 */
[----:B-1----:R-:W-:-:S03]  /*ee40*/  LEA.HI.X.SX32 R0, R19, UR11, 0x1, P6 ;  /* 0x0000000b13007c11 */ /* 0x002fc6000b0f0eff */
[----:B------:R-:W-:Y:S04]  /*ee50*/  STL [R1+0x498], R2 ;  /* 0x0004980201007387 */ /* 0x000fe80000100800 */
[----:B------:R0:W-:Y:S01]  /*ee60*/  STL [R1+0x1ec], R0 ;  /* 0x0001ec0001007387 */ /* 0x0001e20000100800 */
[----:B---3--:R-:W-:Y:S02]  /*ee70*/  LEA R3, P6, R7, UR10, 0x1 ;  /* 0x0000000a07037c11 */ /* 0x008fe4000f8c08ff */
        /* <DEDUP_REMOVED lines=8> */
[----:B------:R1:W-:Y:S04]  /*ef00*/  STL [R1+0x1fc], R0 ;  /* 0x0001fc0001007387 */ /* 0x0003e80000100800 */
[----:B------:R-:W5:Y:S01]  /*ef10*/  LDL.LU R19, [R1+0x4c] ;  /* 0x00004c0001137983 */ /* 0x000f620000300800 */
[----:B0-----:R-:W-:-:S02]  /*ef20*/  LEA R2, P4, R14, UR10, 0x1 ;  /* 0x0000000a0e027c11 */ /* 0x001fc4000f8808ff */
[----:B-1----:R-:W-:-:S03]  /*ef30*/  LEA.HI.X.SX32 R0, R22, UR11, 0x1, P3 ;  /* 0x0000000b16007c11 */ /* 0x002fc600098f0eff */
[----:B------:R-:W-:Y:S04]  /*ef40*/  STL [R1+0x4a4], R2 ;  /* 0x0004a40201007387 */ /* 0x000fe80000100800 */
[----:B------:R-:W5:Y:S04]  /*ef50*/  LDL.LU R20, [R1+0x44] ;  /* 0x0000440001147983 */ /* 0x000f680000300800 */
[----:B------:R0:W-:Y:S04]  /*ef60*/  STL [R1+0x204], R0 ;  /* 0x0002040001007387 */ /* 0x0001e80000100800 */
[----:B------:R-:W5:Y:S01]  /*ef70*/  LDL.LU R21, [R1+0x40] ;  /* 0x0000400001157983 */ /* 0x000f620000300800 */
[----:B0-----:R-:W-:-:S02]  /*ef80*/  LEA.HI.X.SX32 R0, R23, UR11, 0x1, P2 ;  /* 0x0000000b17007c11 */ /* 0x001fc400090f0eff */
[----:B----4-:R-:W-:-:S05]  /*ef90*/  LEA R2, P3, R9, UR10, 0x1 ;  /* 0x0000000a09027c11 */ /* 0x010fca000f8608ff */
[----:B------:R0:W-:Y:S04]  /*efa0*/  STL [R1+0x4a8], R2 ;  /* 0x0004a80201007387 */ /* 0x0001e80000100800 */
[----:B------:R-:W4:Y:S04]  /*efb0*/  LDL.LU R22, [R1+0x38] ;  /* 0x0000380001167983 */ /* 0x000f280000300800 */
[----:B------:R1:W-:Y:S04]  /*efc0*/  STL [R1+0x20c], R0 ;  /* 0x00020c0001007387 */ /* 0x0003e80000100800 */
[----:B------:R-:W4:Y:S01]  /*efd0*/  LDL.LU R23, [R1+0x34] ;  /* 0x0000340001177983 */ /* 0x000f220000300800 */
[----:B0-----:R-:W-:-:S02]  /*efe0*/  LEA R2, P2, R10, UR10, 0x1 ;  /* 0x0000000a0a027c11 */ /* 0x001fc4000f8408ff */
[----:B-1----:R-:W-:-:S03]  /*eff0*/  LEA.HI.X.SX32 R0, R29, UR11, 0x1, P1 ;  /* 0x0000000b1d007c11 */ /* 0x002fc600088f0eff */
[----:B------:R-:W-:Y:S04]  /*f000*/  STL [R1+0x4ac], R2 ;  /* 0x0004ac0201007387 */ /* 0x000fe80000100800 */
[----:B------:R-:W4:Y:S04]  /*f010*/  LDL.LU R29, [R1+0x2c] ;  /* 0x00002c00011d7983 */ /* 0x000f280000300800 */
[----:B------:R0:W-:Y:S04]  /*f020*/  STL [R1+0x214], R0 ;  /* 0x0002140001007387 */ /* 0x0001e80000100800 */
[----:B0-----:R-:W4:Y:S01]  /*f030*/  LDL.LU R0, [R1+0x28] ;  /* 0x0000280001007983 */ /* 0x001f220000300800 */
[----:B------:R-:W-:-:S02]  /*f040*/  LEA R2, P1, R11, UR10, 0x1 ;  /* 0x0000000a0b027c11 */ /* 0x000fc4000f8208ff */
[----:B------:R-:W-:-:S03]  /*f050*/  LEA.HI.X.SX32 R3, R6, UR11, 0x1, P0 ;  /* 0x0000000b06037c11 */ /* 0x000fc600080f0eff */
[----:B------:R0:W-:Y:S04]  /*f060*/  STL [R1+0x4b0], R2 ;  /* 0x0004b00201007387 */ /* 0x0001e80000100800 */
[----:B0-----:R-:W4:Y:S04]  /*f070*/  LDL.LU R2, [R1+0x20] ;  /* 0x0000200001027983 */ /* 0x001f280000300800 */
[----:B------:R0:W-:Y:S01]  /*f080*/  STL [R1+0x21c], R3 ;  /* 0x00021c0301007387 */ /* 0x0001e20000100800 */
[----:B------:R-:W-:-:S03]  /*f090*/  LEA R4, P0, R12, UR10, 0x1 ;  /* 0x0000000a0c047c11 */ /* 0x000fc6000f8008ff */
[----:B0-----:R-:W4:Y:S01]  /*f0a0*/  LDL.LU R3, [R1+0x1c] ;  /* 0x00001c0001037983 */ /* 0x001f220000300800 */
[----:B------:R-:W-:-:S03]  /*f0b0*/  LEA.HI.X.SX32 R5, R7, UR11, 0x1, P6 ;  /* 0x0000000b07057c11 */ /* 0x000fc6000b0f0eff */
[----:B------:R0:W-:Y:S04]  /*f0c0*/  STL [R1+0x4b4], R4 ;  /* 0x0004b40401007387 */ /* 0x0001e80000100800 */
[----:B0-----:R-:W4:Y:S04]  /*f0d0*/  LDL.LU R4, [R1+0x14] ;  /* 0x0000140001047983 */ /* 0x001f280000300800 */
[----:B------:R0:W-:Y:S04]  /*f0e0*/  STL [R1+0x224], R5 ;  /* 0x0002240501007387 */ /* 0x0001e80000100800 */
[----:B0-----:R-:W4:Y:S01]  /*f0f0*/  LDL.LU R5, [R1+0x10] ;  /* 0x0000100001057983 */ /* 0x001f220000300800 */
[----:B------:R-:W-:-:S02]  /*f100*/  LEA R6, P6, R13, UR10, 0x1 ;  /* 0x0000000a0d067c11 */ /* 0x000fc4000f8c08ff */
[----:B------:R-:W-:-:S03]  /*f110*/  LEA.HI.X.SX32 R7, R8, UR11, 0x1, P5 ;  /* 0x0000000b08077c11 */ /* 0x000fc6000a8f0eff */
[----:B------:R0:W-:Y:S04]  /*f120*/  STL [R1+0x4b8], R6 ;  /* 0x0004b80601007387 */ /* 0x0001e80000100800 */
[----:B0-----:R-:W4:Y:S04]  /*f130*/  LDL.LU R6, [R1+0x8] ;  /* 0x0000080001067983 */ /* 0x001f280000300800 */
[----:B------:R0:W-:Y:S04]  /*f140*/  STL [R1+0x22c], R7 ;  /* 0x00022c0701007387 */ /* 0x0001e80000100800 */
[----:B0-----:R-:W4:Y:S01]  /*f150*/  LDL.LU R7, [R1+0x4] ;  /* 0x0000040001077983 */ /* 0x001f220000300800 */
[----:B--2---:R-:W-:-:S02]  /*f160*/  LEA R8, P5, R16, UR10, 0x1 ;  /* 0x0000000a10087c11 */ /* 0x004fc4000f8a08ff */
[----:B------:R-:W-:-:S03]  /*f170*/  LEA.HI.X.SX32 R14, R14, UR11, 0x1, P4 ;  /* 0x0000000b0e0e7c11 */ /* 0x000fc6000a0f0eff */
[----:B------:R0:W-:Y:S01]  /*f180*/  STL [R1+0x4bc], R8 ;  /* 0x0004bc0801007387 */ /* 0x0001e20000100800 */
[----:B------:R-:W-:-:S03]  /*f190*/  LEA.HI.X.SX32 R9, R9, UR11, 0x1, P3 ;  /* 0x0000000b09097c11 */ /* 0x000fc600098f0eff */
[----:B0-----:R-:W2:Y:S04]  /*f1a0*/  LDL.LU R8, [R1] ;  /* 0x0000000001087983 */ /* 0x001ea80000300800 */
[----:B------:R3:W-:Y:S02]  /*f1b0*/  STL [R1+0x234], R14 ;  /* 0x0002340e01007387 */ /* 0x0007e40000100800 */
[----:B---3--:R-:W-:-:S05]  /*f1c0*/  LEA R14, P4, R17, UR10, 0x1 ;  /* 0x0000000a110e7c11 */ /* 0x008fca000f8808ff */
[----:B------:R0:W-:Y:S01]  /*f1d0*/  STL [R1+0x4c0], R14 ;  /* 0x0004c00e01007387 */ /* 0x0001e20000100800 */
[----:B------:R-:W-:-:S03]  /*f1e0*/  LEA.HI.X.SX32 R10, R10, UR11, 0x1, P2 ;  /* 0x0000000b0a0a7c11 */ /* 0x000fc600090f0eff */
[----:B0-----:R-:W3:Y:S04]  /*f1f0*/  LDL.LU R14, [R1+0xa14] ;  /* 0x000a1400010e7983 */ /* 0x001ee80000300800 */
[----:B------:R5:W-:Y:S01]  /*f200*/  STL [R1+0x23c], R9 ;  /* 0x00023c0901007387 */ /* 0x000be20000100800 */
[----:B------:R-:W-:Y:S02]  /*f210*/  LEA.HI.X.SX32 R11, R11, UR11, 0x1, P1 ;  /* 0x0000000b0b0b7c11 */ /* 0x000fe400088f0eff */
[----:B------:R-:W-:Y:S02]  /*f220*/  LEA.HI.X.SX32 R12, R12, UR11, 0x1, P0 ;  /* 0x0000000b0c0c7c11 */ /* 0x000fe400080f0eff */
[----:B------:R-:W-:Y:S02]  /*f230*/  LEA.HI.X.SX32 R13, R13, UR11, 0x1, P6 ;  /* 0x0000000b0d0d7c11 */ /* 0x000fe4000b0f0eff */
[----:B------:R-:W-:-:S02]  /*f240*/  LEA.HI.X.SX32 R16, R16, UR11, 0x1, P5 ;  /* 0x0000000b10107c11 */ /* 0x000fc4000a8f0eff */
[----:B------:R-:W-:Y:S02]  /*f250*/  LEA.HI.X.SX32 R17, R17, UR11, 0x1, P4 ;  /* 0x0000000b11117c11 */ /* 0x000fe4000a0f0eff */
[----:B-----5:R-:W-:-:S05]  /*f260*/  LEA R9, P3, R18, UR10, 0x1 ;  /* 0x0000000a12097c11 */ /* 0x020fca000f8608ff */
[----:B------:R0:W-:Y:S04]  /*f270*/  STL [R1+0x4c4], R9 ;  /* 0x0004c40901007387 */ /* 0x0001e80000100800 */
[----:B0-----:R-:W5:Y:S04]  /*f280*/  LDL.LU R9, [R1+0xa10] ;  /* 0x000a100001097983 */ /* 0x001f680000300800 */
[----:B------:R0:W-:Y:S02]  /*f290*/  STL [R1+0x244], R10 ;  /* 0x0002440a01007387 */ /* 0x0001e40000100800 */
[----:B0-----:R-:W-:-:S05]  /*f2a0*/  LEA R10, P2, R19, UR10, 0x1 ;  /* 0x0000000a130a7c11 */ /* 0x001fca000f8408ff */
[----:B------:R0:W-:Y:S04]  /*f2b0*/  STL [R1+0x4c8], R10 ;  /* 0x0004c80a01007387 */ /* 0x0001e80000100800 */
[----:B0-----:R-:W3:Y:S04]  /*f2c0*/  LDL.LU R10, [R1+0xa0c] ;  /* 0x000a0c00010a7983 */ /* 0x001ee80000300800 */
[----:B------:R0:W-:Y:S02]  /*f2d0*/  STL [R1+0x24c], R11 ;  /* 0x00024c0b01007387 */ /* 0x0001e40000100800 */
[----:B0-----:R-:W-:-:S05]  /*f2e0*/  LEA R11, P1, R20, UR10, 0x1 ;  /* 0x0000000a140b7c11 */ /* 0x001fca000f8208ff */
[----:B------:R0:W-:Y:S04]  /*f2f0*/  STL [R1+0x4cc], R11 ;  /* 0x0004cc0b01007387 */ /* 0x0001e80000100800 */
[----:B0-----:R-:W5:Y:S04]  /*f300*/  LDL.LU R11, [R1+0xa08] ;  /* 0x000a0800010b7983 */ /* 0x001f680000300800 */
[----:B------:R0:W-:Y:S02]  /*f310*/  STL [R1+0x254], R12 ;  /* 0x0002540c01007387 */ /* 0x0001e40000100800 */
[----:B0-----:R-:W-:-:S05]  /*f320*/  LEA R12, P0, R21, UR10, 0x1 ;  /* 0x0000000a150c7c11 */ /* 0x001fca000f8008ff */
[----:B------:R0:W-:Y:S04]  /*f330*/  STL [R1+0x4d0], R12 ;  /* 0x0004d00c01007387 */ /* 0x0001e80000100800 */
[----:B0-----:R-:W3:Y:S04]  /*f340*/  LDL.LU R12, [R1+0xa04] ;  /* 0x000a0400010c7983 */ /* 0x001ee80000300800 */
[----:B------:R4:W-:Y:S02]  /*f350*/  STL [R1+0x25c], R13 ;  /* 0x00025c0d01007387 */ /* 0x0009e40000100800 */
[----:B----4-:R-:W-:-:S05]  /*f360*/  LEA R13, P6, R22, UR10, 0x1 ;  /* 0x0000000a160d7c11 */ /* 0x010fca000f8c08ff */
[----:B------:R0:W-:Y:S04]  /*f370*/  STL [R1+0x4d4], R13 ;  /* 0x0004d40d01007387 */ /* 0x0001e80000100800 */
[----:B0-----:R-:W4:Y:S04]  /*f380*/  LDL.LU R13, [R1+0xa00] ;  /* 0x000a0000010d7983 */ /* 0x001f280000300800 */
[----:B------:R0:W-:Y:S02]  /*f390*/  STL [R1+0x264], R16 ;  /* 0x0002641001007387 */ /* 0x0001e40000100800 */
[----:B0-----:R-:W-:-:S05]  /*f3a0*/  LEA R16, P5, R23, UR10, 0x1 ;  /* 0x0000000a17107c11 */ /* 0x001fca000f8a08ff */
[----:B------:R0:W-:Y:S01]  /*f3b0*/  STL [R1+0x4d8], R16 ;  /* 0x0004d81001007387 */ /* 0x0001e20000100800 */
[----:B------:R-:W-:-:S03]  /*f3c0*/  LEA.HI.X.SX32 R18, R18, UR11, 0x1, P3 ;  /* 0x0000000b12127c11 */ /* 0x000fc600098f0eff */
[----:B0-----:R-:W5:Y:S04]  /*f3d0*/  LDL.LU R16, [R1+0x9fc] ;  /* 0x0009fc0001107983 */ /* 0x001f680000300800 */
[----:B------:R0:W-:Y:S02]  /*f3e0*/  STL [R1+0x26c], R17 ;  /* 0x00026c1101007387 */ /* 0x0001e40000100800 */
[----:B0-----:R-:W-:-:S05]  /*f3f0*/  LEA R17, P4, R29, UR10, 0x1 ;  /* 0x0000000a1d117c11 */ /* 0x001fca000f8808ff */
[----:B------:R0:W-:Y:S01]  /*f400*/  STL [R1+0x4dc], R17 ;  /* 0x0004dc1101007387 */ /* 0x0001e20000100800 */
[----:B------:R-:W-:-:S03]  /*f410*/  LEA.HI.X.SX32 R19, R19, UR11, 0x1, P2 ;  /* 0x0000000b13137c11 */ /* 0x000fc600090f0eff */
[----:B0-----:R-:W3:Y:S04]  /*f420*/  LDL.LU R17, [R1+0x9f8] ;  /* 0x0009f80001117983 */ /* 0x001ee80000300800 */
[----:B------:R0:W-:Y:S02]  /*f430*/  STL [R1+0x274], R18 ;  /* 0x0002741201007387 */ /* 0x0001e40000100800 */
[----:B0-----:R-:W-:-:S05]  /*f440*/  LEA R18, P3, R0, UR10, 0x1 ;  /* 0x0000000a00127c11 */ /* 0x001fca000f8608ff */
[----:B------:R0:W-:Y:S01]  /*f450*/  STL [R1+0x4e0], R18 ;  /* 0x0004e01201007387 */ /* 0x0001e20000100800 */
[----:B------:R-:W-:-:S03]  /*f460*/  LEA.HI.X.SX32 R20, R20, UR11, 0x1, P1 ;  /* 0x0000000b14147c11 */ /* 0x000fc600088f0eff */
        /* <DEDUP_REMOVED lines=28> */
[----:B0-----:R-:W4:Y:S01]  /*f630*/  LDL.LU R29, [R1+0x9dc] ;  /* 0x0009dc00011d7983 */ /* 0x001f220000300800 */
[----:B------:R-:W-:-:S05]  /*f640*/  LEA.HI.X.SX32 R0, R0, UR11, 0x1, P3 ;  /* 0x0000000b00007c11 */ /* 0x000fca00098f0eff */
[----:B------:R2:W-:Y:S01]  /*f650*/  STL [R1+0x2ac], R0 ;  /* 0x0002ac0001007387 */ /* 0x0005e20000100800 */
[----:B------:R-:W-:Y:S02]  /*f660*/  LEA.HI.X.SX32 R2, R2, UR11, 0x1, P2 ;  /* 0x0000000b02027c11 */ /* 0x000fe400090f0eff */
[----:B--2---:R-:W-:-:S05]  /*f670*/  LEA R0, P3, R8, UR10, 0x1 ;  /* 0x0000000a08007c11 */ /* 0x004fca000f8608ff */
[----:B------:R-:W-:Y:S04]  /*f680*/  STL [R1+0x4fc], R0 ;  /* 0x0004fc0001007387 */ /* 0x000fe80000100800 */
[----:B------:R0:W-:Y:S02]  /*f690*/  STL [R1+0x2b4], R2 ;  /* 0x0002b40201007387 */ /* 0x0001e40000100800 */
[----:B0-----:R-:W-:Y:S02]  /*f6a0*/  LEA.HI.X.SX32 R2, R3, UR11, 0x1, P1 ;  /* 0x0000000b03027c11 */ /* 0x001fe400088f0eff */
[----:B------:R-:W-:Y:S02]  /*f6b0*/  LEA.HI.X.SX32 R3, R4, UR11, 0x1, P0 ;  /* 0x0000000b04037c11 */ /* 0x000fe400080f0eff */
[----:B----4-:R-:W-:-:S05]  /*f6c0*/  LEA R0, P2, R29, UR10, 0x1 ;  /* 0x0000000a1d007c11 */ /* 0x010fca000f8408ff */
[----:B------:R3:W-:Y:S04]  /*f6d0*/  STL [R1+0x500], R0 ;  /* 0x0005000001007387 */ /* 0x0007e80000100800 */
[----:B------:R5:W-:Y:S01]  /*f6e0*/  STL [R1+0x2bc], R2 ;  /* 0x0002bc0201007387 */ /* 0x000be20000100800 */
[----:B---3--:R-:W-:Y:S02]  /*f6f0*/  LEA R0, P1, R23, UR10, 0x1 ;  /* 0x0000000a17007c11 */ /* 0x008fe4000f8208ff */
[----:B-----5:R-:W-:-:S03]  /*f700*/  LEA R2, P0, R22, UR10, 0x1 ;  /* 0x0000000a16027c11 */ /* 0x020fc6000f8008ff */
[----:B------:R0:W-:Y:S04]  /*f710*/  STL [R1+0x504], R0 ;  /* 0x0005040001007387 */ /* 0x0001e80000100800 */
[----:B------:R1:W-:Y:S01]  /*f720*/  STL [R1+0x2c4], R3 ;  /* 0x0002c40301007387 */ /* 0x0003e20000100800 */
[----:B0-----:R-:W-:-:S03]  /*f730*/  LEA.HI.X.SX32 R0, R5, UR11, 0x1, P6 ;  /* 0x0000000b05007c11 */ /* 0x001fc6000b0f0eff */
[----:B------:R0:W-:Y:S01]  /*f740*/  STL [R1+0x508], R2 ;  /* 0x0005080201007387 */ /* 0x0001e20000100800 */
[----:B-1----:R-:W-:-:S03]  /*f750*/  LEA R3, P6, R21, UR10, 0x1 ;  /* 0x0000000a15037c11 */ /* 0x002fc6000f8c08ff */
[----:B------:R1:W-:Y:S04]  /*f760*/  STL [R1+0x2cc], R0 ;  /* 0x0002cc0001007387 */ /* 0x0003e80000100800 */
[----:B------:R2:W-:Y:S01]  /*f770*/  STL [R1+0x50c], R3 ;  /* 0x00050c0301007387 */ /* 0x0005e20000100800 */
[----:B0-----:R-:W-:Y:S02]  /*f780*/  LEA.HI.X.SX32 R2, R6, UR11, 0x1, P5 ;  /* 0x0000000b06027c11 */ /* 0x001fe4000a8f0eff */
[----:B-1----:R-:W-:-:S03]  /*f790*/  LEA R0, P5, R20, UR10, 0x1 ;  /* 0x0000000a14007c11 */ /* 0x002fc6000f8a08ff */
[----:B------:R-:W-:Y:S01]  /*f7a0*/  STL [R1+0x2d4], R2 ;  /* 0x0002d40201007387 */ /* 0x000fe20000100800 */
[----:B--2---:R-:W-:-:S03]  /*f7b0*/  LEA.HI.X.SX32 R3, R7, UR11, 0x1, P4 ;  /* 0x0000000b07037c11 */ /* 0x004fc6000a0f0eff */
[----:B------:R0:W-:Y:S04]  /*f7c0*/  STL [R1+0x510], R0 ;  /* 0x0005100001007387 */ /* 0x0001e80000100800 */
[----:B------:R1:W-:Y:S01]  /*f7d0*/  STL [R1+0x2dc], R3 ;  /* 0x0002dc0301007387 */ /* 0x0003e20000100800 */
[----:B0-----:R-:W-:-:S03]  /*f7e0*/  LEA.HI.X.SX32 R0, R8, UR11, 0x1, P3 ;  /* 0x0000000b08007c11 */ /* 0x001fc600098f0eff */
[----:B------:R-:W2:Y:S01]  /*f7f0*/  LDL.LU R8, [R1+0x194] ;  /* 0x0001940001087983 */ /* 0x000ea20000300800 */
[----:B------:R-:W-:-:S05]  /*f800*/  LEA R2, P4, R19, UR10, 0x1 ;  /* 0x0000000a13027c11 */ /* 0x000fca000f8808ff */
[----:B------:R0:W-:Y:S01]  /*f810*/  STL [R1+0x514], R2 ;  /* 0x0005140201007387 */ /* 0x0001e20000100800 */
[----:B-1----:R-:W-:-:S03]  /*f820*/  LEA.HI.X.SX32 R3, R29, UR11, 0x1, P2 ;  /* 0x0000000b1d037c11 */ /* 0x002fc600090f0eff */
[----:B------:R1:W-:Y:S01]  /*f830*/  STL [R1+0x2e4], R0 ;  /* 0x0002e40001007387 */ /* 0x0003e20000100800 */
[----:B0-----:R-:W-:Y:S02]  /*f840*/  LEA R2, P3, R18, UR10, 0x1 ;  /* 0x0000000a12027c11 */ /* 0x001fe4000f8608ff */
[----:B-1----:R-:W-:-:S03]  /*f850*/  LEA R0, P2, R17, UR10, 0x1 ;  /* 0x0000000a11007c11 */ /* 0x002fc6000f8408ff */
[----:B------:R0:W-:Y:S04]  /*f860*/  STL [R1+0x518], R2 ;  /* 0x0005180201007387 */ /* 0x0001e80000100800 */
[----:B------:R1:W-:Y:S01]  /*f870*/  STL [R1+0x2ec], R3 ;  /* 0x0002ec0301007387 */ /* 0x0003e20000100800 */
[----:B0-----:R-:W-:-:S03]  /*f880*/  LEA.HI.X.SX32 R2, R23, UR11, 0x1, P1 ;  /* 0x0000000b17027c11 */ /* 0x001fc600088f0eff */
[----:B------:R0:W-:Y:S01]  /*f890*/  STL [R1+0x520], R0 ;  /* 0x0005200001007387 */ /* 0x0001e20000100800 */
[----:B-1----:R-:W-:-:S03]  /*f8a0*/  LEA R3, P1, R16, UR10, 0x1 ;  /* 0x0000000a10037c11 */ /* 0x002fc6000f8208ff */
        /* <DEDUP_REMOVED lines=8> */
[----:B------:R0:W-:Y:S01]  /*f930*/  STL [R1+0x304], R3 ;  /* 0x0003040301007387 */ /* 0x0001e20000100800 */
[----:B---3--:R-:W-:-:S03]  /*f940*/  LEA.HI.X.SX32 R2, R20, UR11, 0x1, P5 ;  /* 0x0000000b14027c11 */ /* 0x008fc6000a8f0eff */
[----:B------:R1:W-:Y:S04]  /*f950*/  STL [R1+0x538], R0 ;  /* 0x0005380001007387 */ /* 0x0003e80000100800 */
[----:B------:R3:W-:Y:S01]  /*f960*/  STL [R1+0x30c], R2 ;  /* 0x00030c0201007387 */ /* 0x0007e20000100800 */
[----:B0-----:R-:W-:Y:S02]  /*f970*/  LEA R3, P5, R11, UR10, 0x1 ;  /* 0x0000000a0b037c11 */ /* 0x001fe4000f8a08ff */
[----:B-1----:R-:W-:-:S03]  /*f980*/  LEA.HI.X.SX32 R0, R19, UR11, 0x1, P4 ;  /* 0x0000000b13007c11 */ /* 0x002fc6000a0f0eff */
[----:B------:R0:W-:Y:S01]  /*f990*/  STL [R1+0x544], R3 ;  /* 0x0005440301007387 */ /* 0x0001e20000100800 */
[----:B---3--:R-:W-:-:S03]  /*f9a0*/  LEA R2, P4, R10, UR10, 0x1 ;  /* 0x0000000a0a027c11 */ /* 0x008fc6000f8808ff */
[----:B------:R1:W-:Y:S04]  /*f9b0*/  STL [R1+0x314], R0 ;  /* 0x0003140001007387 */ /* 0x0003e80000100800 */
[----:B------:R3:W-:Y:S01]  /*f9c0*/  STL [R1+0x54c], R2 ;  /* 0x00054c0201007387 */ /* 0x0007e20000100800 */
[----:B0-----:R-:W-:Y:S02]  /*f9d0*/  LEA.HI.X.SX32 R3, R18, UR11, 0x1, P3 ;  /* 0x0000000b12037c11 */ /* 0x001fe400098f0eff */
[----:B-1----:R-:W-:Y:S02]  /*f9e0*/  LEA R0, P3, R9, UR10, 0x1 ;  /* 0x0000000a09007c11 */ /* 0x002fe4000f8608ff */
[----:B---3--:R-:W-:Y:S01]  /*f9f0*/  LEA.HI.X.SX32 R2, R17, UR11, 0x1, P2 ;  /* 0x0000000b11027c11 */ /* 0x008fe200090f0eff */
[----:B------:R0:W-:Y:S01]  /*fa00*/  STL [R1+0x374], R3 ;  /* 0x0003740301007387 */ /* 0x0001e20000100800 */
[----:B------:R-:W-:-:S03]  /*fa10*/  IMAD R15, R15, UR4, RZ ;  /* 0x000000040f0f7c24 */ /* 0x000fc6000f8e02ff */
[----:B------:R-:W-:Y:S04]  /*fa20*/  STL [R1+0x37c], R2 ;  /* 0x00037c0201007387 */ /* 0x000fe80000100800 */
[----:B------:R1:W-:Y:S01]  /*fa30*/  STL [R1+0x554], R0 ;  /* 0x0005540001007387 */ /* 0x0003e20000100800 */
[----:B------:R-:W-:Y:S01]  /*fa40*/  IMAD R24, R24, UR4, RZ ;  /* 0x0000000418187c24 */ /* 0x000fe2000f8e02ff */
[----:B0-----:R-:W-:Y:S01]  /*fa50*/  LEA.HI.X.SX32 R3, R16, UR11, 0x1, P1 ;  /* 0x0000000b10037c11 */ /* 0x001fe200088f0eff */
[----:B------:R-:W-:Y:S01]  /*fa60*/  IMAD R25, R25, UR4, RZ ;  /* 0x0000000419197c24 */ /* 0x000fe2000f8e02ff */
[----:B-1----:R-:W-:Y:S02]  /*fa70*/  LEA R0, P2, R14, UR10, 0x1 ;  /* 0x0000000a0e007c11 */ /* 0x002fe4000f8408ff */
[----:B------:R-:W-:-:S03]  /*fa80*/  LEA R2, P1, R15, UR10, 0x1 ;  /* 0x0000000a0f027c11 */ /* 0x000fc6000f8208ff */
[----:B------:R0:W-:Y:S01]  /*fa90*/  STL [R1+0x55c], R0 ;  /* 0x00055c0001007387 */ /* 0x0001e20000100800 */
[----:B------:R-:W-:-:S03]  /*faa0*/  IMAD R26, R26, UR4, RZ ;  /* 0x000000041a1a7c24 */ /* 0x000fc6000f8e02ff */
        /* <DEDUP_REMOVED lines=8> */
[----:B------:R1:W-:Y:S01]  /*fb30*/  STL [R1+0x394], R2 ;  /* 0x0003940201007387 */ /* 0x0003e20000100800 */
[----:B------:R-:W-:-:S03]  /*fb40*/  IMAD R27, R27, UR4, RZ ;  /* 0x000000041b1b7c24 */ /* 0x000fc6000f8e02ff */
[----:B------:R3:W-:Y:S01]  /*fb50*/  STL [R1+0x574], R0 ;  /* 0x0005740001007387 */ /* 0x0007e20000100800 */
[----:B0-----:R-:W-:Y:S01]  /*fb60*/  LEA.HI.X.SX32 R3, R11, UR11, 0x1, P5 ;  /* 0x0000000b0b037c11 */ /* 0x001fe2000a8f0eff */
[----:B------:R-:W-:Y:S01]  /*fb70*/  IMAD R28, R28, UR4, RZ ;  /* 0x000000041c1c7c24 */ /* 0x000fe2000f8e02ff */
[----:B------:R-:W0:Y:S01]  /*fb80*/  S2R R5, SR_TID.X ;  /* 0x0000000000057919 */ /* 0x000e220000002100 */
[----:B------:R-:W-:Y:S01]  /*fb90*/  ULDC UR4, c[0x0][0x23c] ;  /* 0x00008f0000047ab9 */ /* 0x000fe20000000800 */
[----:B-1----:R-:W-:Y:S02]  /*fba0*/  LEA R2, P5, R26, UR10, 0x1 ;  /* 0x0000000a1a027c11 */ /* 0x002fe4000f8a08ff */
[----:B---3--:R-:W-:Y:S01]  /*fbb0*/  LEA.HI.X.SX32 R0, R10, UR11, 0x1, P4 ;  /* 0x0000000b0a007c11 */ /* 0x008fe2000a0f0eff */
[----:B------:R1:W-:Y:S04]  /*fbc0*/  STL [R1+0x540], R3 ;  /* 0x0005400301007387 */ /* 0x0003e80000100800 */
[----:B------:R3:W-:Y:S04]  /*fbd0*/  STL [R1+0x57c], R2 ;  /* 0x00057c0201007387 */ /* 0x0007e80000100800 */
[----:B------:R4:W-:Y:S01]  /*fbe0*/  STL [R1+0x548], R0 ;  /* 0x0005480001007387 */ /* 0x0009e20000100800 */
[----:B-1----:R-:W-:-:S02]  /*fbf0*/  LEA R3, P4, R27, UR10, 0x1 ;  /* 0x0000000a1b037c11 */ /* 0x002fc4000f8808ff */
[----:B---3--:R-:W-:-:S03]  /*fc00*/  LEA.HI.X.SX32 R2, R9, UR11, 0x1, P3 ;  /* 0x0000000b09027c11 */ /* 0x008fc600098f0eff */
[----:B------:R1:W-:Y:S01]  /*fc10*/  STL [R1+0x584], R3 ;  /* 0x0005840301007387 */ /* 0x0003e20000100800 */
[----:B----4-:R-:W-:-:S03]  /*fc20*/  LEA R0, P3, R28, UR10, 0x1 ;  /* 0x0000000a1c007c11 */ /* 0x010fc6000f8608ff */
[----:B------:R-:W-:Y:S04]  /*fc30*/  STL [R1+0x550], R2 ;  /* 0x0005500201007387 */ /* 0x000fe80000100800 */
[----:B------:R3:W-:Y:S01]  /*fc40*/  STL [R1+0x58c], R0 ;  /* 0x00058c0001007387 */ /* 0x0007e20000100800 */
[----:B-1----:R-:W-:-:S05]  /*fc50*/  LEA.HI.X.SX32 R3, R14, UR11, 0x1, P2 ;  /* 0x0000000b0e037c11 */ /* 0x002fca00090f0eff */
[----:B------:R1:W-:Y:S01]  /*fc60*/  STL [R1+0x558], R3 ;  /* 0x0005580301007387 */ /* 0x0003e20000100800 */
[----:B---3--:R-:W-:Y:S02]  /*fc70*/  LEA.HI.X.SX32 R0, R15, UR11, 0x1, P1 ;  /* 0x0000000b0f007c11 */ /* 0x008fe400088f0eff */
[----:B-1----:R-:W-:Y:S02]  /*fc80*/  LEA.HI.X.SX32 R3, R24, UR11, 0x1, P0 ;  /* 0x0000000b18037c11 */ /* 0x002fe400080f0eff */
[----:B0-----:R-:W-:-:S05]  /*fc90*/  LOP3.LUT R4, R5, 0x1f, RZ, 0xc0, !PT ;  /* 0x0000001f05047812 */ /* 0x001fca00078ec0ff */
[----:B------:R-:W-:Y:S02]  /*fca0*/  IMAD R24, R4, UR4, RZ ;  /* 0x0000000404187c24 */ /* 0x000fe4000f8e02ff */
[----:B------:R-:W0:Y:S01]  /*fcb0*/  S2R R4, SR_TID.X ;  /* 0x0000000000047919 */ /* 0x000e220000002100 */
[--C-:B------:R-:W-:Y:S02]  /*fcc0*/  SHF.R.U32.HI R7, RZ, 0x5, R5.reuse ;  /* 0x00000005ff077819 */ /* 0x100fe40000011605 */
[----:B------:R-:W-:Y:S02]  /*fcd0*/  SHF.R.U32.HI R6, RZ, 0x5, R5 ;  /* 0x00000005ff067819 */ /* 0x000fe40000011605 */
[----:B------:R-:W-:Y:S02]  /*fce0*/  SGXT.U32 R7, R7, 0x1 ;  /* 0x000000010707781a */ /* 0x000fe40000000000 */
[----:B------:R-:W-:Y:S02]  /*fcf0*/  SGXT.U32 R6, R6, 0x1 ;  /* 0x000000010606781a */ /* 0x000fe40000000000 */
[----:B------:R-:W-:-:S02]  /*fd00*/  LOP3.LUT R7, R7, 0x14, RZ, 0xfc, !PT ;  /* 0x0000001407077812 */ /* 0x000fc400078efcff */
[----:B------:R-:W-:Y:S02]  /*fd10*/  LOP3.LUT R6, R6, 0x16, RZ, 0xfc, !PT ;  /* 0x0000001606067812 */ /* 0x000fe400078efcff */
[----:B--2---:R-:W-:Y:S01]  /*fd20*/  LEA R2, P2, R8, UR10, 0x1 ;  /* 0x0000000a08027c11 */ /* 0x004fe2000f8408ff */
[----:B------:R-:W-:-:S04]  /*fd30*/  ULDC UR10, c[0x0][0x238] ;  /* 0x00008e00000a7ab9 */ /* 0x000fc80000000800 */
[----:B------:R1:W-:Y:S04]  /*fd40*/  STL [R1+0x794], R2 ;  /* 0x0007940201007387 */ /* 0x0003e80000100800 */
[----:B------:R2:W-:Y:S01]  /*fd50*/  STL [R1+0x560], R0 ;  /* 0x0005600001007387 */ /* 0x0005e20000100800 */
[----:B-1----:R-:W-:-:S03]  /*fd60*/  LEA.HI.X.SX32 R2, R25, UR11, 0x1, P6 ;  /* 0x0000000b19027c11 */ /* 0x002fc6000b0f0eff */
[----:B------:R-:W-:Y:S01]  /*fd70*/  STL [R1+0x568], R3 ;  /* 0x0005680301007387 */ /* 0x000fe20000100800 */
[----:B--2---:R-:W-:-:S03]  /*fd80*/  LEA.HI.X.SX32 R0, R26, UR11, 0x1, P5 ;  /* 0x0000000b1a007c11 */ /* 0x004fc6000a8f0eff */
[----:B------:R-:W-:Y:S04]  /*fd90*/  STL [R1+0x570], R2 ;  /* 0x0005700201007387 */ /* 0x000fe80000100800 */
[----:B------:R1:W-:Y:S02]  /*fda0*/  STL [R1+0x578], R0 ;  /* 0x0005780001007387 */ /* 0x0003e40000100800 */
[----:B-1----:R-:W-:Y:S02]  /*fdb0*/  LEA.HI.X.SX32 R0, R8, UR11, 0x1, P2 ;  /* 0x0000000b08007c11 */ /* 0x002fe400090f0eff */
[----:B------:R-:W1:Y:S01]  /*fdc0*/  S2R R8, SR_TID.X ;  /* 0x0000000000087919 */ /* 0x000e620000002100 */
[----:B------:R-:W-:Y:S02]  /*fdd0*/  LEA.HI.X.SX32 R3, R27, UR11, 0x1, P4 ;  /* 0x0000000b1b037c11 */ /* 0x000fe4000a0f0eff */
[----:B------:R-:W-:Y:S01]  /*fde0*/  LEA.HI.X.SX32 R2, R28, UR11, 0x1, P3 ;  /* 0x0000000b1c027c11 */ /* 0x000fe200098f0eff */
[----:B------:R-:W-:-:S02]  /*fdf0*/  ULDC UR11, c[0x0][0x238] ;  /* 0x00008e00000b7ab9 */ /* 0x000fc40000000800 */
[----:B------:R-:W-:Y:S04]  /*fe00*/  STL [R1+0x580], R3 ;  /* 0x0005800301007387 */ /* 0x000fe80000100800 */
[----:B------:R1:W-:Y:S04]  /*fe10*/  STL [R1+0x588], R2 ;  /* 0x0005880201007387 */ /* 0x0003e80000100800 */
[----:B------:R2:W-:Y:S01]  /*fe20*/  STL [R1+0x790], R0 ;  /* 0x0007900001007387 */ /* 0x0005e20000100800 */
[C---:B-1----:R-:W-:Y:S02]  /*fe30*/  IMAD.SHL.U32 R2, R8.reuse, 0x40, RZ ;  /* 0x0000004008027824 */ /* 0x042fe400078e00ff */
[----:B--2---:R-:W-:-:S03]  /*fe40*/  IMAD.SHL.U32 R0, R8, 0x8, RZ ;  /* 0x0000000808007824 */ /* 0x004fc600078e00ff */
[----:B------:R1:W-:Y:S04]  /*fe50*/  STL [R1+0x814], R2 ;  /* 0x0008140201007387 */ /* 0x0003e80000100800 */
[----:B------:R-:W-:Y:S04]  /*fe60*/  STL [R1+0x780], RZ ;  /* 0x000780ff01007387 */ /* 0x000fe80000100800 */
[----:B------:R2:W-:Y:S04]  /*fe70*/  STL [R1+0x818], R0 ;  /* 0x0008180001007387 */ /* 0x0005e80000100800 */
        /* <DEDUP_REMOVED lines=19> */
[----:B-1----:R-:W-:-:S03]  /*ffb0*/  IMAD R2, R6, UR5, RZ ;  /* 0x0000000506027c24 */ /* 0x002fc6000f8e02ff */
[----:B------:R3:W-:Y:S01]  /*ffc0*/  STL [R1+0x6f0], RZ ;  /* 0x0006f0ff01007387 */ /* 0x0007e20000100800 */
[----:B--2---:R-:W-:-:S03]  /*ffd0*/  IMAD R0, R7, UR5, RZ ;  /* 0x0000000507007c24 */ /* 0x004fc6000f8e02ff */
[----:B------:R3:W-:Y:S01]  /*ffe0*/  STL [R1+0x6f4], RZ ;  /* 0x0006f4ff01007387 */ /* 0x0007e20000100800 */
[----:B------:R-:W-:-:S03]  /*fff0*/  SHF.R.U32.HI R7, RZ, 0x5, R5 ;  /* 0x00000005ff077819 */ /* 0x000fc60000011605 */
[----:B------:R3:W-:Y:S01]  /*10000*/  STL [R1+0x6f8], RZ ;  /* 0x0006f8ff01007387 */ /* 0x0007e20000100800 */
[----:B------:R-:W-:-:S03]  /*10010*/  SHF.R.U32.HI R6, RZ, 0x5, R5 ;  /* 0x00000005ff067819 */ /* 0x000fc60000011605 */
[----:B------:R3:W-:Y:S01]  /*10020*/  STL [R1+0x6fc], RZ ;  /* 0x0006fcff01007387 */ /* 0x0007e20000100800 */
[----:B------:R-:W-:-:S03]  /*10030*/  SHF.R.U32.HI R5, RZ, 0x5, R5 ;  /* 0x00000005ff057819 */ /* 0x000fc60000011605 */
[----:B------:R3:W-:Y:S04]  /*10040*/  STL [R1+0x6c0], RZ ;  /* 0x0006c0ff01007387 */ /* 0x0007e80000100800 */
[----:B------:R3:W-:Y:S01]  /*10050*/  STL [R1+0x6c4], RZ ;  /* 0x0006c4ff01007387 */ /* 0x0007e20000100800 */
[----:B------:R-:W-:-:S03]  /*10060*/  SGXT.U32 R5, R5, 0x1 ;  /* 0x000000010505781a */ /* 0x000fc60000000000 */
[----:B------:R3:W-:Y:S04]  /*10070*/  STL [R1+0x6c8], RZ ;  /* 0x0006c8ff01007387 */ /* 0x0007e80000100800 */
[----:B------:R3:W-:Y:S04]  /*10080*/  STL [R1+0x6cc], RZ ;  /* 0x0006ccff01007387 */ /* 0x0007e80000100800 */
[----:B------:R3:W-:Y:S04]  /*10090*/  STL [R1+0x6b0], RZ ;  /* 0x0006b0ff01007387 */ /* 0x0007e80000100800 */
[----:B------:R3:W-:Y:S01]  /*100a0*/  STL [R1+0x6b4], RZ ;  /* 0x0006b4ff01007387 */ /* 0x0007e20000100800 */
[----:B------:R-:W-:-:S03]  /*100b0*/  LOP3.LUT R5, R5, 0x12, RZ, 0xfc, !PT ;  /* 0x0000001205057812 */ /* 0x000fc600078efcff */
[----:B------:R3:W-:Y:S04]  /*100c0*/  STL [R1+0x6b8], RZ ;  /* 0x0006b8ff01007387 */ /* 0x0007e80000100800 */
[----:B------:R3:W-:Y:S04]  /*100d0*/  STL [R1+0x6bc], RZ ;  /* 0x0006bcff01007387 */ /* 0x0007e80000100800 */
[----:B------:R3:W-:Y:S04]  /*100e0*/  STL [R1+0x680], RZ ;  /* 0x000680ff01007387 */ /* 0x0007e80000100800 */
[----:B------:R3:W-:Y:S04]  /*100f0*/  STL [R1+0x684], RZ ;  /* 0x000684ff01007387 */ /* 0x0007e80000100800 */
[----:B------:R3:W-:Y:S01]  /*10100*/  STL [R1+0x688], RZ ;  /* 0x000688ff01007387 */ /* 0x0007e20000100800 */
[----:B------:R-:W-:-:S03]  /*10110*/  IMAD R3, R5, UR9, RZ ;  /* 0x0000000905037c24 */ /* 0x000fc6000f8e02ff */
[----:B------:R3:W-:Y:S01]  /*10120*/  STL [R1+0x68c], RZ ;  /* 0x00068cff01007387 */ /* 0x0007e20000100800 */
[----:B0-----:R-:W-:Y:S01]  /*10130*/  SHF.R.U32.HI R5, RZ, 0x5, R4 ;  /* 0x00000005ff057819 */ /* 0x001fe20000011604 */
[----:B------:R-:W-:Y:S02]  /*10140*/  ULDC UR9, c[0x0][0x238] ;  /* 0x00008e0000097ab9 */ /* 0x000fe40000000800 */
[----:B------:R3:W-:Y:S04]  /*10150*/  STL [R1+0x670], RZ ;  /* 0x000670ff01007387 */ /* 0x0007e80000100800 */
[----:B------:R3:W-:Y:S04]  /*10160*/  STL [R1+0x674], RZ ;  /* 0x000674ff01007387 */ /* 0x0007e80000100800 */
        /* <DEDUP_REMOVED lines=13> */
[----:B------:R-:W-:-:S02]  /*10240*/  IMAD R3, R5, UR13, RZ ;  /* 0x0000000d05037c24 */ /* 0x000fc4000f8e02ff */
[----:B------:R-:W0:Y:S01]  /*10250*/  LDC R5, c[0x0][0x230] ;  /* 0x00008c00ff057b82 */ /* 0x000e220000000800 */
[----:B------:R3:W-:Y:S04]  /*10260*/  STL [R1+0x624], RZ ;  /* 0x000624ff01007387 */ /* 0x0007e80000100800 */
[----:B------:R3:W-:Y:S04]  /*10270*/  STL [R1+0x628], RZ ;  /* 0x000628ff01007387 */ /* 0x0007e80000100800 */
[----:B------:R3:W-:Y:S01]  /*10280*/  STL [R1+0x62c], RZ ;  /* 0x00062cff01007387 */ /* 0x0007e20000100800 */
[----:B------:R-:W-:-:S03]  /*10290*/  SGXT.U32 R7, R7, 0x1 ;  /* 0x000000010707781a */ /* 0x000fc60000000000 */
[----:B------:R3:W-:Y:S01]  /*102a0*/  STL [R1+0x610], RZ ;  /* 0x000610ff01007387 */ /* 0x0007e20000100800 */
[----:B------:R-:W-:-:S03]  /*102b0*/  SGXT.U32 R6, R6, 0x1 ;  /* 0x000000010606781a */ /* 0x000fc60000000000 */
[----:B------:R3:W-:Y:S04]  /*102c0*/  STL [R1+0x614], RZ ;  /* 0x000614ff01007387 */ /* 0x0007e80000100800 */
[----:B------:R3:W-:Y:S04]  /*102d0*/  STL [R1+0x618], RZ ;  /* 0x000618ff01007387 */ /* 0x0007e80000100800 */
[----:B------:R3:W-:Y:S01]  /*102e0*/  STL [R1+0x61c], RZ ;  /* 0x00061cff01007387 */ /* 0x0007e20000100800 */
[----:B------:R-:W-:-:S03]  /*102f0*/  LOP3.LUT R6, R6, 0x10, RZ, 0xfc, !PT ;  /* 0x0000001006067812 */ /* 0x000fc600078efcff */
[----:B------:R3:W-:Y:S01]  /*10300*/  STL [R1+0x600], RZ ;  /* 0x000600ff01007387 */ /* 0x0007e20000100800 */
[----:B------:R-:W-:-:S03]  /*10310*/  LOP3.LUT R7, R7, 0xe, RZ, 0xfc, !PT ;  /* 0x0000000e07077812 */ /* 0x000fc600078efcff */
[----:B------:R3:W-:Y:S04]  /*10320*/  STL [R1+0x604], RZ ;  /* 0x000604ff01007387 */ /* 0x0007e80000100800 */
[----:B------:R3:W-:Y:S04]  /*10330*/  STL [R1+0x608], RZ ;  /* 0x000608ff01007387 */ /* 0x0007e80000100800 */
[----:B------:R3:W-:Y:S04]  /*10340*/  STL [R1+0x60c], RZ ;  /* 0x00060cff01007387 */ /* 0x0007e80000100800 */
[----:B------:R3:W-:Y:S01]  /*10350*/  STL [R1+0x5f0], RZ ;  /* 0x0005f0ff01007387 */ /* 0x0007e20000100800 */
[----:B------:R-:W-:-:S03]  /*10360*/  IMAD R2, R6, UR10, RZ ;  /* 0x0000000a06027c24 */ /* 0x000fc6000f8e02ff */
[----:B------:R3:W-:Y:S01]  /*10370*/  STL [R1+0x5f4], RZ ;  /* 0x0005f4ff01007387 */ /* 0x0007e20000100800 */
[----:B------:R-:W-:-:S03]  /*10380*/  IMAD R0, R7, UR11, RZ ;  /* 0x0000000b07007c24 */ /* 0x000fc6000f8e02ff */
        /* <DEDUP_REMOVED lines=9> */
[----:B------:R3:W-:Y:S01]  /*10420*/  STL [R1+0x76c], RZ ;  /* 0x00076cff01007387 */ /* 0x0007e20000100800 */
[----:B------:R-:W-:-:S03]  /*10430*/  SGXT.U32 R7, R7, 0x1 ;  /* 0x000000010707781a */ /* 0x000fc60000000000 */
[----:B------:R3:W-:Y:S01]  /*10440*/  STL [R1+0x750], RZ ;  /* 0x000750ff01007387 */ /* 0x0007e20000100800 */
[----:B------:R-:W-:-:S03]  /*10450*/  SGXT.U32 R6, R6, 0x1 ;  /* 0x000000010606781a */ /* 0x000fc60000000000 */
[----:B------:R3:W-:Y:S04]  /*10460*/  STL [R1+0x754], RZ ;  /* 0x000754ff01007387 */ /* 0x0007e80000100800 */
[----:B------:R3:W-:Y:S01]  /*10470*/  STL [R1+0x758], RZ ;  /* 0x000758ff01007387 */ /* 0x0007e20000100800 */
[----:B------:R-:W-:-:S03]  /*10480*/  LOP3.LUT R4, R4, 0xc, RZ, 0xfc, !PT ;  /* 0x0000000c04047812 */ /* 0x000fc600078efcff */
[----:B------:R3:W-:Y:S01]  /*10490*/  STL [R1+0x75c], RZ ;  /* 0x00075cff01007387 */ /* 0x0007e20000100800 */
[----:B------:R-:W-:-:S03]  /*104a0*/  LOP3.LUT R6, R6, 0x8, RZ, 0xfc, !PT ;  /* 0x0000000806067812 */ /* 0x000fc600078efcff */
[----:B------:R3:W-:Y:S01]  /*104b0*/  STL [R1+0x720], RZ ;  /* 0x000720ff01007387 */ /* 0x0007e20000100800 */
[----:B------:R-:W-:-:S03]  /*104c0*/  LOP3.LUT R7, R7, 0x6, RZ, 0xfc, !PT ;  /* 0x0000000607077812 */ /* 0x000fc600078efcff */
[----:B------:R3:W-:Y:S01]  /*104d0*/  STL [R1+0x724], RZ ;  /* 0x000724ff01007387 */ /* 0x0007e20000100800 */
[----:B0-----:R-:W-:-:S03]  /*104e0*/  VIADD R5, R5, 0x1f ;  /* 0x0000001f05057836 */ /* 0x001fc60000000000 */
[----:B------:R3:W-:Y:S04]  /*104f0*/  STL [R1+0x728], RZ ;  /* 0x000728ff01007387 */ /* 0x0007e80000100800 */
[----:B------:R3:W-:Y:S01]  /*10500*/  STL [R1+0x72c], RZ ;  /* 0x00072cff01007387 */ /* 0x0007e20000100800 */
[----:B------:R-:W-:-:S03]  /*10510*/  IMAD R0, R4, UR12, RZ ;  /* 0x0000000c04007c24 */ /* 0x000fc6000f8e02ff */
        /* <DEDUP_REMOVED lines=9> */
[----:B------:R-:W-:-:S03]  /*105b0*/  SHF.R.S32.HI R8, RZ, 0x1f, R5 ;  /* 0x0000001fff087819 */ /* 0x000fc60000011405 */
[----:B------:R3:W-:Y:S04]  /*105c0*/  STL [R1+0x6e4], RZ ;  /* 0x0006e4ff01007387 */ /* 0x0007e80000100800 */
[----:B------:R3:W-:Y:S01]  /*105d0*/  STL [R1+0x6e8], RZ ;  /* 0x0006e8ff01007387 */ /* 0x0007e20000100800 */
[----:B------:R-:W-:-:S03]  /*105e0*/  LEA.HI R8, R8, R5, RZ, 0x5 ;  /* 0x0000000508087211 */ /* 0x000fc600078f28ff */
[----:B------:R3:W-:Y:S04]  /*105f0*/  STL [R1+0x6ec], RZ ;  /* 0x0006ecff01007387 */ /* 0x0007e80000100800 */
[----:B------:R3:W-:Y:S04]  /*10600*/  STL [R1+0x6d0], RZ ;  /* 0x0006d0ff01007387 */ /* 0x0007e80000100800 */
[----:B------:R3:W-:Y:S04]  /*10610*/  STL [R1+0x6d4], RZ ;  /* 0x0006d4ff01007387 */ /* 0x0007e80000100800 */
[----:B------:R3:W-:Y:S01]  /*10620*/  STL [R1+0x6d8], RZ ;  /* 0x0006d8ff01007387 */ /* 0x0007e20000100800 */
[----:B------:R-:W-:-:S03]  /*10630*/  SHF.R.S32.HI R2, RZ, 0x5, R8 ;  /* 0x00000005ff027819 */ /* 0x000fc60000011408 */
        /* <DEDUP_REMOVED lines=42> */
[----:B------:R-:W-:-:S02]  /*108e0*/  SGXT.U32 R7, R7, 0x1 ;  /* 0x000000010707781a */ /* 0x000fc40000000000 */
[----:B------:R-:W-:Y:S02]  /*108f0*/  SGXT.U32 R6, R6, 0x1 ;  /* 0x000000010606781a */ /* 0x000fe40000000000 */
[----:B------:R-:W-:Y:S02]  /*10900*/  LOP3.LUT R7, R7, 0x2, RZ, 0xfc, !PT ;  /* 0x0000000207077812 */ /* 0x000fe400078efcff */
[----:B------:R-:W-:Y:S02]  /*10910*/  LOP3.LUT R6, R6, 0x4, RZ, 0xfc, !PT ;  /* 0x0000000406067812 */ /* 0x000fe400078efcff */
[----:B------:R-:W-:Y:S01]  /*10920*/  SHF.R.S32.HI R0, RZ, 0x1f, R24 ;  /* 0x0000001fff007819 */ /* 0x000fe20000011418 */
[----:B------:R-:W-:Y:S02]  /*10930*/  IMAD R3, R7, UR17, RZ ;  /* 0x0000001107037c24 */ /* 0x000fe4000f8e02ff */
[----:B------:R-:W-:Y:S01]  /*10940*/  IMAD R4, R6, UR16, RZ ;  /* 0x0000001006047c24 */ /* 0x000fe2000f8e02ff */
[C---:B------:R-:W-:Y:S01]  /*10950*/  SHF.L.U64.HI R0, R24.reuse, 0x1, R0 ;  /* 0x0000000118007819 */ /* 0x040fe20000010200 */
[----:B---3--:R-:W-:-:S07]  /*10960*/  IMAD.SHL.U32 R24, R24, 0x2, RZ ;  /* 0x0000000218187824 */ /* 0x008fce00078e00ff */
.L_x_2:
[----:B------:R-:W2:Y:S01]  /*10970*/  LDL.LU R3, [R1+0x79c] ;  /* 0x00079c0001037983 */ /* 0x000ea20000300800 */
[----:B------:R-:W0:Y:S01]  /*10980*/  S2R R22, SR_TID.X ;  /* 0x0000000000167919 */ /* 0x000e220000002100 */
[----:B------:R-:W-:Y:S01]  /*10990*/  PRMT R11, RZ, 0x7610, R11 ;  /* 0x00007610ff0b7816 */ /* 0x000fe2000000000b */
[----:B------:R-:W-:Y:S01]  /*109a0*/  ULDC UR5, c[0x0][0x238] ;  /* 0x00008e0000057ab9 */ /* 0x000fe20000000800 */
[----:B------:R-:W1:Y:S01]  /*109b0*/  S2R R15, SR_TID.X ;  /* 0x00000000000f7919 */ /* 0x000e620000002100 */
[----:B------:R-:W-:Y:S01]  /*109c0*/  PRMT R12, RZ, 0x7610, R12 ;  /* 0x00007610ff0c7816 */ /* 0x000fe2000000000c */
[----:B------:R-:W-:Y:S01]  /*109d0*/  ULDC UR4, c[0x0][0x238] ;  /* 0x00008e0000047ab9 */ /* 0x000fe20000000800 */
[----:B------:R-:W2:Y:S01]  /*109e0*/  LDL.LU R2, [R1+0x7a0] ;  /* 0x0007a00001027983 */ /* 0x000ea20000300800 */
[----:B------:R-:W-:Y:S02]  /*109f0*/  PRMT R8, RZ, 0x7610, R8 ;  /* 0x00007610ff087816 */ /* 0x000fe40000000008 */
[----:B------:R-:W-:Y:S01]  /*10a00*/  PRMT R7, RZ, 0x7610, R7 ;  /* 0x00007610ff077816 */ /* 0x000fe20000000007 */
[----:B------:R-:W-:Y:S01]  /*10a10*/  STL [R1+0x12ac], R27 ;  /* 0x0012ac1b01007387 */ /* 0x000fe20000100800 */
[----:B------:R-:W-:-:S02]  /*10a20*/  PRMT R13, RZ, 0x7610, R13 ;  /* 0x00007610ff0d7816 */ /* 0x000fc4000000000d */
[----:B------:R-:W-:Y:S01]  /*10a30*/  PRMT R9, RZ, 0x7610, R9 ;  /* 0x00007610ff097816 */ /* 0x000fe20000000009 */
[----:B------:R3:W-:Y:S01]  /*10a40*/  STL [R1+0x12b0], R27 ;  /* 0x0012b01b01007387 */ /* 0x0007e20000100800 */
[----:B------:R-:W-:Y:S02]  /*10a50*/  PRMT R6, RZ, 0x7610, R6 ;  /* 0x00007610ff067816 */ /* 0x000fe40000000006 */
[----:B------:R-:W-:Y:S01]  /*10a60*/  PRMT R10, RZ, 0x7610, R10 ;  /* 0x00007610ff0a7816 */ /* 0x000fe2000000000a */
[----:B------:R-:W-:Y:S01]  /*10a70*/  STL [R1+0x12a4], R26 ;  /* 0x0012a41a01007387 */ /* 0x000fe20000100800 */
[----:B------:R-:W-:Y:S02]  /*10a80*/  PRMT R23, RZ, 0x7610, R23 ;  /* 0x00007610ff177816 */ /* 0x000fe40000000017 */
[----:B------:R-:W-:Y:S01]  /*10a90*/  PRMT R20, RZ, 0x7610, R20 ;  /* 0x00007610ff147816 */ /* 0x000fe20000000014 */
[----:B------:R-:W-:Y:S01]  /*10aa0*/  STL [R1+0x12a8], R26 ;  /* 0x0012a81a01007387 */ /* 0x000fe20000100800 */
[----:B------:R-:W-:-:S02]  /*10ab0*/  PRMT R21, RZ, 0x7610, R21 ;  /* 0x00007610ff157816 */ /* 0x000fc40000000015 */
[----:B------:R-:W-:Y:S01]  /*10ac0*/  PRMT R19, RZ, 0x7610, R19 ;  /* 0x00007610ff137816 */ /* 0x000fe20000000013 */
[----:B------:R-:W-:Y:S01]  /*10ad0*/  STL [R1+0x12a0], R25 ;  /* 0x0012a01901007387 */ /* 0x000fe20000100800 */
[----:B0-----:R-:W-:-:S03]  /*10ae0*/  SHF.R.U32.HI R16, RZ, 0x5, R22 ;  /* 0x00000005ff107819 */ /* 0x001fc60000011616 */
[----:B------:R-:W-:Y:S01]  /*10af0*/  STL [R1+0x129c], R29 ;  /* 0x00129c1d01007387 */ /* 0x000fe20000100800 */
[----:B------:R-:W-:-:S04]  /*10b00*/  SGXT.U32 R16, R16, 0x1 ;  /* 0x000000011010781a */ /* 0x000fc80000000000 */
[C---:B------:R-:W-:Y:S01]  /*10b10*/  ISETP.GE.AND P0, PT, R16.reuse, UR8, PT ;  /* 0x0000000810007c0c */ /* 0x040fe2000bf06270 */
[----:B------:R-:W-:Y:S01]  /*10b20*/  IMAD R4, R16, UR9, RZ ;  /* 0x0000000910047c24 */ /* 0x000fe2000f8e02ff */
[--C-:B-1----:R-:W-:Y:S02]  /*10b30*/  SHF.R.U32.HI R14, RZ, 0x5, R15.reuse ;  /* 0x00000005ff0e7819 */ /* 0x102fe4000001160f */
[----:B------:R-:W-:-:S04]  /*10b40*/  SHF.R.U32.HI R15, RZ, 0x5, R15 ;  /* 0x00000005ff0f7819 */ /* 0x000fc8000001160f */
[----:B------:R-:W-:-:S04]  /*10b50*/  SGXT.U32 R15, R15, 0x1 ;  /* 0x000000010f0f781a */ /* 0x000fc80000000000 */
[----:B------:R-:W-:-:S05]  /*10b60*/  LOP3.LUT R15, R15, 0x8, RZ, 0xfc, !PT ;  /* 0x000000080f0f7812 */ /* 0x000fca00078efcff */
[----:B------:R-:W-:Y:S01]  /*10b70*/  IMAD R15, R15, UR5, RZ ;  /* 0x000000050f0f7c24 */ /* 0x000fe2000f8e02ff */
[----:B------:R-:W-:Y:S01]  /*10b80*/  SGXT.U32 R14, R14, 0x1 ;  /* 0x000000010e0e781a */ /* 0x000fe20000000000 */
[----:B------:R-:W-:-:S03]  /*10b90*/  ULDC UR5, c[0x0][0x238] ;  /* 0x00008e0000057ab9 */ /* 0x000fc60000000800 */
[----:B------:R-:W-:-:S05]  /*10ba0*/  LOP3.LUT R14, R14, 0x10, RZ, 0xfc, !PT ;  /* 0x000000100e0e7812 */ /* 0x000fca00078efcff */
[----:B------:R-:W-:Y:S01]  /*10bb0*/  IMAD R14, R14, UR4, RZ ;  /* 0x000000040e0e7c24 */ /* 0x000fe2000f8e02ff */
[----:B------:R-:W-:Y:S01]  /*10bc0*/  ULDC UR4, c[0x0][0x238] ;  /* 0x00008e0000047ab9 */ /* 0x000fe20000000800 */
[----:B--2---:R-:W-:-:S05]  /*10bd0*/  IMAD.WIDE R4, R4, 0x2, R2 ;  /* 0x0000000204047825 */ /* 0x004fca00078e0202 */
[----:B------:R0:W2:Y:S02]  /*10be0*/  @!P0 LDG.E.U16 R11, desc[UR6][R4.64] ;  /* 0x00000006040b8981 */ /* 0x0000a4000c1e1500 */
[----:B0-----:R-:W-:-:S04]  /*10bf0*/  LOP3.LUT R4, R16, 0x18, RZ, 0xfc, !PT ;  /* 0x0000001810047812 */ /* 0x001fc800078efcff */
[C---:B------:R-:W-:Y:S01]  /*10c00*/  ISETP.GE.AND P0, PT, R4.reuse, UR8, PT ;  /* 0x0000000804007c0c */ /* 0x040fe2000bf06270 */
[----:B------:R-:W-:-:S04]  /*10c10*/  IMAD R4, R4, UR9, RZ ;  /* 0x0000000904047c24 */ /* 0x000fc8000f8e02ff */
[----:B------:R-:W-:-:S08]  /*10c20*/  IMAD.WIDE R4, R4, 0x2, R2 ;  /* 0x0000000204047825 */ /* 0x000fd000078e0202 */
[----:B------:R0:W4:Y:S02]  /*10c30*/  @!P0 LDG.E.U16 R12, desc[UR6][R4.64] ;  /* 0x00000006040c8981 */ /* 0x000124000c1e1500 */
[----:B0-----:R-:W-:-:S04]  /*10c40*/  LOP3.LUT R4, R16, 0x1a, RZ, 0xfc, !PT ;  /* 0x0000001a10047812 */ /* 0x001fc800078efcff */
[C---:B------:R-:W-:Y:S01]  /*10c50*/  ISETP.GE.AND P0, PT, R4.reuse, UR8, PT ;  /* 0x0000000804007c0c */ /* 0x040fe2000bf06270 */
[----:B------:R-:W-:-:S04]  /*10c60*/  IMAD R4, R4, UR9, RZ ;  /* 0x0000000904047c24 */ /* 0x000fc8000f8e02ff */
[----:B------:R-:W-:-:S08]  /*10c70*/  IMAD.WIDE R4, R4, 0x2, R2 ;  /* 0x0000000204047825 */ /* 0x000fd000078e0202 */
[----:B------:R0:W4:Y:S02]  /*10c80*/  @!P0 LDG.E.U16 R8, desc[UR6][R4.64] ;  /* 0x0000000604088981 */ /* 0x000124000c1e1500 */
[----:B0-----:R-:W-:-:S04]  /*10c90*/  LOP3.LUT R4, R16, 0x8, RZ, 0xfc, !PT ;  /* 0x0000000810047812 */ /* 0x001fc800078efcff */
[----:B------:R-:W-:Y:S02]  /*10ca0*/  ISETP.GE.AND P0, PT, R4, UR8, PT ;  /* 0x0000000804007c0c */ /* 0x000fe4000bf06270 */
[----:B------:R-:W-:-:S04]  /*10cb0*/  LOP3.LUT R4, R16, 0x10, RZ, 0xfc, !PT ;  /* 0x0000001010047812 */ /* 0x000fc800078efcff */
[----:B------:R-:W-:Y:S01]  /*10cc0*/  ISETP.GE.AND P1, PT, R4, UR8, PT ;  /* 0x0000000804007c0c */ /* 0x000fe2000bf26270 */
[--C-:B------:R-:W-:Y:S02]  /*10cd0*/  IMAD.WIDE R4, R15, 0x2, R2.reuse ;  /* 0x000000020f047825 */ /* 0x100fe400078e0202 */
[----:B------:R-:W0:Y:S04]  /*10ce0*/  S2R R15, SR_TID.X ;  /* 0x00000000000f7919 */ /* 0x000e280000002100 */
[----:B------:R1:W4:Y:S02]  /*10cf0*/  @!P0 LDG.E.U16 R7, desc[UR6][R4.64] ;  /* 0x0000000604078981 */ /* 0x000324000c1e1500 */
[----:B-1----:R-:W-:-:S05]  /*10d00*/  IMAD.WIDE R4, R14, 0x2, R2 ;  /* 0x000000020e047825 */ /* 0x002fca00078e0202 */
[----:B------:R1:W4:Y:S02]  /*10d10*/  @!P1 LDG.E.U16 R13, desc[UR6][R4.64] ;  /* 0x00000006040d9981 */ /* 0x000324000c1e1500 */
[----:B-1----:R-:W-:Y:S02]  /*10d20*/  LOP3.LUT R4, R16, 0x2, RZ, 0xfc, !PT ;  /* 0x0000000210047812 */ /* 0x002fe400078efcff */
[--C-:B0-----:R-:W-:Y:S02]  /*10d30*/  SHF.R.U32.HI R14, RZ, 0x5, R15.reuse ;  /* 0x00000005ff0e7819 */ /* 0x101fe4000001160f */
[----:B------:R-:W-:Y:S02]  /*10d40*/  SHF.R.U32.HI R15, RZ, 0x5, R15 ;  /* 0x00000005ff0f7819 */ /* 0x000fe4000001160f */
[----:B------:R-:W-:Y:S02]  /*10d50*/  ISETP.GE.AND P0, PT, R4, UR8, PT ;  /* 0x0000000804007c0c */ /* 0x000fe4000bf06270 */
[----:B------:R-:W-:-:S02]  /*10d60*/  SGXT.U32 R15, R15, 0x1 ;  /* 0x000000010f0f781a */ /* 0x000fc40000000000 */
[----:B------:R-:W-:Y:S02]  /*10d70*/  SGXT.U32 R14, R14, 0x1 ;  /* 0x000000010e0e781a */ /* 0x000fe40000000000 */
[----:B------:R-:W-:Y:S02]  /*10d80*/  LOP3.LUT R15, R15, 0x2, RZ, 0xfc, !PT ;  /* 0x000000020f0f7812 */ /* 0x000fe400078efcff */
[----:B------:R-:W-:Y:S02]  /*10d90*/  LOP3.LUT R4, R16, 0xa, RZ, 0xfc, !PT ;  /* 0x0000000a10047812 */ /* 0x000fe400078efcff */
[----:B------:R-:W-:Y:S01]  /*10da0*/  LOP3.LUT R14, R14, 0xa, RZ, 0xfc, !PT ;  /* 0x0000000a0e0e7812 */ /* 0x000fe200078efcff */
[----:B------:R-:W-:Y:S01]  /*10db0*/  IMAD R15, R15, UR5, RZ ;  /* 0x000000050f0f7c24 */ /* 0x000fe2000f8e02ff */
[----:B------:R-:W-:Y:S01]  /*10dc0*/  ISETP.GE.AND P1, PT, R4, UR8, PT ;  /* 0x0000000804007c0c */ /* 0x000fe2000bf26270 */
[----:B------:R-:W-:Y:S02]  /*10dd0*/  ULDC UR5, c[0x0][0x238] ;  /* 0x00008e0000057ab9 */ /* 0x000fe40000000800 */
[----:B------:R-:W-:-:S04]  /*10de0*/  IMAD.WIDE R4, R15, 0x2, R2 ;  /* 0x000000020f047825 */ /* 0x000fc800078e0202 */
[----:B------:R-:W-:Y:S01]  /*10df0*/  IMAD R14, R14, UR4, RZ ;  /* 0x000000040e0e7c24 */ /* 0x000fe2000f8e02ff */
[----:B------:R0:W4:Y:S01]  /*10e00*/  @!P0 LDG.E.U16 R9, desc[UR6][R4.64] ;  /* 0x0000000604098981 */ /* 0x000122000c1e1500 */
[----:B------:R-:W-:Y:S02]  /*10e10*/  ULDC UR4, c[0x0][0x238] ;  /* 0x00008e0000047ab9 */ /* 0x000fe40000000800 */
[----:B0-----:R-:W-:-:S05]  /*10e20*/  IMAD.WIDE R4, R14, 0x2, R2 ;  /* 0x000000020e047825 */ /* 0x001fca00078e0202 */
[----:B------:R0:W4:Y:S02]  /*10e30*/  @!P1 LDG.E.U16 R6, desc[UR6][R4.64] ;  /* 0x0000000604069981 */ /* 0x000124000c1e1500 */
[C---:B0-----:R-:W-:Y:S02]  /*10e40*/  LOP3.LUT R5, R16.reuse, 0x1c, RZ, 0xfc, !PT ;  /* 0x0000001c10057812 */ /* 0x041fe400078efcff */
[----:B------:R-:W-:Y:S02]  /*10e50*/  LOP3.LUT R4, R16, 0x12, RZ, 0xfc, !PT ;  /* 0x0000001210047812 */ /* 0x000fe400078efcff */
[C---:B------:R-:W-:Y:S01]  /*10e60*/  ISETP.GE.AND P1, PT, R5.reuse, UR8, PT ;  /* 0x0000000805007c0c */ /* 0x040fe2000bf26270 */
[----:B------:R-:W-:Y:S01]  /*10e70*/  IMAD R5, R5, UR9, RZ ;  /* 0x0000000905057c24 */ /* 0x000fe2000f8e02ff */
[----:B------:R-:W-:Y:S02]  /*10e80*/  ISETP.GE.AND P0, PT, R4, UR8, PT ;  /* 0x0000000804007c0c */ /* 0x000fe4000bf06270 */
[----:B------:R-:W-:Y:S01]  /*10e90*/  PRMT R4, RZ, 0x7610, R4 ;  /* 0x00007610ff047816 */ /* 0x000fe20000000004 */
[----:B------:R-:W-:-:S02]  /*10ea0*/  IMAD.WIDE R14, R5, 0x2, R2 ;  /* 0x00000002050e7825 */ /* 0x000fc400078e0202 */
[----:B------:R-:W0:Y:S06]  /*10eb0*/  S2R R5, SR_TID.X ;  /* 0x0000000000057919 */ /* 0x000e2c0000002100 */
[----:B------:R1:W4:Y:S01]  /*10ec0*/  @!P1 LDG.E.U16 R4, desc[UR6][R14.64] ;  /* 0x000000060e049981 */ /* 0x000322000c1e1500 */
[----:B0-----:R-:W-:-:S04]  /*10ed0*/  SHF.R.U32.HI R5, RZ, 0x5, R5 ;  /* 0x00000005ff057819 */ /* 0x001fc80000011605 */
[----:B------:R-:W-:-:S04]  /*10ee0*/  SGXT.U32 R5, R5, 0x1 ;  /* 0x000000010505781a */ /* 0x000fc80000000000 */
[----:B------:R-:W-:-:S05]  /*10ef0*/  LOP3.LUT R5, R5, 0x12, RZ, 0xfc, !PT ;  /* 0x0000001205057812 */ /* 0x000fca00078efcff */
[----:B------:R-:W-:Y:S01]  /*10f00*/  IMAD R5, R5, UR4, RZ ;  /* 0x0000000405057c24 */ /* 0x000fe2000f8e02ff */
[----:B------:R-:W-:-:S03]  /*10f10*/  ULDC UR4, c[0x0][0x238] ;  /* 0x00008e0000047ab9 */ /* 0x000fc60000000800 */
[----:B-1----:R-:W-:Y:S01]  /*10f20*/  IMAD.WIDE R14, R5, 0x2, R2 ;  /* 0x00000002050e7825 */ /* 0x002fe200078e0202 */
[----:B------:R-:W-:-:S04]  /*10f30*/  LOP3.LUT R5, R16, 0x1e, RZ, 0xfc, !PT ;  /* 0x0000001e10057812 */ /* 0x000fc800078efcff */
[----:B------:R0:W4:Y:S01]  /*10f40*/  @!P0 LDG.E.U16 R10, desc[UR6][R14.64] ;  /* 0x000000060e0a8981 */ /* 0x000122000c1e1500 */
[C---:B------:R-:W-:Y:S01]  /*10f50*/  ISETP.GE.AND P0, PT, R5.reuse, UR8, PT ;  /* 0x0000000805007c0c */ /* 0x040fe2000bf06270 */
[----:B------:R-:W-:-:S04]  /*10f60*/  IMAD R5, R5, UR9, RZ ;  /* 0x0000000905057c24 */ /* 0x000fc8000f8e02ff */
[----:B0-----:R-:W-:-:S08]  /*10f70*/  IMAD.WIDE R14, R5, 0x2, R2 ;  /* 0x00000002050e7825 */ /* 0x001fd000078e0202 */
[----:B------:R0:W4:Y:S02]  /*10f80*/  @!P0 LDG.E.U16 R23, desc[UR6][R14.64] ;  /* 0x000000060e178981 */ /* 0x000124000c1e1500 */
[----:B0-----:R-:W0:Y:S01]  /*10f90*/  S2R R15, SR_TID.X ;  /* 0x00000000000f7919 */ /* 0x001e220000002100 */
[----:B------:R-:W-:-:S04]  /*10fa0*/  LOP3.LUT R5, R16, 0x4, RZ, 0xfc, !PT ;  /* 0x0000000410057812 */ /* 0x000fc800078efcff */
[----:B------:R-:W-:Y:S02]  /*10fb0*/  ISETP.GE.AND P0, PT, R5, UR8, PT ;  /* 0x0000000805007c0c */ /* 0x000fe4000bf06270 */
[----:B------:R-:W-:-:S04]  /*10fc0*/  LOP3.LUT R5, R16, 0x6, RZ, 0xfc, !PT ;  /* 0x0000000610057812 */ /* 0x000fc800078efcff */
[----:B------:R-:W-:Y:S02]  /*10fd0*/  ISETP.GE.AND P1, PT, R5, UR8, PT ;  /* 0x0000000805007c0c */ /* 0x000fe4000bf26270 */
[--C-:B0-----:R-:W-:Y:S02]  /*10fe0*/  SHF.R.U32.HI R5, RZ, 0x5, R15.reuse ;  /* 0x00000005ff057819 */ /* 0x101fe4000001160f */
[----:B------:R-:W-:-:S04]  /*10ff0*/  SHF.R.U32.HI R15, RZ, 0x5, R15 ;  /* 0x00000005ff0f7819 */ /* 0x000fc8000001160f */
[----:B------:R-:W-:Y:S02]  /*11000*/  SGXT.U32 R15, R15, 0x1 ;  /* 0x000000010f0f781a */ /* 0x000fe40000000000 */
[----:B------:R-:W-:Y:S02]  /*11010*/  SGXT.U32 R5, R5, 0x1 ;  /* 0x000000010505781a */ /* 0x000fe40000000000 */
[----:B------:R-:W-:Y:S02]  /*11020*/  LOP3.LUT R15, R15, 0x4, RZ, 0xfc, !PT ;  /* 0x000000040f0f7812 */ /* 0x000fe400078efcff */
[----:B------:R-:W-:-:S03]  /*11030*/  LOP3.LUT R5, R5, 0x6, RZ, 0xfc, !PT ;  /* 0x0000000605057812 */ /* 0x000fc600078efcff */
[----:B------:R-:W-:Y:S02]  /*11040*/  IMAD R15, R15, UR5, RZ ;  /* 0x000000050f0f7c24 */ /* 0x000fe4000f8e02ff */
[----:B------:R-:W-:Y:S01]  /*11050*/  IMAD R5, R5, UR4, RZ ;  /* 0x0000000405057c24 */ /* 0x000fe2000f8e02ff */
[----:B------:R-:W-:Y:S01]  /*11060*/  ULDC UR4, c[0x0][0x238] ;  /* 0x00008e0000047ab9 */ /* 0x000fe20000000800 */
[----:B------:R-:W-:-:S05]  /*11070*/  IMAD.WIDE R14, R15, 0x2, R2 ;  /* 0x000000020f0e7825 */ /* 0x000fca00078e0202 */
[----:B------:R0:W4:Y:S02]  /*11080*/  @!P0 LDG.E.U16 R20, desc[UR6][R14.64] ;  /* 0x000000060e148981 */ /* 0x000124000c1e1500 */
[----:B0-----:R-:W-:-:S05]  /*11090*/  IMAD.WIDE R14, R5, 0x2, R2 ;  /* 0x00000002050e7825 */ /* 0x001fca00078e0202 */
[----:B------:R0:W4:Y:S02]  /*110a0*/  @!P1 LDG.E.U16 R21, desc[UR6][R14.64] ;  /* 0x000000060e159981 */ /* 0x000124000c1e1500 */
[----:B0-----:R-:W0:Y:S01]  /*110b0*/  S2R R15, SR_TID.X ;  /* 0x00000000000f7919 */ /* 0x001e220000002100 */
[----:B------:R-:W-:-:S04]  /*110c0*/  LOP3.LUT R5, R16, 0xc, RZ, 0xfc, !PT ;  /* 0x0000000c10057812 */ /* 0x000fc800078efcff */
[----:B------:R-:W-:Y:S02]  /*110d0*/  ISETP.GE.AND P0, PT, R5, UR8, PT ;  /* 0x0000000805007c0c */ /* 0x000fe4000bf06270 */
[----:B0-----:R-:W-:-:S04]  /*110e0*/  SHF.R.U32.HI R15, RZ, 0x5, R15 ;  /* 0x00000005ff0f7819 */ /* 0x001fc8000001160f */
[----:B------:R-:W-:-:S04]  /*110f0*/  SGXT.U32 R15, R15, 0x1 ;  /* 0x000000010f0f781a */ /* 0x000fc80000000000 */
[----:B------:R-:W-:-:S05]  /*11100*/  LOP3.LUT R15, R15, 0xc, RZ, 0xfc, !PT ;  /* 0x0000000c0f0f7812 */ /* 0x000fca00078efcff */
[----:B------:R-:W-:Y:S01]  /*11110*/  IMAD R15, R15, UR4, RZ ;  /* 0x000000040f0f7c24 */ /* 0x000fe2000f8e02ff */
[----:B------:R-:W-:Y:S01]  /*11120*/  LOP3.LUT R5, R16, 0x14, RZ, 0xfc, !PT ;  /* 0x0000001410057812 */ /* 0x000fe200078efcff */
[----:B------:R-:W-:Y:S02]  /*11130*/  ULDC UR4, c[0x0][0x238] ;  /* 0x00008e0000047ab9 */ /* 0x000fe40000000800 */
[----:B------:R-:W-:-:S05]  /*11140*/  IMAD.WIDE R14, R15, 0x2, R2 ;  /* 0x000000020f0e7825 */ /* 0x000fca00078e0202 */
[----:B------:R0:W4:Y:S02]  /*11150*/  @!P0 LDG.E.U16 R19, desc[UR6][R14.64] ;  /* 0x000000060e138981 */ /* 0x000124000c1e1500 */
[----:B0-----:R-:W0:Y:S01]  /*11160*/  S2R R15, SR_TID.X ;  /* 0x00000000000f7919 */ /* 0x001e220000002100 */
[----:B------:R-:W-:Y:S02]  /*11170*/  ISETP.GE.AND P1, PT, R5, UR8, PT ;  /* 0x0000000805007c0c */ /* 0x000fe4000bf26270 */
[----:B------:R-:W-:Y:S02]  /*11180*/  PRMT R5, RZ, 0x7610, R5 ;  /* 0x00007610ff057816 */ /* 0x000fe40000000005 */
[----:B------:R-:W-:-:S04]  /*11190*/  SHF.R.U32.HI R22, RZ, 0x5, R22 ;  /* 0x00000005ff167819 */ /* 0x000fc80000011616 */
[----:B------:R-:W-:Y:S02]  /*111a0*/  SGXT.U32 R22, R22, 0x1 ;  /* 0x000000011616781a */ /* 0x000fe40000000000 */
[----:B0-----:R-:W-:-:S04]  /*111b0*/  SHF.R.U32.HI R15, RZ, 0x5, R15 ;  /* 0x00000005ff0f7819 */ /* 0x001fc8000001160f */
[----:B------:R-:W-:-:S04]  /*111c0*/  SGXT.U32 R15, R15, 0x1 ;  /* 0x000000010f0f781a */ /* 0x000fc80000000000 */
[----:B------:R-:W-:-:S05]  /*111d0*/  LOP3.LUT R15, R15, 0x14, RZ, 0xfc, !PT ;  /* 0x000000140f0f7812 */ /* 0x000fca00078efcff */
[----:B------:R-:W-:Y:S01]  /*111e0*/  IMAD R15, R15, UR4, RZ ;  /* 0x000000040f0f7c24 */ /* 0x000fe2000f8e02ff */
[----:B------:R-:W-:Y:S01]  /*111f0*/  LOP3.LUT R22, R22, 0xe, RZ, 0xfc, !PT ;  /* 0x0000000e16167812 */ /* 0x000fe200078efcff */
[----:B------:R-:W-:Y:S02]  /*11200*/  ULDC UR4, c[0x0][0x238] ;  /* 0x00008e0000047ab9 */ /* 0x000fe40000000800 */
[----:B------:R-:W-:-:S05]  /*11210*/  IMAD.WIDE R14, R15, 0x2, R2 ;  /* 0x000000020f0e7825 */ /* 0x000fca00078e0202 */
[----:B------:R0:W4:Y:S01]  /*11220*/  @!P1 LDG.E.U16 R5, desc[UR6][R14.64] ;  /* 0x000000060e059981 */ /* 0x000122000c1e1500 */
[----:B------:R-:W-:Y:S01]  /*11230*/  IMAD R22, R22, UR4, RZ ;  /* 0x0000000416167c24 */ /* 0x000fe2000f8e02ff */
[----:B------:R-:W-:Y:S01]  /*11240*/  PRMT R18, RZ, 0x7610, R18 ;  /* 0x00007610ff127816 */ /* 0x000fe20000000012 */
[----:B------:R-:W-:Y:S01]  /*11250*/  ULDC UR4, c[0x0][0x238] ;  /* 0x00008e0000047ab9 */ /* 0x000fe20000000800 */
[----:B0-----:R-:W-:-:S04]  /*11260*/  LOP3.LUT R14, R16, 0xe, RZ, 0xfc, !PT ;  /* 0x0000000e100e7812 */ /* 0x001fc800078efcff */
[----:B------:R-:W-:Y:S02]  /*11270*/  ISETP.GE.AND P0, PT, R14, UR8, PT ;  /* 0x000000080e007c0c */ /* 0x000fe4000bf06270 */
[----:B------:R-:W-:-:S04]  /*11280*/  LOP3.LUT R14, R16, 0x16, RZ, 0xfc, !PT ;  /* 0x00000016100e7812 */ /* 0x000fc800078efcff */
[----:B------:R-:W-:Y:S01]  /*11290*/  ISETP.GE.AND P1, PT, R14, UR8, PT ;  /* 0x000000080e007c0c */ /* 0x000fe2000bf26270 */
[----:B------:R-:W-:-:S06]  /*112a0*/  IMAD.WIDE R14, R22, 0x2, R2 ;  /* 0x00000002160e7825 */ /* 0x000fcc00078e0202 */
[----:B------:R0:W4:Y:S02]  /*112b0*/  @!P0 LDG.E.U16 R18, desc[UR6][R14.64] ;  /* 0x000000060e128981 */ /* 0x000124000c1e1500 */
[----:B0-----:R-:W0:Y:S01]  /*112c0*/  S2R R15, SR_TID.X ;  /* 0x00000000000f7919 */ /* 0x001e220000002100 */
[----:B------:R-:W-:Y:S02]  /*112d0*/  PRMT R17, RZ, 0x7610, R17 ;  /* 0x00007610ff117816 */ /* 0x000fe40000000011 */
[----:B0-----:R-:W-:-:S04]  /*112e0*/  SHF.R.U32.HI R22, RZ, 0x5, R15 ;  /* 0x00000005ff167819 */ /* 0x001fc8000001160f */
[----:B------:R-:W-:-:S04]  /*112f0*/  SGXT.U32 R22, R22, 0x1 ;  /* 0x000000011616781a */ /* 0x000fc80000000000 */
[----:B------:R-:W-:Y:S02]  /*11300*/  LOP3.LUT R22, R22, 0x16, RZ, 0xfc, !PT ;  /* 0x0000001616167812 */ /* 0x000fe400078efcff */
[----:B------:R-:W-:-:S03]  /*11310*/  LOP3.LUT R14, R15, 0x1f, RZ, 0xc0, !PT ;  /* 0x0000001f0f0e7812 */ /* 0x000fc600078ec0ff */
[----:B------:R-:W-:Y:S01]  /*11320*/  IMAD R22, R22, UR4, RZ ;  /* 0x0000000416167c24 */ /* 0x000fe2000f8e02ff */
[----:B------:R-:W-:-:S03]  /*11330*/  ISETP.GE.AND P0, PT, R14, UR8, PT ;  /* 0x000000080e007c0c */ /* 0x000fc6000bf06270 */
[----:B------:R-:W-:Y:S02]  /*11340*/  IMAD.WIDE R14, R22, 0x2, R2 ;  /* 0x00000002160e7825 */ /* 0x000fe400078e0202 */
[----:B------:R-:W2:Y:S04]  /*11350*/  LDL R22, [R1+0x324] ;  /* 0x0003240001167983 */ /* 0x000ea80000100800 */
        /* <DEDUP_REMOVED lines=10> */
[----:B------:R0:W4:Y:S04]  /*11400*/  @!P1 LDG.E.U16 R17, desc[UR6][R14.64] ;  /* 0x000000060e119981 */ /* 0x000128000c1e1500 */
[----:B------:R-:W3:Y:S01]  /*11410*/  LDL R15, [R1+0x318] ;  /* 0x00031800010f7983 */ /* 0x000ee20000100800 */
[----:B------:R-:W-:Y:S01]  /*11420*/  PRMT R28, RZ, 0x7610, R28 ;  /* 0x00007610ff1c7816 */ /* 0x000fe2000000001c */
[----:B------:R-:W-:Y:S01]  /*11430*/  BAR.SYNC.DEFER_BLOCKING 0x0 ;  /* 0x0000000000007b1d */ /* 0x000fe20000010000 */
[C---:B---3-5:R-:W-:Y:S01]  /*11440*/  IADD3 RZ, P1, R15.reuse, R24, RZ ;  /* 0x000000180fff7210 */ /* 0x068fe20007f3e0ff */
[----:B0-----:R-:W-:-:S04]  /*11450*/  IMAD.IADD R14, R15, 0x1, R24 ;  /* 0x000000010f0e7824 */ /* 0x001fc800078e0218 */
[----:B------:R-:W3:Y:S02]  /*11460*/  LDL R15, [R1+0x31c] ;  /* 0x00031c00010f7983 */ /* 0x000ee40000100800 */
[----:B---3--:R-:W-:-:S05]  /*11470*/  IMAD.X R15, R15, 0x1, R0, P1 ;  /* 0x000000010f0f7824 */ /* 0x008fca00008e0600 */
[----:B------:R0:W3:Y:S04]  /*11480*/  @!P0 LDG.E.U16 R28, desc[UR6][R14.64] ;  /* 0x000000060e1c8981 */ /* 0x0000e8000c1e1500 */
[----:B------:R-:W2:Y:S01]  /*11490*/  LDL R15, [R1+0x320] ;  /* 0x00032000010f7983 */ /* 0x000ea20000100800 */
[----:B------:R-:W-:Y:S02]  /*114a0*/  PRMT R27, RZ, 0x7610, R27 ;  /* 0x00007610ff1b7816 */ /* 0x000fe4000000001b */
[C---:B--2---:R-:W-:Y:S01]  /*114b0*/  IADD3 RZ, P1, R15.reuse, R24, RZ ;  /* 0x000000180fff7210 */ /* 0x044fe20007f3e0ff */
[----:B0-----:R-:W-:-:S04]  /*114c0*/  IMAD.IADD R14, R15, 0x1, R24 ;  /* 0x000000010f0e7824 */ /* 0x001fc800078e0218 */
[----:B------:R-:W-:Y:S02]  /*114d0*/  IMAD.X R15, R22, 0x1, R0, P1 ;  /* 0x00000001160f7824 */ /* 0x000fe400008e0600 */
[----:B------:R-:W2:Y:S04]  /*114e0*/  LDL R22, [R1+0x33c] ;  /* 0x00033c0001167983 */ /* 0x000ea80000100800 */
[----:B------:R-:W4:Y:S04]  /*114f0*/  @!P0 LDG.E.U16 R27, desc[UR6][R14.64] ;  /* 0x000000060e1b8981 */ /* 0x000f28000c1e1500 */
[----:B----4-:R0:W-:Y:S04]  /*11500*/  STL [R1+0xc], R27 ;  /* 0x00000c1b01007387 */ /* 0x0101e80000100800 */
[----:B0-----:R-:W4:Y:S04]  /*11510*/  LDL.LU R27, [R1+0x12b0] ;  /* 0x0012b000011b7983 */ /* 0x001f280000300800 */
[----:B------:R-:W3:Y:S02]  /*11520*/  LDL R15, [R1+0x328] ;  /* 0x00032800010f7983 */ /* 0x000ee40000100800 */
[C---:B---3--:R-:W-:Y:S01]  /*11530*/  IADD3 RZ, P1, R15.reuse, R24, RZ ;  /* 0x000000180fff7210 */ /* 0x048fe20007f3e0ff */
[----:B------:R-:W-:-:S02]  /*11540*/  IMAD.IADD R14, R15, 0x1, R24 ;  /* 0x000000010f0e7824 */ /* 0x000fc400078e0218 */
[----:B------:R-:W3:Y:S01]  /*11550*/  LDL R15, [R1+0x32c] ;  /* 0x00032c00010f7983 */ /* 0x000ee20000100800 */
[----:B------:R-:W-:Y:S01]  /*11560*/  PRMT R3, RZ, 0x7610, R3 ;  /* 0x00007610ff037816 */ /* 0x000fe20000000003 */
[----:B---3--:R-:W-:-:S05]  /*11570*/  IMAD.X R15, R15, 0x1, R0, P1 ;  /* 0x000000010f0f7824 */ /* 0x008fca00008e0600 */
[----:B------:R-:W3:Y:S04]  /*11580*/  @!P0 LDG.E.U16 R3, desc[UR6][R14.64] ;  /* 0x000000060e038981 */ /* 0x000ee8000c1e1500 */
[----:B------:R-:W2:Y:S04]  /*11590*/  LDL R15, [R1+0x330] ;  /* 0x00033000010f7983 */ /* 0x000ea80000100800 */
[----:B---3--:R-:W-:Y:S04]  /*115a0*/  STL [R1+0x128c], R3 ;  /* 0x00128c0301007387 */ /* 0x008fe80000100800 */
[----:B------:R-:W-:Y:S01]  /*115b0*/  STL [R1+0x1298], R3 ;  /* 0x0012980301007387 */ /* 0x000fe20000100800 */
[C---:B--2---:R-:W-:Y:S01]  /*115c0*/  IADD3 RZ, P1, R15.reuse, R24, RZ ;  /* 0x000000180fff7210 */ /* 0x044fe20007f3e0ff */
[----:B------:R-:W-:-:S02]  /*115d0*/  IMAD.IADD R14, R15, 0x1, R24 ;  /* 0x000000010f0e7824 */ /* 0x000fc400078e0218 */
[----:B------:R-:W2:Y:S01]  /*115e0*/  LDL R15, [R1+0x334] ;  /* 0x00033400010f7983 */ /* 0x000ea20000100800 */
[----:B----4-:R-:W-:Y:S01]  /*115f0*/  PRMT R27, RZ, 0x7610, R27 ;  /* 0x00007610ff1b7816 */ /* 0x010fe2000000001b */
[----:B--2---:R-:W-:-:S05]  /*11600*/  IMAD.X R15, R15, 0x1, R0, P1 ;  /* 0x000000010f0f7824 */ /* 0x004fca00008e0600 */
[----:B------:R-:W2:Y:S04]  /*11610*/  @!P0 LDG.E.U16 R27, desc[UR6][R14.64] ;  /* 0x000000060e1b8981 */ /* 0x000ea8000c1e1500 */
[----:B--2---:R0:W-:Y:S04]  /*11620*/  STL [R1+0x2c], R27 ;  /* 0x00002c1b01007387 */ /* 0x0041e80000100800 */
[----:B0-----:R-:W2:Y:S04]  /*11630*/  LDL.LU R27, [R1+0x12ac] ;  /* 0x0012ac00011b7983 */ /* 0x001ea80000300800 */
[----:B------:R-:W3:Y:S01]  /*11640*/  LDL R15, [R1+0x338] ;  /* 0x00033800010f7983 */ /* 0x000ee20000100800 */
[----:B--2---:R-:W-:-:S02]  /*11650*/  PRMT R27, RZ, 0x7610, R27 ;  /* 0x00007610ff1b7816 */ /* 0x004fc4000000001b */
[C---:B---3--:R-:W-:Y:S01]  /*11660*/  IADD3 RZ, P1, R15.reuse, R24, RZ ;  /* 0x000000180fff7210 */ /* 0x048fe20007f3e0ff */
[----:B------:R-:W-:-:S04]  /*11670*/  IMAD.IADD R14, R15, 0x1, R24 ;  /* 0x000000010f0e7824 */ /* 0x000fc800078e0218 */
[----:B------:R-:W-:Y:S01]  /*11680*/  IMAD.X R15, R22, 0x1, R0, P1 ;  /* 0x00000001160f7824 */ /* 0x000fe200008e0600 */
[----:B------:R-:W-:Y:S01]  /*11690*/  PRMT R26, RZ, 0x7610, R26 ;  /* 0x00007610ff1a7816 */ /* 0x000fe2000000001a */
[----:B------:R-:W2:Y:S04]  /*116a0*/  LDL R22, [R1+0x35c] ;  /* 0x00035c0001167983 */ /* 0x000ea80000100800 */
[----:B------:R0:W3:Y:S04]  /*116b0*/  @!P0 LDG.E.U16 R27, desc[UR6][R14.64] ;  /* 0x000000060e1b8981 */ /* 0x0000e8000c1e1500 */
[----:B------:R-:W4:Y:S02]  /*116c0*/  LDL R15, [R1+0x340] ;  /* 0x00034000010f7983 */ /* 0x000f240000100800 */
[C---:B----4-:R-:W-:Y:S01]  /*116d0*/  IADD3 RZ, P1, R15.reuse, R24, RZ ;  /* 0x000000180fff7210 */ /* 0x050fe20007f3e0ff */
[----:B0-----:R-:W-:-:S02]  /*116e0*/  IMAD.IADD R14, R15, 0x1, R24 ;  /* 0x000000010f0e7824 */ /* 0x001fc400078e0218 */
[----:B------:R-:W4:Y:S02]  /*116f0*/  LDL R15, [R1+0x344] ;  /* 0x00034400010f7983 */ /* 0x000f240000100800 */
[----:B----4-:R-:W-:-:S05]  /*11700*/  IMAD.X R15, R15, 0x1, R0, P1 ;  /* 0x000000010f0f7824 */ /* 0x010fca00008e0600 */
[----:B------:R-:W4:Y:S04]  /*11710*/  @!P0 LDG.E.U16 R26, desc[UR6][R14.64] ;  /* 0x000000060e1a8981 */ /* 0x000f28000c1e1500 */
[----:B----4-:R0:W-:Y:S04]  /*11720*/  STL [R1+0x8], R26 ;  /* 0x0000081a01007387 */ /* 0x0101e80000100800 */
[----:B0-----:R-:W4:Y:S04]  /*11730*/  LDL.LU R26, [R1+0x12a8] ;  /* 0x0012a800011a7983 */ /* 0x001f280000300800 */
[----:B------:R-:W2:Y:S02]  /*11740*/  LDL R15, [R1+0x348] ;  /* 0x00034800010f7983 */ /* 0x000ea40000100800 */
        /* <DEDUP_REMOVED lines=8> */
[----:B------:R-:W4:Y:S02]  /*117d0*/  LDL R15, [R1+0x350] ;  /* 0x00035000010f7983 */ /* 0x000f240000100800 */
[C---:B----4-:R-:W-:Y:S01]  /*117e0*/  IADD3 RZ, P1, R15.reuse, R24, RZ ;  /* 0x000000180fff7210 */ /* 0x050fe20007f3e0ff */
[----:B------:R-:W-:-:S02]  /*117f0*/  IMAD.IADD R14, R15, 0x1, R24 ;  /* 0x000000010f0e7824 */ /* 0x000fc400078e0218 */
[----:B------:R-:W4:Y:S01]  /*11800*/  LDL R15, [R1+0x354] ;  /* 0x00035400010f7983 */ /* 0x000f220000100800 */
[----:B------:R-:W-:Y:S01]  /*11810*/  PRMT R25, RZ, 0x7610, R25 ;  /* 0x00007610ff197816 */ /* 0x000fe20000000019 */
[----:B----4-:R-:W-:-:S05]  /*11820*/  IMAD.X R15, R15, 0x1, R0, P1 ;  /* 0x000000010f0f7824 */ /* 0x010fca00008e0600 */
[----:B------:R-:W4:Y:S04]  /*11830*/  @!P0 LDG.E.U16 R25, desc[UR6][R14.64] ;  /* 0x000000060e198981 */ /* 0x000f28000c1e1500 */
[----:B----4-:R0:W-:Y:S04]  /*11840*/  STL [R1+0x28], R25 ;  /* 0x0000281901007387 */ /* 0x0101e80000100800 */
[----:B0-----:R-:W4:Y:S04]  /*11850*/  LDL.LU R25, [R1+0x12a0] ;  /* 0x0012a00001197983 */ /* 0x001f280000300800 */
[----:B------:R-:W3:Y:S01]  /*11860*/  LDL R15, [R1+0x358] ;  /* 0x00035800010f7983 */ /* 0x000ee20000100800 */
[----:B--2---:R-:W-:-:S02]  /*11870*/  PRMT R26, RZ, 0x7610, R26 ;  /* 0x00007610ff1a7816 */ /* 0x004fc4000000001a */
[C---:B---3--:R-:W-:Y:S01]  /*11880*/  IADD3 RZ, P1, R15.reuse, R24, RZ ;  /* 0x000000180fff7210 */ /* 0x048fe20007f3e0ff */
[----:B------:R-:W-:-:S04]  /*11890*/  IMAD.IADD R14, R15, 0x1, R24 ;  /* 0x000000010f0e7824 */ /* 0x000fc800078e0218 */
[----:B------:R-:W-:-:S05]  /*118a0*/  IMAD.X R15, R22, 0x1, R0, P1 ;  /* 0x00000001160f7824 */ /* 0x000fca00008e0600 */
[----:B------:R0:W2:Y:S04]  /*118b0*/  @!P0 LDG.E.U16 R26, desc[UR6][R14.64] ;  /* 0x000000060e1a8981 */ /* 0x0000a8000c1e1500 */
[----:B------:R-:W3:Y:S02]  /*118c0*/  LDL R15, [R1+0x360] ;  /* 0x00036000010f7983 */ /* 0x000ee40000100800 */
[C---:B---3--:R-:W-:Y:S01]  /*118d0*/  IADD3 RZ, P1, R15.reuse, R24, RZ ;  /* 0x000000180fff7210 */ /* 0x048fe20007f3e0ff */
[----:B0-----:R-:W-:Y:S02]  /*118e0*/  IMAD.IADD R14, R15, 0x1, R24 ;  /* 0x000000010f0e7824 */ /* 0x001fe400078e0218 */
[----:B------:R-:W3:Y:S01]  /*118f0*/  LDL R15, [R1+0x364] ;  /* 0x00036400010f7983 */ /* 0x000ee20000100800 */
[----:B------:R-:W-:Y:S01]  /*11900*/  PRMT R3, RZ, 0x7610, R3 ;  /* 0x00007610ff037816 */ /* 0x000fe20000000003 */
[----:B---3--:R-:W-:-:S05]  /*11910*/  IMAD.X R15, R15, 0x1, R0, P1 ;  /* 0x000000010f0f7824 */ /* 0x008fca00008e0600 */
[----:B------:R0:W3:Y:S04]  /*11920*/  @!P0 LDG.E.U16 R3, desc[UR6][R14.64] ;  /* 0x000000060e038981 */ /* 0x0000e8000c1e1500 */
[----:B------:R-:W4:Y:S02]  /*11930*/  LDL R15, [R1+0x368] ;  /* 0x00036800010f7983 */ /* 0x000f240000100800 */
[C---:B----4-:R-:W-:Y:S01]  /*11940*/  IADD3 RZ, P1, R15.reuse, R24, RZ ;  /* 0x000000180fff7210 */ /* 0x050fe20007f3e0ff */
[----:B0-----:R-:W-:Y:S02]  /*11950*/  IMAD.IADD R14, R15, 0x1, R24 ;  /* 0x000000010f0e7824 */ /* 0x001fe400078e0218 */
[----:B------:R-:W4:Y:S01]  /*11960*/  LDL R15, [R1+0x36c] ;  /* 0x00036c00010f7983 */ /* 0x000f220000100800 */
[----:B------:R-:W-:Y:S01]  /*11970*/  PRMT R16, RZ, 0x7610, R16 ;  /* 0x00007610ff107816 */ /* 0x000fe20000000010 */
[----:B----4-:R-:W-:-:S05]  /*11980*/  IMAD.X R15, R15, 0x1, R0, P1 ;  /* 0x000000010f0f7824 */ /* 0x010fca00008e0600 */
[----:B------:R-:W4:Y:S04]  /*11990*/  @!P0 LDG.E.U16 R16, desc[UR6][R14.64] ;  /* 0x000000060e108981 */ /* 0x000f28000c1e1500 */
[----:B------:R-:W2:Y:S01]  /*119a0*/  LDL R15, [R1+0x370] ;  /* 0x00037000010f7983 */ /* 0x000ea20000100800 */
[----:B------:R-:W0:Y:S01]  /*119b0*/  S2R R22, SR_TID.X ;  /* 0x0000000000167919 */ /* 0x000e220000002100 */
[----:B------:R-:W1:Y:S02]  /*119c0*/  S2UR UR5, SR_CgaCtaId ;  /* 0x00000000000579c3 */ /* 0x000e640000008800 */
[----:B----4-:R4:W-:Y:S01]  /*119d0*/  STL [R1+0x14], R16 ;  /* 0x0000141001007387 */ /* 0x0109e20000100800 */
[C---:B--2---:R-:W-:Y:S01]  /*119e0*/  IADD3 RZ, P1, R15.reuse, R24, RZ ;  /* 0x000000180fff7210 */ /* 0x044fe20007f3e0ff */
[----:B------:R-:W-:Y:S01]  /*119f0*/  IMAD.IADD R14, R15, 0x1, R24 ;  /* 0x000000010f0e7824 */ /* 0x000fe200078e0218 */
[----:B------:R-:W-:Y:S01]  /*11a00*/  UMOV UR4, 0x400 ;  /* 0x0000040000047882 */ /* 0x000fe20000000000 */
[----:B------:R-:W2:Y:S01]  /*11a10*/  LDL R15, [R1+0x51c] ;  /* 0x00051c00010f7983 */ /* 0x000ea20000100800 */
[----:B0-----:R-:W-:Y:S01]  /*11a20*/  LOP3.LUT R22, R22, 0x3f, RZ, 0xc0, !PT ;  /* 0x0000003f16167812 */ /* 0x001fe200078ec0ff */
[----:B-1----:R-:W-:-:S02]  /*11a30*/  ULEA UR4, UR5, UR4, 0x18 ;  /* 0x0000000405047291 */ /* 0x002fc4000f8ec03f */
[----:B----4-:R-:W4:Y:S02]  /*11a40*/  LDL R16, [R1+0x52c] ;  /* 0x00052c0001107983 */ /* 0x010f240000100800 */
[----:B------:R-:W-:-:S05]  /*11a50*/  IMAD.SHL.U32 R22, R22, 0x2, RZ ;  /* 0x0000000216167824 */ /* 0x000fca00078e00ff */
[----:B------:R0:W-:Y:S02]  /*11a60*/  STS.U16 [R22+UR4+0x4000], R11 ;  /* 0x0040000b16007988 */ /* 0x0001e40008000404 */
[----:B0-----:R-:W-:Y:S01]  /*11a70*/  PRMT R22, RZ, 0x7610, R22 ;  /* 0x00007610ff167816 */ /* 0x001fe20000000016 */
[----:B--2---:R-:W-:-:S05]  /*11a80*/  IMAD.X R15, R15, 0x1, R0, P1 ;  /* 0x000000010f0f7824 */ /* 0x004fca00008e0600 */
[----:B------:R-:W2:Y:S04]  /*11a90*/  @!P0 LDG.E.U16 R22, desc[UR6][R14.64] ;  /* 0x000000060e168981 */ /* 0x000ea8000c1e1500 */
[----:B--2---:R0:W-:Y:S04]  /*11aa0*/  STL [R1+0x24], R22 ;  /* 0x0000241601007387 */ /* 0x0041e80000100800 */
[----:B------:R-:W2:Y:S01]  /*11ab0*/  LDL R15, [R1+0x378] ;  /* 0x00037800010f7983 */ /* 0x000ea20000100800 */
[----:B0-----:R-:W0:Y:S02]  /*11ac0*/  S2R R22, SR_TID.X ;  /* 0x0000000000167919 */ /* 0x001e240000002100 */
[----:B0-----:R-:W-:-:S05]  /*11ad0*/  LOP3.LUT R22, R22, 0x3f, RZ, 0xc0, !PT ;  /* 0x0000003f16167812 */ /* 0x001fca00078ec0ff */
[----:B------:R-:W-:-:S05]  /*11ae0*/  IMAD.SHL.U32 R22, R22, 0x2, RZ ;  /* 0x0000000216167824 */ /* 0x000fca00078e00ff */
[----:B------:R0:W-:Y:S04]  /*11af0*/  STS.U16 [R22+UR4+0x4200], R7 ;  /* 0x0042000716007988 */ /* 0x0001e80008000404 */
[----:B0-----:R-:W3:Y:S01]  /*11b00*/  LDL R7, [R1+0x380] ;  /* 0x0003800001077983 */ /* 0x001ee20000100800 */
[C---:B--2---:R-:W-:Y:S01]  /*11b10*/  IADD3 RZ, P1, R15.reuse, R24, RZ ;  /* 0x000000180fff7210 */ /* 0x044fe20007f3e0ff */
[----:B------:R-:W-:Y:S02]  /*11b20*/  IMAD.IADD R14, R15, 0x1, R24 ;  /* 0x000000010f0e7824 */ /* 0x000fe400078e0218 */
[----:B------:R-:W2:Y:S01]  /*11b30*/  LDL R15, [R1+0x524] ;  /* 0x00052400010f7983 */ /* 0x000ea20000100800 */
[----:B------:R-:W-:-:S03]  /*11b40*/  PRMT R25, RZ, 0x7610, R25 ;  /* 0x00007610ff197816 */ /* 0x000fc60000000019 */
[----:B------:R0:W-:Y:S04]  /*11b50*/  STS.U16 [R22+UR4+0x4400], R13 ;  /* 0x0044000d16007988 */ /* 0x0001e80008000404 */
[----:B------:R-:W-:Y:S04]  /*11b60*/  STS.U16 [R22+UR4+0x4600], R12 ;  /* 0x0046000c16007988 */ /* 0x000fe80008000404 */
[----:B0-----:R-:W4:Y:S01]  /*11b70*/  LDL R13, [R1+0x388] ;  /* 0x00038800010d7983 */ /* 0x001f220000100800 */
[----:B--2---:R-:W-:Y:S01]  /*11b80*/  IMAD.X R15, R15, 0x1, R0, P1 ;  /* 0x000000010f0f7824 */ /* 0x004fe200008e0600 */
[----:B---3--:R-:W-:-:S04]  /*11b90*/  IADD3 RZ, P1, R7, R24, RZ ;  /* 0x0000001807ff7210 */ /* 0x008fc80007f3e0ff */
[----:B------:R0:W2:Y:S02]  /*11ba0*/  @!P0 LDG.E.U16 R25, desc[UR6][R14.64] ;  /* 0x000000060e198981 */ /* 0x0000a4000c1e1500 */
[----:B0-----:R-:W-:Y:S01]  /*11bb0*/  IMAD.IADD R14, R7, 0x1, R24 ;  /* 0x00000001070e7824 */ /* 0x001fe200078e0218 */
[----:B------:R-:W-:-:S05]  /*11bc0*/  LOP3.LUT R7, R22, 0x10, RZ, 0x3c, !PT ;  /* 0x0000001016077812 */ /* 0x000fca00078e3cff */
[----:B------:R0:W-:Y:S04]  /*11bd0*/  STS.U16 [R7+UR4+0x4080], R9 ;  /* 0x0040800907007988 */ /* 0x0001e80008000404 */
[----:B0-----:R-:W3:Y:S01]  /*11be0*/  LDL R9, [R1+0x534] ;  /* 0x0005340001097983 */ /* 0x001ee20000100800 */
[----:B----4-:R-:W-:Y:S01]  /*11bf0*/  IMAD.X R15, R16, 0x1, R0, P1 ;  /* 0x00000001100f7824 */ /* 0x010fe200008e0600 */
[C---:B------:R-:W-:Y:S01]  /*11c00*/  IADD3 RZ, P1, R13.reuse, R24, RZ ;  /* 0x000000180dff7210 */ /* 0x040fe20007f3e0ff */
[----:B------:R-:W-:Y:S01]  /*11c10*/  IMAD.IADD R12, R13, 0x1, R24 ;  /* 0x000000010d0c7824 */ /* 0x000fe200078e0218 */
[----:B------:R-:W-:Y:S01]  /*11c20*/  PRMT R29, RZ, 0x7610, R29 ;  /* 0x00007610ff1d7816 */ /* 0x000fe2000000001d */
[----:B------:R-:W4:Y:S02]  /*11c30*/  LDL R16, [R1+0x790] ;  /* 0x0007900001107983 */ /* 0x000f240000100800 */
[----:B---3--:R-:W-:-:S02]  /*11c40*/  IMAD.X R13, R9, 0x1, R0, P1 ;  /* 0x00000001090d7824 */ /* 0x008fc400008e0600 */
[----:B------:R-:W3:Y:S04]  /*11c50*/  LDL R9, [R1+0x574] ;  /* 0x0005740001097983 */ /* 0x000ee80000100800 */
        /* <DEDUP_REMOVED lines=10> */
[----:B----4-:R-:W-:Y:S04]  /*11d00*/  STL [R1+0x20], R22 ;  /* 0x0000201601007387 */ /* 0x010fe80000100800 */
[----:B------:R-:W4:Y:S04]  /*11d10*/  LDL R13, [R1+0x794] ;  /* 0x00079400010d7983 */ /* 0x000f280000100800 */
[----:B------:R3:W-:Y:S01]  /*11d20*/  STS.U16 [R7+UR4+0x4680], R8 ;  /* 0x0046800807007988 */ /* 0x0007e20008000404 */
[----:B----4-:R-:W-:-:S05]  /*11d30*/  IADD3 R12, P1, R13, R24, RZ ;  /* 0x000000180d0c7210 */ /* 0x010fca0007f3e0ff */
[----:B------:R-:W-:Y:S01]  /*11d40*/  IMAD.X R13, R16, 0x1, R0, P1 ;  /* 0x00000001100d7824 */ /* 0x000fe200008e0600 */
[----:B---3--:R-:W-:Y:S02]  /*11d50*/  IADD3 R8, P1, R9, R24, RZ ;  /* 0x0000001809087210 */ /* 0x008fe40007f3e0ff */
[----:B------:R-:W3:Y:S04]  /*11d60*/  LDL R9, [R1+0x570] ;  /* 0x0005700001097983 */ /* 0x000ee80000100800 */
[----:B------:R0:W-:Y:S02]  /*11d70*/  STS.U16 [R7+UR4+0x4480], R10 ;  /* 0x0044800a07007988 */ /* 0x0001e40008000404 */
[----:B0-----:R-:W-:Y:S01]  /*11d80*/  PRMT R10, RZ, 0x7610, R10 ;  /* 0x00007610ff0a7816 */ /* 0x001fe2000000000a */
[----:B---3--:R-:W-:-:S05]  /*11d90*/  IMAD.X R9, R9, 0x1, R0, P1 ;  /* 0x0000000109097824 */ /* 0x008fca00008e0600 */
[----:B------:R0:W3:Y:S04]  /*11da0*/  @!P0 LDG.E.U16 R10, desc[UR6][R8.64] ;  /* 0x00000006080a8981 */ /* 0x0000e8000c1e1500 */
[----:B------:R-:W0:Y:S02]  /*11db0*/  LDL R9, [R1+0x554] ;  /* 0x0005540001097983 */ /* 0x000e240000100800 */
[----:B0-----:R-:W-:Y:S02]  /*11dc0*/  IADD3 R8, P1, R9, R24, RZ ;  /* 0x0000001809087210 */ /* 0x001fe40007f3e0ff */
[----:B------:R-:W4:Y:S04]  /*11dd0*/  LDL R9, [R1+0x550] ;  /* 0x0005500001097983 */ /* 0x000f280000100800 */
[----:B------:R0:W-:Y:S02]  /*11de0*/  STS.U16 [R7+UR4+0x4280], R6 ;  /* 0x0042800607007988 */ /* 0x0001e40008000404 */
[----:B0-----:R-:W-:Y:S01]  /*11df0*/  PRMT R6, RZ, 0x7610, R6 ;  /* 0x00007610ff067816 */ /* 0x001fe20000000006 */
[----:B----4-:R-:W-:-:S05]  /*11e00*/  IMAD.X R9, R9, 0x1, R0, P1 ;  /* 0x0000000109097824 */ /* 0x010fca00008e0600 */
[----:B------:R0:W4:Y:S04]  /*11e10*/  @!P0 LDG.E.U16 R6, desc[UR6][R8.64] ;  /* 0x0000000608068981 */ /* 0x000128000c1e1500 */
[----:B------:R-:W0:Y:S01]  /*11e20*/  LDL R9, [R1+0x530] ;  /* 0x0005300001097983 */ /* 0x000e220000100800 */
[----:B------:R-:W1:Y:S01]  /*11e30*/  S2R R22, SR_TID.X ;  /* 0x0000000000167919 */ /* 0x000e620000002100 */
[----:B0-----:R-:W-:Y:S02]  /*11e40*/  IADD3 R8, P1, R9, R24, RZ ;  /* 0x0000001809087210 */ /* 0x001fe40007f3e0ff */
[----:B------:R-:W2:Y:S01]  /*11e50*/  LDL R9, [R1+0x38c] ;  /* 0x00038c0001097983 */ /* 0x000ea20000100800 */
[----:B-1----:R-:W-:-:S05]  /*11e60*/  LOP3.LUT R22, R22, 0x3f, RZ, 0xc0, !PT ;  /* 0x0000003f16167812 */ /* 0x002fca00078ec0ff */
[----:B------:R-:W-:-:S05]  /*11e70*/  IMAD.SHL.U32 R22, R22, 0x2, RZ ;  /* 0x0000000216167824 */ /* 0x000fca00078e00ff */
[----:B------:R-:W-:-:S05]  /*11e80*/  LOP3.LUT R16, R22, 0x20, RZ, 0x3c, !PT ;  /* 0x0000002016107812 */ /* 0x000fca00078e3cff */
[----:B------:R0:W-:Y:S02]  /*11e90*/  STS.U16 [R16+UR4+0x4500], R5 ;  /* 0x0045000510007988 */ /* 0x0001e40008000404 */
[----:B0-----:R-:W-:Y:S01]  /*11ea0*/  PRMT R5, RZ, 0x7610, R5 ;  /* 0x00007610ff057816 */ /* 0x001fe20000000005 */
[----:B--2---:R-:W-:-:S05]  /*11eb0*/  IMAD.X R9, R9, 0x1, R0, P1 ;  /* 0x0000000109097824 */ /* 0x004fca00008e0600 */
[----:B------:R0:W2:Y:S04]  /*11ec0*/  @!P0 LDG.E.U16 R5, desc[UR6][R8.64] ;  /* 0x0000000608058981 */ /* 0x0000a8000c1e1500 */
[----:B------:R-:W0:Y:S01]  /*11ed0*/  LDL R9, [R1+0x514] ;  /* 0x0005140001097983 */ /* 0x000e220000100800 */
[----:B------:R-:W-:-:S06]  /*11ee0*/  PRMT R2, RZ, 0x7610, R2 ;  /* 0x00007610ff027816 */ /* 0x000fcc0000000002 */
[----:B------:R1:W2:Y:S01]  /*11ef0*/  @!P0 LDG.E.U16 R2, desc[UR6][R14.64] ;  /* 0x000000060e028981 */ /* 0x0002a2000c1e1500 */
[----:B0-----:R-:W-:-:S03]  /*11f00*/  IADD3 R8, P1, R9, R24, RZ ;  /* 0x0000001809087210 */ /* 0x001fc60007f3e0ff */
[----:B------:R-:W3:Y:S01]  /*11f10*/  LDL R9, [R1+0x314] ;  /* 0x0003140001097983 */ /* 0x000ee20000100800 */
[----:B-1----:R-:W-:Y:S01]  /*11f20*/  PRMT R15, RZ, 0x7610, R15 ;  /* 0x00007610ff0f7816 */ /* 0x002fe2000000000f */
[----:B---3--:R-:W-:-:S05]  /*11f30*/  IMAD.X R9, R9, 0x1, R0, P1 ;  /* 0x0000000109097824 */ /* 0x008fca00008e0600 */
[----:B------:R0:W3:Y:S04]  /*11f40*/  @!P0 LDG.E.U16 R15, desc[UR6][R8.64] ;  /* 0x00000006080f8981 */ /* 0x0000e8000c1e1500 */
[----:B------:R-:W0:Y:S02]  /*11f50*/  LDL R9, [R1+0x504] ;  /* 0x0005040001097983 */ /* 0x000e240000100800 */
[----:B0-----:R-:W-:Y:S02]  /*11f60*/  IADD3 R8, P1, R9, R24, RZ ;  /* 0x0000001809087210 */ /* 0x001fe40007f3e0ff */
[----:B------:R-:W4:Y:S01]  /*11f70*/  LDL R9, [R1+0x2f4] ;  /* 0x0002f40001097983 */ /* 0x000f220000100800 */
[----:B------:R-:W-:Y:S02]  /*11f80*/  PRMT R14, RZ, 0x7610, R14 ;  /* 0x00007610ff0e7816 */ /* 0x000fe4000000000e */
[----:B----4-:R-:W-:-:S05]  /*11f90*/  IMAD.X R9, R9, 0x1, R0, P1 ;  /* 0x0000000109097824 */ /* 0x010fca00008e0600 */
[----:B------:R0:W4:Y:S04]  /*11fa0*/  @!P0 LDG.E.U16 R14, desc[UR6][R8.64] ;  /* 0x00000006080e8981 */ /* 0x000128000c1e1500 */
        /* <DEDUP_REMOVED lines=8> */
[----:B------:R-:W0:Y:S04]  /*12030*/  LDL R9, [R1+0x4e4] ;  /* 0x0004e40001097983 */ /* 0x000e280000100800 */
[----:B------:R1:W-:Y:S02]  /*12040*/  STS.U16 [R16+UR4+0x4700], R4 ;  /* 0x0047000410007988 */ /* 0x0003e40008000404 */
[----:B-1----:R-:W-:-:S05]  /*12050*/  LOP3.LUT R4, R22, 0x30, RZ, 0x3c, !PT ;  /* 0x0000003016047812 */ /* 0x002fca00078e3cff */
[----:B------:R-:W-:Y:S01]  /*12060*/  STL [R1+0x1270], R4 ;  /* 0x0012700401007387 */ /* 0x000fe20000100800 */
[----:B0-----:R-:W-:-:S03]  /*12070*/  IADD3 R8, P1, R9, R24, RZ ;  /* 0x0000001809087210 */ /* 0x001fc60007f3e0ff */
[----:B------:R-:W4:Y:S01]  /*12080*/  LDL R9, [R1+0x2b4] ;  /* 0x0002b40001097983 */ /* 0x000f220000100800 */
[----:B------:R-:W-:Y:S01]  /*12090*/  PRMT R12, RZ, 0x7610, R12 ;  /* 0x00007610ff0c7816 */ /* 0x000fe2000000000c */
[----:B----4-:R-:W-:-:S05]  /*120a0*/  IMAD.X R9, R9, 0x1, R0, P1 ;  /* 0x0000000109097824 */ /* 0x010fca00008e0600 */
[----:B------:R0:W4:Y:S04]  /*120b0*/  @!P0 LDG.E.U16 R12, desc[UR6][R8.64] ;  /* 0x00000006080c8981 */ /* 0x000128000c1e1500 */
[----:B------:R-:W0:Y:S02]  /*120c0*/  LDL R9, [R1+0x4d4] ;  /* 0x0004d40001097983 */ /* 0x000e240000100800 */
[----:B0-----:R-:W-:Y:S02]  /*120d0*/  IADD3 R8, P1, R9, R24, RZ ;  /* 0x0000001809087210 */ /* 0x001fe40007f3e0ff */
[----:B------:R-:W3:Y:S04]  /*120e0*/  LDL R9, [R1+0x294] ;  /* 0x0002940001097983 */ /* 0x000ee80000100800 */
[----:B------:R-:W-:Y:S04]  /*120f0*/  STS.U16 [R16+UR4+0x4100], R20 ;  /* 0x0041001410007988 */ /* 0x000fe80008000404 */
[----:B------:R-:W-:Y:S04]  /*12100*/  STS.U16 [R16+UR4+0x4300], R19 ;  /* 0x0043001310007988 */ /* 0x000fe80008000404 */
[----:B------:R-:W-:Y:S04]  /*12110*/  STS.U16 [R4+UR4+0x4180], R21 ;  /* 0x0041801504007988 */ /* 0x000fe80008000404 */
[----:B------:R-:W-:Y:S04]  /*12120*/  STS.U16 [R4+UR4+0x4380], R18 ;  /* 0x0043801204007988 */ /* 0x000fe80008000404 */
[----:B------:R-:W-:Y:S04]  /*12130*/  STS.U16 [R4+UR4+0x4580], R17 ;  /* 0x0045801104007988 */ /* 0x000fe80008000404 */
[----:B------:R-:W-:Y:S04]  /*12140*/  STS.U16 [R4+UR4+0x4780], R23 ;  /* 0x0047801704007988 */ /* 0x000fe80008000404 */
[----:B--2---:R0:W-:Y:S02]  /*12150*/  STS.U16 [R22+UR4], R11 ;  /* 0x0000000b16007988 */ /* 0x0041e40008000404 */
[----:B0-----:R-:W-:Y:S01]  /*12160*/  PRMT R11, RZ, 0x7610, R11 ;  /* 0x00007610ff0b7816 */ /* 0x001fe2000000000b */
[----:B---3--:R-:W-:-:S05]  /*12170*/  IMAD.X R9, R9, 0x1, R0, P1 ;  /* 0x0000000109097824 */ /* 0x008fca00008e0600 */
[----:B------:R0:W2:Y:S04]  /*12180*/  @!P0 LDG.E.U16 R11, desc[UR6][R8.64] ;  /* 0x00000006080b8981 */ /* 0x0000a8000c1e1500 */
[----:B------:R-:W0:Y:S02]  /*12190*/  LDL R9, [R1+0x4c4] ;  /* 0x0004c40001097983 */ /* 0x000e240000100800 */
[----:B0-----:R-:W-:Y:S02]  /*121a0*/  IADD3 R8, P1, R9, R24, RZ ;  /* 0x0000001809087210 */ /* 0x001fe40007f3e0ff */
        /* <DEDUP_REMOVED lines=12> */
[----:B------:R-:W0:Y:S02]  /*12270*/  LDL R9, [R1+0x4a4] ;  /* 0x0004a40001097983 */ /* 0x000e240000100800 */
[----:B0-----:R-:W-:Y:S02]  /*12280*/  IADD3 R8, P1, R9, R24, RZ ;  /* 0x0000001809087210 */ /* 0x001fe40007f3e0ff */
[----:B------:R-:W2:Y:S04]  /*12290*/  LDL R9, [R1+0x234] ;  /* 0x0002340001097983 */ /* 0x000ea80000100800 */
[----:B------:R0:W-:Y:S02]  /*122a0*/  STS.U16 [R22+UR4+0x600], R5 ;  /* 0x0006000516007988 */ /* 0x0001e40008000404 */
[----:B0-----:R-:W-:Y:S01]  /*122b0*/  PRMT R5, RZ, 0x7610, R5 ;  /* 0x00007610ff057816 */ /* 0x001fe20000000005 */
[----:B--2---:R-:W-:-:S05]  /*122c0*/  IMAD.X R9, R9, 0x1, R0, P1 ;  /* 0x0000000109097824 */ /* 0x004fca00008e0600 */
        /* <DEDUP_REMOVED lines=59> */
[----:B------:R-:W2:Y:S01]  /*12680*/  LDL R9, [R1+0x218] ;  /* 0x0002180001097983 */ /* 0x000ea20000100800 */
[----:B------:R-:W-:Y:S02]  /*12690*/  PRMT R18, RZ, 0x7610, R18 ;  /* 0x00007610ff127816 */ /* 0x000fe40000000012 */
[----:B--2---:R-:W-:-:S05]  /*126a0*/  IMAD.X R9, R9, 0x1, R0, P1 ;  /* 0x0000000109097824 */ /* 0x004fca00008e0600 */
[----:B------:R0:W2:Y:S04]  /*126b0*/  @!P0 LDG.E.U16 R18, desc[UR6][R8.64] ;  /* 0x0000000608128981 */ /* 0x0000a8000c1e1500 */
[----:B------:R-:W0:Y:S02]  /*126c0*/  LDL R9, [R1+0x404] ;  /* 0x0004040001097983 */ /* 0x000e240000100800 */
[----:B0-----:R-:W-:Y:S02]  /*126d0*/  IADD3 R8, P1, R9, R24, RZ ;  /* 0x0000001809087210 */ /* 0x001fe40007f3e0ff */
[----:B------:R-:W3:Y:S01]  /*126e0*/  LDL R9, [R1+0x238] ;  /* 0x0002380001097983 */ /* 0x000ee20000100800 */
[----:B------:R-:W-:Y:S02]  /*126f0*/  PRMT R17, RZ, 0x7610, R17 ;  /* 0x00007610ff117816 */ /* 0x000fe40000000011 */
        /* <DEDUP_REMOVED lines=88> */
[----:B0-----:R-:W-:-:S02]  /*12c80*/  PRMT R13, RZ, 0x7610, R13 ;  /* 0x00007610ff0d7816 */ /* 0x001fc4000000000d */
[----:B------:R0:W-:Y:S04]  /*12c90*/  STS.U16 [R22+UR4+0x2e00], R15 ;  /* 0x002e000f16007988 */ /* 0x0001e80008000404 */
[----:B0-----:R-:W2:Y:S01]  /*12ca0*/  LDL R15, [R1+0x2ac] ;  /* 0x0002ac00010f7983 */ /* 0x001ea20000100800 */
[----:B----4-:R-:W-:-:S05]  /*12cb0*/  IMAD.X R9, R9, 0x1, R0, P1 ;  /* 0x0000000109097824 */ /* 0x010fca00008e0600 */
[----:B------:R0:W4:Y:S04]  /*12cc0*/  @!P0 LDG.E.U16 R13, desc[UR6][R8.64] ;  /* 0x00000006080d8981 */ /* 0x000128000c1e1500 */
[----:B------:R-:W0:Y:S01]  /*12cd0*/  LDL R9, [R1+0x4e0] ;  /* 0x0004e00001097983 */ /* 0x000e220000100800 */
[----:B------:R-:W-:Y:S02]  /*12ce0*/  PRMT R21, RZ, 0x7610, R21 ;  /* 0x00007610ff157816 */ /* 0x000fe40000000015 */
[----:B0-----:R-:W-:-:S05]  /*12cf0*/  IADD3 R8, P1, R9, R24, RZ ;  /* 0x0000001809087210 */ /* 0x001fca0007f3e0ff */
[----:B--2---:R-:W-:Y:S01]  /*12d00*/  IMAD.X R9, R15, 0x1, R0, P1 ;  /* 0x000000010f097824 */ /* 0x004fe200008e0600 */
[----:B------:R0:W-:Y:S04]  /*12d10*/  STS.U16 [R22+UR4+0x3000], R12 ;  /* 0x0030000c16007988 */ /* 0x0001e80008000404 */
[----:B------:R1:W2:Y:S04]  /*12d20*/  @!P0 LDG.E.U16 R21, desc[UR6][R8.64] ;  /* 0x0000000608158981 */ /* 0x0002a8000c1e1500 */
[----:B------:R3:W-:Y:S04]  /*12d30*/  STS.U16 [R22+UR4+0x3200], R11 ;  /* 0x0032000b16007988 */ /* 0x0007e80008000404 */
[----:B------:R-:W4:Y:S04]  /*12d40*/  LDL R15, [R1+0x4a0] ;  /* 0x0004a000010f7983 */ /* 0x000f280000100800 */
[----:B------:R-:W1:Y:S02]  /*12d50*/  LDL R9, [R1+0x4d0] ;  /* 0x0004d00001097983 */ /* 0x000e640000100800 */
[----:B-1----:R-:W-:-:S02]  /*12d60*/  IADD3 R8, P1, R9, R24, RZ ;  /* 0x0000001809087210 */ /* 0x002fc40007f3e0ff */
[----:B------:R-:W3:Y:S01]  /*12d70*/  LDL R9, [R1+0x28c] ;  /* 0x00028c0001097983 */ /* 0x000ee20000100800 */
[----:B0-----:R-:W-:Y:S02]  /*12d80*/  PRMT R12, RZ, 0x7610, R12 ;  /* 0x00007610ff0c7816 */ /* 0x001fe4000000000c */
[----:B---3--:R-:W-:-:S05]  /*12d90*/  IMAD.X R9, R9, 0x1, R0, P1 ;  /* 0x0000000109097824 */ /* 0x008fca00008e0600 */
[----:B------:R0:W3:Y:S04]  /*12da0*/  @!P0 LDG.E.U16 R12, desc[UR6][R8.64] ;  /* 0x00000006080c8981 */ /* 0x0000e8000c1e1500 */
[----:B------:R-:W0:Y:S02]  /*12db0*/  LDL R9, [R1+0x4c0] ;  /* 0x0004c00001097983 */ /* 0x000e240000100800 */
[----:B0-----:R-:W-:Y:S02]  /*12dc0*/  IADD3 R8, P1, R9, R24, RZ ;  /* 0x0000001809087210 */ /* 0x001fe40007f3e0ff */
[----:B------:R-:W2:Y:S01]  /*12dd0*/  LDL R9, [R1+0x26c] ;  /* 0x00026c0001097983 */ /* 0x000ea20000100800 */
[----:B------:R-:W-:Y:S02]  /*12de0*/  PRMT R11, RZ, 0x7610, R11 ;  /* 0x00007610ff0b7816 */ /* 0x000fe4000000000b */
[----:B--2---:R-:W-:-:S05]  /*12df0*/  IMAD.X R9, R9, 0x1, R0, P1 ;  /* 0x0000000109097824 */ /* 0x004fca00008e0600 */
[----:B------:R0:W2:Y:S04]  /*12e00*/  @!P0 LDG.E.U16 R11, desc[UR6][R8.64] ;  /* 0x00000006080b8981 */ /* 0x0000a8000c1e1500 */
[----:B------:R-:W0:Y:S02]  /*12e10*/  LDL R9, [R1+0x4b0] ;  /* 0x0004b00001097983 */ /* 0x000e240000100800 */
[-C--:B0-----:R-:W-:Y:S02]  /*12e20*/  IADD3 R8, P1, R9, R24.reuse, RZ ;  /* 0x0000001809087210 */ /* 0x081fe40007f3e0ff */
[----:B------:R-:W4:Y:S04]  /*12e30*/  LDL R9, [R1+0x24c] ;  /* 0x00024c0001097983 */ /* 0x000f280000100800 */
[----:B------:R0:W-:Y:S01]  /*12e40*/  STS.U16 [R22+UR4+0x3600], R14 ;  /* 0x0036000e16007988 */ /* 0x0001e20008000404 */
[----:B----4-:R-:W-:Y:S01]  /*12e50*/  IMAD.X R9, R9, 0x1, R0, P1 ;  /* 0x0000000109097824 */ /* 0x010fe200008e0600 */
[----:B0-----:R-:W-:-:S02]  /*12e60*/  IADD3 R14, P1, R15, R24, RZ ;  /* 0x000000180f0e7210 */ /* 0x001fc40007f3e0ff */
[----:B------:R-:W4:Y:S04]  /*12e70*/  LDL R15, [R1+0x22c] ;  /* 0x00022c00010f7983 */ /* 0x000f280000100800 */
[----:B------:R0:W-:Y:S02]  /*12e80*/  STS.U16 [R22+UR4+0x3400], R10 ;  /* 0x0034000a16007988 */ /* 0x0001e40008000404 */
[----:B0-----:R-:W-:-:S06]  /*12e90*/  PRMT R10, RZ, 0x7610, R10 ;  /* 0x00007610ff0a7816 */ /* 0x001fcc000000000a */
[----:B------:R0:W2:Y:S02]  /*12ea0*/  @!P0 LDG.E.U16 R10, desc[UR6][R8.64] ;  /* 0x00000006080a8981 */ /* 0x0000a4000c1e1500 */
[----:B0-----:R-:W-:Y:S01]  /*12eb0*/  PRMT R9, RZ, 0x7610, R9 ;  /* 0x00007610ff097816 */ /* 0x001fe20000000009 */
[----:B----4-:R-:W-:-:S05]  /*12ec0*/  IMAD.X R15, R15, 0x1, R0, P1 ;  /* 0x000000010f0f7824 */ /* 0x010fca00008e0600 */
[----:B------:R0:W4:Y:S04]  /*12ed0*/  @!P0 LDG.E.U16 R9, desc[UR6][R14.64] ;  /* 0x000000060e098981 */ /* 0x000128000c1e1500 */
        /* <DEDUP_REMOVED lines=8> */
[----:B------:R-:W2:Y:S04]  /*12f60*/  LDL R15, [R1+0x1ec] ;  /* 0x0001ec00010f7983 */ /* 0x000ea80000100800 */
[----:B------:R-:W-:Y:S04]  /*12f70*/  STS.U16 [R22+UR4+0x3800], R28 ;  /* 0x0038001c16007988 */ /* 0x000fe80008000404 */
[----:B------:R-:W-:Y:S04]  /*12f80*/  STS.U16 [R22+UR4+0x3a00], R27 ;  /* 0x003a001b16007988 */ /* 0x000fe80008000404 */
[----:B------:R-:W-:Y:S04]  /*12f90*/  STS.U16 [R22+UR4+0x3c00], R26 ;  /* 0x003c001a16007988 */ /* 0x000fe80008000404 */
[----:B------:R-:W-:Y:S04]  /*12fa0*/  STS.U16 [R22+UR4+0x3e00], R25 ;  /* 0x003e001916007988 */ /* 0x000fe80008000404 */
[----:B------:R0:W-:Y:S02]  /*12fb0*/  STS.U16 [R7+UR4+0x80], R6 ;  /* 0x0000800607007988 */ /* 0x0001e40008000404 */
[----:B0-----:R-:W-:Y:S01]  /*12fc0*/  PRMT R6, RZ, 0x7610, R6 ;  /* 0x00007610ff067816 */ /* 0x001fe20000000006 */
[----:B--2---:R-:W-:-:S05]  /*12fd0*/  IMAD.X R15, R15, 0x1, R0, P1 ;  /* 0x000000010f0f7824 */ /* 0x004fca00008e0600 */
[----:B------:R0:W2:Y:S04]  /*12fe0*/  @!P0 LDG.E.U16 R6, desc[UR6][R14.64] ;  /* 0x000000060e068981 */ /* 0x0000a8000c1e1500 */
        /* <DEDUP_REMOVED lines=41> */
[----:B------:R-:W4:Y:S04]  /*13280*/  LDL R15, [R1+0x220] ;  /* 0x00022000010f7983 */ /* 0x000f280000100800 */
[----:B------:R0:W-:Y:S04]  /*13290*/  STS.U16 [R7+UR4+0x480], R20 ;  /* 0x0004801407007988 */ /* 0x0001e80008000404 */
[----:B------:R1:W-:Y:S01]  /*132a0*/  STS.U16 [R7+UR4+0xc80], R13 ;  /* 0x000c800d07007988 */ /* 0x0003e20008000404 */
[----:B0-----:R-:W-:-:S03]  /*132b0*/  PRMT R20, RZ, 0x7610, R20 ;  /* 0x00007610ff147816 */ /* 0x001fc60000000014 */
[----:B-1----:R-:W3:Y:S01]  /*132c0*/  LDL R13, [R1+0x400] ;  /* 0x00040000010d7983 */ /* 0x002ee20000100800 */
[----:B----4-:R-:W-:-:S05]  /*132d0*/  IMAD.X R15, R15, 0x1, R0, P1 ;  /* 0x000000010f0f7824 */ /* 0x010fca00008e0600 */
[----:B------:R0:W4:Y:S04]  /*132e0*/  @!P0 LDG.E.U16 R20, desc[UR6][R14.64] ;  /* 0x000000060e148981 */ /* 0x000128000c1e1500 */
[----:B------:R-:W2:Y:S04]  /*132f0*/  LDL R14, [R1+0x240] ;  /* 0x00024000010e7983 */ /* 0x000ea80000100800 */
[----:B------:R-:W0:Y:S04]  /*13300*/  LDL R15, [R1+0x3f0] ;  /* 0x0003f000010f7983 */ /* 0x000e280000100800 */
[----:B------:R3:W-:Y:S02]  /*13310*/  STS.U16 [R7+UR4+0x1080], R12 ;  /* 0x0010800c07007988 */ /* 0x0007e40008000404 */
[----:B---3--:R-:W-:-:S05]  /*13320*/  IADD3 R12, P1, R13, R24, RZ ;  /* 0x000000180d0c7210 */ /* 0x008fca0007f3e0ff */
[--C-:B--2---:R-:W-:Y:S01]  /*13330*/  IMAD.X R13, R14, 0x1, R0.reuse, P1 ;  /* 0x000000010e0d7824 */ /* 0x104fe200008e0600 */
[----:B0-----:R-:W-:Y:S02]  /*13340*/  IADD3 R14, P1, R15, R24, RZ ;  /* 0x000000180f0e7210 */ /* 0x001fe40007f3e0ff */
[----:B------:R-:W2:Y:S04]  /*13350*/  LDL R15, [R1+0x260] ;  /* 0x00026000010f7983 */ /* 0x000ea80000100800 */
[----:B------:R0:W-:Y:S02]  /*13360*/  STS.U16 [R7+UR4+0x680], R19 ;  /* 0x0006801307007988 */ /* 0x0001e40008000404 */
[----:B0-----:R-:W-:Y:S02]  /*13370*/  PRMT R19, RZ, 0x7610, R19 ;  /* 0x00007610ff137816 */ /* 0x001fe40000000013 */
[----:B------:R0:W-:Y:S04]  /*13380*/  STS.U16 [R7+UR4+0x1280], R11 ;  /* 0x0012800b07007988 */ /* 0x0001e80008000404 */
[----:B------:R1:W3:Y:S04]  /*13390*/  @!P0 LDG.E.U16 R19, desc[UR6][R12.64] ;  /* 0x000000060c138981 */ /* 0x0002e8000c1e1500 */
[----:B0-----:R-:W4:Y:S01]  /*133a0*/  LDL R11, [R1+0x3e0] ;  /* 0x0003e000010b7983 */ /* 0x001f220000100800 */
[----:B-1----:R-:W-:Y:S01]  /*133b0*/  PRMT R13, RZ, 0x7610, R13 ;  /* 0x00007610ff0d7816 */ /* 0x002fe2000000000d */
[----:B--2---:R-:W-:-:S05]  /*133c0*/  IMAD.X R15, R15, 0x1, R0, P1 ;  /* 0x000000010f0f7824 */ /* 0x004fca00008e0600 */
[----:B------:R0:W2:Y:S04]  /*133d0*/  @!P0 LDG.E.U16 R13, desc[UR6][R14.64] ;  /* 0x000000060e0d8981 */ /* 0x0000a8000c1e1500 */
[----:B------:R-:W3:Y:S04]  /*133e0*/  LDL R14, [R1+0x280] ;  /* 0x00028000010e7983 */ /* 0x000ee80000100800 */
[----:B------:R-:W0:Y:S04]  /*133f0*/  LDL R15, [R1+0x3d0] ;  /* 0x0003d000010f7983 */ /* 0x000e280000100800 */
[----:B------:R4:W-:Y:S02]  /*13400*/  STS.U16 [R7+UR4+0x1480], R10 ;  /* 0x0014800a07007988 */ /* 0x0009e40008000404 */
[----:B----4-:R-:W-:-:S05]  /*13410*/  IADD3 R10, P1, R11, R24, RZ ;  /* 0x000000180b0a7210 */ /* 0x010fca0007f3e0ff */
[----:B---3--:R-:W-:Y:S01]  /*13420*/  IMAD.X R11, R14, 0x1, R0, P1 ;  /* 0x000000010e0b7824 */ /* 0x008fe200008e0600 */
[----:B0-----:R-:W-:Y:S02]  /*13430*/  IADD3 R14, P1, R15, R24, RZ ;  /* 0x000000180f0e7210 */ /* 0x001fe40007f3e0ff */
[----:B------:R-:W3:Y:S01]  /*13440*/  LDL R15, [R1+0x2a0] ;  /* 0x0002a000010f7983 */ /* 0x000ee20000100800 */
[----:B------:R-:W-:-:S06]  /*13450*/  PRMT R12, RZ, 0x7610, R12 ;  /* 0x00007610ff0c7816 */ /* 0x000fcc000000000c */
[----:B------:R0:W4:Y:S02]  /*13460*/  @!P0 LDG.E.U16 R12, desc[UR6][R10.64] ;  /* 0x000000060a0c8981 */ /* 0x000124000c1e1500 */
        /* <DEDUP_REMOVED lines=23> */
[----:B------:R-:W2:Y:S04]  /*135e0*/  LDL.LU R14, [R1+0xc] ;  /* 0x00000c00010e7983 */ /* 0x000ea80000300800 */
[----:B------:R-:W0:Y:S04]  /*135f0*/  LDL R15, [R1+0x584] ;  /* 0x00058400010f7983 */ /* 0x000e280000100800 */
[----:B--2---:R0:W-:Y:S02]  /*13600*/  STS.U16 [R7+UR4+0x3880], R14 ;  /* 0x0038800e07007988 */ /* 0x0041e40008000404 */
[----:B0-----:R-:W-:-:S02]  /*13610*/  IADD3 R14, P1, R15, R24, RZ ;  /* 0x000000180f0e7210 */ /* 0x001fc40007f3e0ff */
[----:B------:R-:W2:Y:S01]  /*13620*/  LDL R15, [R1+0x580] ;  /* 0x00058000010f7983 */ /* 0x000ea20000100800 */
[----:B------:R-:W-:Y:S02]  /*13630*/  PRMT R26, RZ, 0x7610, R26 ;  /* 0x00007610ff1a7816 */ /* 0x000fe4000000001a */
[----:B--2---:R-:W-:-:S05]  /*13640*/  IMAD.X R15, R15, 0x1, R0, P1 ;  /* 0x000000010f0f7824 */ /* 0x004fca00008e0600 */
[----:B------:R0:W2:Y:S04]  /*13650*/  @!P0 LDG.E.U16 R26, desc[UR6][R14.64] ;  /* 0x000000060e1a8981 */ /* 0x0000a8000c1e1500 */
[----:B------:R-:W4:Y:S04]  /*13660*/  LDL.LU R14, [R1+0x8] ;  /* 0x00000800010e7983 */ /* 0x000f280000300800 */
[----:B------:R-:W0:Y:S04]  /*13670*/  LDL R15, [R1+0x564] ;  /* 0x00056400010f7983 */ /* 0x000e280000100800 */
[----:B----4-:R0:W-:Y:S02]  /*13680*/  STS.U16 [R7+UR4+0x3a80], R14 ;  /* 0x003a800e07007988 */ /* 0x0101e40008000404 */
[----:B0-----:R-:W-:-:S02]  /*13690*/  IADD3 R14, P1, R15, R24, RZ ;  /* 0x000000180f0e7210 */ /* 0x001fc40007f3e0ff */
[----:B------:R-:W4:Y:S01]  /*136a0*/  LDL R15, [R1+0x560] ;  /* 0x00056000010f7983 */ /* 0x000f220000100800 */
[----:B------:R-:W-:Y:S02]  /*136b0*/  PRMT R25, RZ, 0x7610, R25 ;  /* 0x00007610ff197816 */ /* 0x000fe40000000019 */
[----:B----4-:R-:W-:-:S05]  /*136c0*/  IMAD.X R15, R15, 0x1, R0, P1 ;  /* 0x000000010f0f7824 */ /* 0x010fca00008e0600 */
[----:B------:R0:W4:Y:S04]  /*136d0*/  @!P0 LDG.E.U16 R25, desc[UR6][R14.64] ;  /* 0x000000060e198981 */ /* 0x000128000c1e1500 */
[----:B------:R-:W0:Y:S04]  /*136e0*/  LDL R15, [R1+0x544] ;  /* 0x00054400010f7983 */ /* 0x000e280000100800 */
[----:B------:R1:W-:Y:S04]  /*136f0*/  STS.U16 [R7+UR4+0x3c80], R3 ;  /* 0x003c800307007988 */ /* 0x0003e80008000404 */
[----:B-1----:R-:W3:Y:S01]  /*13700*/  LDL.LU R3, [R1+0x1298] ;  /* 0x0012980001037983 */ /* 0x002ee20000300800 */
[----:B0-----:R-:W-:-:S03]  /*13710*/  IADD3 R14, P1, R15, R24, RZ ;  /* 0x000000180f0e7210 */ /* 0x001fc60007f3e0ff */
[----:B------:R-:W2:Y:S01]  /*13720*/  LDL R15, [R1+0x540] ;  /* 0x00054000010f7983 */ /* 0x000ea20000100800 */
[----:B------:R-:W-:Y:S01]  /*13730*/  PRMT R23, RZ, 0x7610, R23 ;  /* 0x00007610ff177816 */ /* 0x000fe20000000017 */
[----:B--2---:R-:W-:-:S05]  /*13740*/  IMAD.X R15, R15, 0x1, R0, P1 ;  /* 0x000000010f0f7824 */ /* 0x004fca00008e0600 */
[----:B------:R0:W2:Y:S04]  /*13750*/  @!P0 LDG.E.U16 R23, desc[UR6][R14.64] ;  /* 0x000000060e178981 */ /* 0x0000a8000c1e1500 */
[----:B------:R-:W0:Y:S04]  /*13760*/  LDL R15, [R1+0x520] ;  /* 0x00052000010f7983 */ /* 0x000e280000100800 */
[----:B------:R1:W-:Y:S04]  /*13770*/  STS.U16 [R7+UR4+0x3e80], R2 ;  /* 0x003e800207007988 */ /* 0x0003e80008000404 */
[----:B-1----:R-:W4:Y:S01]  /*13780*/  LDL.LU R2, [R1+0x1294] ;  /* 0x0012940001027983 */ /* 0x002f220000300800 */
[----:B0-----:R-:W-:-:S03]  /*13790*/  IADD3 R14, P1, R15, R24, RZ ;  /* 0x000000180f0e7210 */ /* 0x001fc60007f3e0ff */
[----:B------:R-:W3:Y:S01]  /*137a0*/  LDL R15, [R1+0x37c] ;  /* 0x00037c00010f7983 */ /* 0x000ee20000100800 */
[----:B------:R-:W-:Y:S01]  /*137b0*/  PRMT R22, RZ, 0x7610, R22 ;  /* 0x00007610ff167816 */ /* 0x000fe20000000016 */
        /* <DEDUP_REMOVED lines=46> */
[----:B------:R-:W2:Y:S01]  /*13aa0*/  LDL R15, [R1+0x244] ;  /* 0x00024400010f7983 */ /* 0x000ea20000100800 */
[----:B------:R-:W-:Y:S02]  /*13ab0*/  PRMT R2, RZ, 0x7610, R2 ;  /* 0x00007610ff027816 */ /* 0x000fe40000000002 */
[----:B--2---:R-:W-:-:S05]  /*13ac0*/  IMAD.X R15, R15, 0x1, R0, P1 ;  /* 0x000000010f0f7824 */ /* 0x004fca00008e0600 */
[----:B------:R-:W2:Y:S04]  /*13ad0*/  @!P0 LDG.E.U16 R2, desc[UR6][R14.64] ;  /* 0x000000060e028981 */ /* 0x000ea8000c1e1500 */
[----:B--2---:R0:W-:Y:S04]  /*13ae0*/  STL [R1+0xc], R2 ;  /* 0x00000c0201007387 */ /* 0x0041e80000100800 */
[----:B0-----:R-:W2:Y:S04]  /*13af0*/  LDL.LU R2, [R1+0x1290] ;  /* 0x0012900001027983 */ /* 0x001ea80000300800 */
[----:B------:R-:W4:Y:S04]  /*13b00*/  LDL R15, [R1+0x49c] ;  /* 0x00049c00010f7983 */ /* 0x000f280000100800 */
[----:B------:R0:W-:Y:S04]  /*13b10*/  STS.U16 [R7+UR4+0x2c80], R13 ;  /* 0x002c800d07007988 */ /* 0x0001e80008000404 */
[----:B0-----:R-:W3:Y:S01]  /*13b20*/  LDL R13, [R1+0x48c] ;  /* 0x00048c00010d7983 */ /* 0x001ee20000100800 */
[----:B----4-:R-:W-:-:S03]  /*13b30*/  IADD3 R14, P1, R15, R24, RZ ;  /* 0x000000180f0e7210 */ /* 0x010fc60007f3e0ff */
[----:B------:R-:W4:Y:S04]  /*13b40*/  LDL R15, [R1+0x224] ;  /* 0x00022400010f7983 */ /* 0x000f280000100800 */
[----:B------:R3:W-:Y:S01]  /*13b50*/  STS.U16 [R7+UR4+0x2e80], R12 ;  /* 0x002e800c07007988 */ /* 0x0007e20008000404 */
[--C-:B----4-:R-:W-:Y:S01]  /*13b60*/  IMAD.X R15, R15, 0x1, R0.reuse, P1 ;  /* 0x000000010f0f7824 */ /* 0x110fe200008e0600 */
[----:B---3--:R-:W-:Y:S02]  /*13b70*/  IADD3 R12, P1, R13, R24, RZ ;  /* 0x000000180d0c7210 */ /* 0x008fe40007f3e0ff */
[----:B------:R-:W3:Y:S01]  /*13b80*/  LDL R13, [R1+0x204] ;  /* 0x00020400010d7983 */ /* 0x000ee20000100800 */
[----:B------:R-:W-:Y:S02]  /*13b90*/  PRMT R3, RZ, 0x7610, R3 ;  /* 0x00007610ff037816 */ /* 0x000fe40000000003 */
[----:B---3--:R-:W-:-:S05]  /*13ba0*/  IMAD.X R13, R13, 0x1, R0, P1 ;  /* 0x000000010d0d7824 */ /* 0x008fca00008e0600 */
[----:B------:R-:W3:Y:S04]  /*13bb0*/  @!P0 LDG.E.U16 R3, desc[UR6][R12.64] ;  /* 0x000000060c038981 */ /* 0x000ee8000c1e1500 */
[----:B------:R-:W-:Y:S04]  /*13bc0*/  STS.U16 [R7+UR4+0x3080], R11 ;  /* 0x0030800b07007988 */ /* 0x000fe80008000404 */
[----:B---3--:R0:W-:Y:S04]  /*13bd0*/  STL [R1+0x4], R3 ;  /* 0x0000040301007387 */ /* 0x0081e80000100800 */
[----:B0-----:R-:W3:Y:S04]  /*13be0*/  LDL.LU R3, [R1+0x128c] ;  /* 0x00128c0001037983 */ /* 0x001ee80000300800 */
[----:B------:R-:W4:Y:S04]  /*13bf0*/  LDL R13, [R1+0x47c] ;  /* 0x00047c00010d7983 */ /* 0x000f280000100800 */
[----:B------:R-:W2:Y:S01]  /*13c00*/  LDL R11, [R1+0x1e4] ;  /* 0x0001e400010b7983 */ /* 0x000ea20000100800 */
[----:B------:R-:W-:-:S02]  /*13c10*/  PRMT R4, RZ, 0x7610, R4 ;  /* 0x00007610ff047816 */ /* 0x000fc40000000004 */
[----:B----4-:R-:W-:-:S05]  /*13c20*/  IADD3 R12, P1, R13, R24, RZ ;  /* 0x000000180d0c7210 */ /* 0x010fca0007f3e0ff */
[----:B--2---:R-:W-:Y:S01]  /*13c30*/  IMAD.X R13, R11, 0x1, R0, P1 ;  /* 0x000000010b0d7824 */ /* 0x004fe200008e0600 */
[----:B------:R0:W-:Y:S04]  /*13c40*/  STS.U16 [R7+UR4+0x3280], R9 ;  /* 0x0032800907007988 */ /* 0x0001e80008000404 */
[----:B------:R1:W2:Y:S04]  /*13c50*/  @!P0 LDG.E.U16 R4, desc[UR6][R12.64] ;  /* 0x000000060c048981 */ /* 0x0002a8000c1e1500 */
[----:B------:R4:W-:Y:S04]  /*13c60*/  STS.U16 [R7+UR4+0x3480], R8 ;  /* 0x0034800807007988 */ /* 0x0009e80008000404 */
[----:B0-----:R-:W4:Y:S04]  /*13c70*/  LDL R9, [R1+0x45c] ;  /* 0x00045c0001097983 */ /* 0x001f280000100800 */
[----:B------:R-:W1:Y:S04]  /*13c80*/  LDL R13, [R1+0x46c] ;  /* 0x00046c00010d7983 */ /* 0x000e680000100800 */
[----:B------:R0:W-:Y:S04]  /*13c90*/  STS.U16 [R7+UR4+0x2080], R28 ;  /* 0x0020801c07007988 */ /* 0x0001e80008000404 */
[----:B------:R-:W3:Y:S01]  /*13ca0*/  LDL R11, [R1+0x43c] ;  /* 0x00043c00010b7983 */ /* 0x000ee20000100800 */
[----:B-1----:R-:W-:-:S03]  /*13cb0*/  IADD3 R12, P1, R13, R24, RZ ;  /* 0x000000180d0c7210 */ /* 0x002fc60007f3e0ff */
[----:B------:R-:W2:Y:S02]  /*13cc0*/  LDL R13, [R1+0x1c4] ;  /* 0x0001c400010d7983 */ /* 0x000ea40000100800 */
[----:B--2---:R-:W-:Y:S01]  /*13cd0*/  IMAD.X R13, R13, 0x1, R0, P1 ;  /* 0x000000010d0d7824 */ /* 0x004fe200008e0600 */
[----:B----4-:R-:W-:Y:S02]  /*13ce0*/  IADD3 R8, P1, R9, R24, RZ ;  /* 0x0000001809087210 */ /* 0x010fe40007f3e0ff */
[----:B------:R-:W2:Y:S01]  /*13cf0*/  LDL R9, [R1+0x1a4] ;  /* 0x0001a40001097983 */ /* 0x000ea20000100800 */
[----:B0-----:R-:W-:Y:S02]  /*13d00*/  PRMT R28, RZ, 0x7610, R28 ;  /* 0x00007610ff1c7816 */ /* 0x001fe4000000001c */
[----:B--2---:R-:W-:-:S05]  /*13d10*/  IMAD.X R9, R9, 0x1, R0, P1 ;  /* 0x0000000109097824 */ /* 0x004fca00008e0600 */
[----:B------:R0:W2:Y:S04]  /*13d20*/  @!P0 LDG.E.U16 R28, desc[UR6][R8.64] ;  /* 0x00000006081c8981 */ /* 0x0000a8000c1e1500 */
[----:B------:R-:W0:Y:S04]  /*13d30*/  LDL R9, [R1+0x44c] ;  /* 0x00044c0001097983 */ /* 0x000e280000100800 */
[----:B------:R1:W-:Y:S04]  /*13d40*/  STS.U16 [R7+UR4+0x3680], R10 ;  /* 0x0036800a07007988 */ /* 0x0003e80008000404 */
[----:B-1----:R-:W4:Y:S01]  /*13d50*/  LDL R10, [R1+0x1c8] ;  /* 0x0001c800010a7983 */ /* 0x002f220000100800 */
[----:B0-----:R-:W-:-:S03]  /*13d60*/  IADD3 R8, P1, R9, R24, RZ ;  /* 0x0000001809087210 */ /* 0x001fc60007f3e0ff */
[----:B------:R-:W3:Y:S04]  /*13d70*/  LDL R9, [R1+0x1a8] ;  /* 0x0001a80001097983 */ /* 0x000ee80000100800 */
[----:B------:R-:W-:Y:S04]  /*13d80*/  STS.U16 [R7+UR4+0x1e80], R29 ;  /* 0x001e801d07007988 */ /* 0x000fe80008000404 */
[----:B------:R-:W-:Y:S04]  /*13d90*/  STS.U16 [R7+UR4+0x2280], R27 ;  /* 0x0022801b07007988 */ /* 0x000fe80008000404 */
[----:B------:R0:W-:Y:S02]  /*13da0*/  STS.U16 [R7+UR4+0x2a80], R19 ;  /* 0x002a801307007988 */ /* 0x0001e40008000404 */
[----:B0-----:R-:W-:-:S02]  /*13db0*/  PRMT R7, RZ, 0x7610, R7 ;  /* 0x00007610ff077816 */ /* 0x001fc40000000007 */
[----:B------:R-:W-:Y:S01]  /*13dc0*/  PRMT R27, RZ, 0x7610, R27 ;  /* 0x00007610ff1b7816 */ /* 0x000fe2000000001b */
[----:B---3--:R-:W-:-:S05]  /*13dd0*/  IMAD.X R9, R9, 0x1, R0, P1 ;  /* 0x0000000109097824 */ /* 0x008fca00008e0600 */
[----:B------:R0:W3:Y:S02]  /*13de0*/  @!P0 LDG.E.U16 R7, desc[UR6][R8.64] ;  /* 0x0000000608078981 */ /* 0x0000e4000c1e1500 */
[----:B0-----:R-:W-:Y:S02]  /*13df0*/  IADD3 R8, P1, R11, R24, RZ ;  /* 0x000000180b087210 */ /* 0x001fe40007f3e0ff */
[----:B------:R-:W-:Y:S01]  /*13e00*/  PRMT R29, RZ, 0x7610, R29 ;  /* 0x00007610ff1d7816 */ /* 0x000fe2000000001d */
[----:B------:R0:W-:Y:S02]  /*13e10*/  STS.U16 [R16+UR4+0x300], R25 ;  /* 0x0003001910007988 */ /* 0x0001e40008000404 */
[----:B----4-:R-:W-:Y:S02]  /*13e20*/  IMAD.X R9, R10, 0x1, R0, P1 ;  /* 0x000000010a097824 */ /* 0x010fe400008e0600 */
[----:B------:R-:W4:Y:S04]  /*13e30*/  LDL R11, [R1+0x228] ;  /* 0x00022800010b7983 */ /* 0x000f280000100800 */
[----:B------:R1:W2:Y:S04]  /*13e40*/  @!P0 LDG.E.U16 R27, desc[UR6][R8.64] ;  /* 0x00000006081b8981 */ /* 0x0002a8000c1e1500 */
[----:B------:R1:W2:Y:S01]  /*13e50*/  @!P0 LDG.E.U16 R29, desc[UR6][R12.64] ;  /* 0x000000060c1d8981 */ /* 0x0002a2000c1e1500 */
[----:B0-----:R-:W-:-:S03]  /*13e60*/  PRMT R25, RZ, 0x7610, R25 ;  /* 0x00007610ff197816 */ /* 0x001fc60000000019 */
[----:B------:R-:W3:Y:S04]  /*13e70*/  LDL R10, [R1+0x3fc] ;  /* 0x0003fc00010a7983 */ /* 0x000ee80000100800 */
[----:B------:R-:W1:Y:S02]  /*13e80*/  LDL R9, [R1+0x42c] ;  /* 0x00042c0001097983 */ /* 0x000e640000100800 */
[----:B-1----:R-:W-:Y:S02]  /*13e90*/  IADD3 R8, P1, R9, R24, RZ ;  /* 0x0000001809087210 */ /* 0x002fe40007f3e0ff */
[----:B------:R-:W4:Y:S01]  /*13ea0*/  LDL R9, [R1+0x1e8] ;  /* 0x0001e80001097983 */ /* 0x000f220000100800 */
[----:B------:R-:W-:Y:S02]  /*13eb0*/  PRMT R12, RZ, 0x7610, R12 ;  /* 0x00007610ff0c7816 */ /* 0x000fe4000000000c */
[----:B----4-:R-:W-:-:S05]  /*13ec0*/  IMAD.X R9, R9, 0x1, R0, P1 ;  /* 0x0000000109097824 */ /* 0x010fca00008e0600 */
[----:B------:R0:W4:Y:S04]  /*13ed0*/  @!P0 LDG.E.U16 R12, desc[UR6][R8.64] ;  /* 0x00000006080c8981 */ /* 0x000128000c1e1500 */
[----:B------:R-:W0:Y:S02]  /*13ee0*/  LDL R9, [R1+0x41c] ;  /* 0x00041c0001097983 */ /* 0x000e240000100800 */
[----:B0-----:R-:W-:Y:S02]  /*13ef0*/  IADD3 R8, P1, R9, R24, RZ ;  /* 0x0000001809087210 */ /* 0x001fe40007f3e0ff */
[----:B------:R-:W2:Y:S03]  /*13f00*/  LDL R9, [R1+0x208] ;  /* 0x0002080001097983 */ /* 0x000ea60000100800 */
[----:B--2---:R-:W-:-:S05]  /*13f10*/  IMAD.X R9, R9, 0x1, R0, P1 ;  /* 0x0000000109097824 */ /* 0x004fca00008e0600 */
[----:B------:R0:W2:Y:S04]  /*13f20*/  @!P0 LDG.E.U16 R25, desc[UR6][R8.64] ;  /* 0x0000000608198981 */ /* 0x0000a8000c1e1500 */
[----:B------:R-:W0:Y:S01]  /*13f30*/  LDL R9, [R1+0x40c] ;  /* 0x00040c0001097983 */ /* 0x000e220000100800 */
[----:B------:R-:W-:-:S06]  /*13f40*/  PRMT R2, RZ, 0x7610, R2 ;  /* 0x00007610ff027816 */ /* 0x000fcc0000000002 */
[----:B------:R1:W4:Y:S01]  /*13f50*/  @!P0 LDG.E.U16 R2, desc[UR6][R14.64] ;  /* 0x000000060e028981 */ /* 0x000322000c1e1500 */
[----:B0-----:R-:W-:-:S05]  /*13f60*/  IADD3 R8, P1, R9, R24, RZ ;  /* 0x0000001809087210 */ /* 0x001fca0007f3e0ff */
[----:B------:R-:W-:Y:S02]  /*13f70*/  IMAD.X R9, R11, 0x1, R0, P1 ;  /* 0x000000010b097824 */ /* 0x000fe400008e0600 */
[----:B------:R-:W2:Y:S01]  /*13f80*/  LDL R11, [R1+0x248] ;  /* 0x00024800010b7983 */ /* 0x000ea20000100800 */
[----:B-1----:R-:W-:Y:S02]  /*13f90*/  PRMT R15, RZ, 0x7610, R15 ;  /* 0x00007610ff0f7816 */ /* 0x002fe4000000000f */
[----:B---3--:R-:W-:-:S04]  /*13fa0*/  IADD3 R10, P1, R10, R24, RZ ;  /* 0x000000180a0a7210 */ /* 0x008fc80007f3e0ff */
[----:B------:R0:W3:Y:S02]  /*13fb0*/  @!P0 LDG.E.U16 R15, desc[UR6][R8.64] ;  /* 0x00000006080f8981 */ /* 0x0000e4000c1e1500 */
[----:B0-----:R-:W-:Y:S01]  /*13fc0*/  PRMT R9, RZ, 0x7610, R9 ;  /* 0x00007610ff097816 */ /* 0x001fe20000000009 */
        /* <DEDUP_REMOVED lines=10> */
[----:B------:R-:W3:Y:S01]  /*14070*/  LDL R11, [R1+0x288] ;  /* 0x00028800010b7983 */ /* 0x000ee20000100800 */
[----:B------:R-:W-:-:S03]  /*14080*/  PRMT R14, RZ, 0x7610, R14 ;  /* 0x00007610ff0e7816 */ /* 0x000fc6000000000e */
[----:B------:R0:W-:Y:S04]  /*14090*/  STS.U16 [R16+UR4+0xb00], R6 ;  /* 0x000b000610007988 */ /* 0x0001e80008000404 */
[----:B0-----:R-:W2:Y:S01]  /*140a0*/  LDL R6, [R1+0x2a8] ;  /* 0x0002a80001067983 */ /* 0x001ea20000100800 */
[----:B---3--:R-:W-:-:S05]  /*140b0*/  IMAD.X R11, R11, 0x1, R0, P1 ;  /* 0x000000010b0b7824 */ /* 0x008fca00008e0600 */
[----:B------:R0:W3:Y:S04]  /*140c0*/  @!P0 LDG.E.U16 R14, desc[UR6][R10.64] ;  /* 0x000000060a0e8981 */ /* 0x0000e8000c1e1500 */
[----:B------:R-:W0:Y:S01]  /*140d0*/  LDL R11, [R1+0x3cc] ;  /* 0x0003cc00010b7983 */ /* 0x000e220000100800 */
[----:B------:R-:W-:Y:S02]  /*140e0*/  PRMT R19, RZ, 0x7610, R19 ;  /* 0x00007610ff137816 */ /* 0x000fe40000000013 */
[----:B0-----:R-:W-:-:S05]  /*140f0*/  IADD3 R10, P1, R11, R24, RZ ;  /* 0x000000180b0a7210 */ /* 0x001fca0007f3e0ff */
[----:B--2---:R-:W-:Y:S02]  /*14100*/  IMAD.X R11, R6, 0x1, R0, P1 ;  /* 0x00000001060b7824 */ /* 0x004fe400008e0600 */
[----:B------:R-:W2:Y:S04]  /*14110*/  LDL.LU R6, [R1+0x18] ;  /* 0x0000180001067983 */ /* 0x000ea80000300800 */
[----:B------:R0:W4:Y:S04]  /*14120*/  @!P0 LDG.E.U16 R19, desc[UR6][R10.64] ;  /* 0x000000060a138981 */ /* 0x000128000c1e1500 */
[----:B------:R-:W0:Y:S02]  /*14130*/  LDL R11, [R1+0x3bc] ;  /* 0x0003bc00010b7983 */ /* 0x000e240000100800 */
[----:B0-----:R-:W-:-:S02]  /*14140*/  IADD3 R10, P1, R11, R24, RZ ;  /* 0x000000180b0a7210 */ /* 0x001fc40007f3e0ff */
        /* <DEDUP_REMOVED lines=18> */
[----:B------:R-:W0:Y:S04]  /*14270*/  LDL R11, [R1+0x57c] ;  /* 0x00057c00010b7983 */ /* 0x000e280000100800 */
[----:B------:R1:W-:Y:S04]  /*14280*/  STS.U16 [R16+UR4+0x3900], R3 ;  /* 0x0039000310007988 */ /* 0x0003e80008000404 */
[----:B-1----:R-:W3:Y:S01]  /*14290*/  LDL.LU R3, [R1+0x1288] ;  /* 0x0012880001037983 */ /* 0x002ee20000300800 */
[----:B0-----:R-:W-:-:S03]  /*142a0*/  IADD3 R10, P1, R11, R24, RZ ;  /* 0x000000180b0a7210 */ /* 0x001fc60007f3e0ff */
[----:B------:R-:W2:Y:S04]  /*142b0*/  LDL R11, [R1+0x578] ;  /* 0x00057800010b7983 */ /* 0x000ea80000100800 */
[----:B------:R0:W-:Y:S02]  /*142c0*/  STS.U16 [R16+UR4+0x700], R22 ;  /* 0x0007001610007988 */ /* 0x0001e40008000404 */
[----:B0-----:R-:W-:Y:S01]  /*142d0*/  PRMT R22, RZ, 0x7610, R22 ;  /* 0x00007610ff167816 */ /* 0x001fe20000000016 */
[----:B--2---:R-:W-:-:S05]  /*142e0*/  IMAD.X R11, R11, 0x1, R0, P1 ;  /* 0x000000010b0b7824 */ /* 0x004fca00008e0600 */
[----:B------:R0:W2:Y:S04]  /*142f0*/  @!P0 LDG.E.U16 R22, desc[UR6][R10.64] ;  /* 0x000000060a168981 */ /* 0x0000a8000c1e1500 */
[----:B------:R-:W4:Y:S04]  /*14300*/  LDL.LU R10, [R1+0x10] ;  /* 0x00001000010a7983 */ /* 0x000f280000300800 */
[----:B------:R-:W0:Y:S04]  /*14310*/  LDL R11, [R1+0x55c] ;  /* 0x00055c00010b7983 */ /* 0x000e280000100800 */
[----:B----4-:R0:W-:Y:S02]  /*14320*/  STS.U16 [R16+UR4+0x3b00], R10 ;  /* 0x003b000a10007988 */ /* 0x0101e40008000404 */
[----:B0-----:R-:W-:-:S02]  /*14330*/  IADD3 R10, P1, R11, R24, RZ ;  /* 0x000000180b0a7210 */ /* 0x001fc40007f3e0ff */
[----:B------:R-:W4:Y:S01]  /*14340*/  LDL R11, [R1+0x558] ;  /* 0x00055800010b7983 */ /* 0x000f220000100800 */
[----:B---3--:R-:W-:Y:S02]  /*14350*/  PRMT R3, RZ, 0x7610, R3 ;  /* 0x00007610ff037816 */ /* 0x008fe40000000003 */
[----:B----4-:R-:W-:-:S05]  /*14360*/  IMAD.X R11, R11, 0x1, R0, P1 ;  /* 0x000000010b0b7824 */ /* 0x010fca00008e0600 */
[----:B------:R-:W3:Y:S04]  /*14370*/  @!P0 LDG.E.U16 R3, desc[UR6][R10.64] ;  /* 0x000000060a038981 */ /* 0x000ee8000c1e1500 */
[----:B---3--:R0:W-:Y:S04]  /*14380*/  STL [R1+0x10], R3 ;  /* 0x0000100301007387 */ /* 0x0081e80000100800 */
[----:B0-----:R-:W3:Y:S04]  /*14390*/  LDL.LU R3, [R1+0x1284] ;  /* 0x0012840001037983 */ /* 0x001ee80000300800 */
[----:B------:R-:W4:Y:S04]  /*143a0*/  LDL.LU R10, [R1+0x14] ;  /* 0x00001400010a7983 */ /* 0x000f280000300800 */
[----:B------:R-:W2:Y:S04]  /*143b0*/  LDL R11, [R1+0x538] ;  /* 0x00053800010b7983 */ /* 0x000ea80000100800 */
[----:B----4-:R2:W-:Y:S02]  /*143c0*/  STS.U16 [R16+UR4+0x3d00], R10 ;  /* 0x003d000a10007988 */ /* 0x0105e40008000404 */
[----:B--2---:R-:W-:-:S02]  /*143d0*/  IADD3 R10, P1, R11, R24, RZ ;  /* 0x000000180b0a7210 */ /* 0x004fc40007f3e0ff */
[----:B------:R-:W2:Y:S01]  /*143e0*/  LDL R11, [R1+0x394] ;  /* 0x00039400010b7983 */ /* 0x000ea20000100800 */
[----:B---3--:R-:W-:Y:S02]  /*143f0*/  PRMT R3, RZ, 0x7610, R3 ;  /* 0x00007610ff037816 */ /* 0x008fe40000000003 */
[----:B--2---:R-:W-:-:S05]  /*14400*/  IMAD.X R11, R11, 0x1, R0, P1 ;  /* 0x000000010b0b7824 */ /* 0x004fca00008e0600 */
[----:B------:R-:W2:Y:S04]  /*14410*/  @!P0 LDG.E.U16 R3, desc[UR6][R10.64] ;  /* 0x000000060a038981 */ /* 0x000ea8000c1e1500 */
[----:B--2---:R0:W-:Y:S04]  /*14420*/  STL [R1+0x14], R3 ;  /* 0x0000140301007387 */ /* 0x0041e80000100800 */
[----:B0-----:R-:W2:Y:S04]  /*14430*/  LDL.LU R3, [R1+0x1280] ;  /* 0x0012800001037983 */ /* 0x001ea80000300800 */
[----:B------:R-:W3:Y:S02]  /*14440*/  LDL R11, [R1+0x518] ;  /* 0x00051800010b7983 */ /* 0x000ee40000100800 */
[----:B---3--:R-:W-:-:S02]  /*14450*/  IADD3 R10, P1, R11, R24, RZ ;  /* 0x000000180b0a7210 */ /* 0x008fc40007f3e0ff */
[----:B------:R-:W3:Y:S01]  /*14460*/  LDL R11, [R1+0x374] ;  /* 0x00037400010b7983 */ /* 0x000ee20000100800 */
[----:B--2---:R-:W-:Y:S02]  /*14470*/  PRMT R3, RZ, 0x7610, R3 ;  /* 0x00007610ff037816 */ /* 0x004fe40000000003 */
[----:B---3--:R-:W-:-:S05]  /*14480*/  IMAD.X R11, R11, 0x1, R0, P1 ;  /* 0x000000010b0b7824 */ /* 0x008fca00008e0600 */
[----:B------:R-:W2:Y:S04]  /*14490*/  @!P0 LDG.E.U16 R3, desc[UR6][R10.64] ;  /* 0x000000060a038981 */ /* 0x000ea8000c1e1500 */
[----:B------:R0:W-:Y:S04]  /*144a0*/  STS.U16 [R16+UR4+0x3f00], R6 ;  /* 0x003f000610007988 */ /* 0x0001e80008000404 */
[----:B0-----:R-:W3:Y:S04]  /*144b0*/  LDL R6, [R1+0x2bc] ;  /* 0x0002bc0001067983 */ /* 0x001ee80000100800 */
[----:B--2---:R0:W-:Y:S04]  /*144c0*/  STL [R1+0x18], R3 ;  /* 0x0000180301007387 */ /* 0x0041e80000100800 */
[----:B0-----:R-:W2:Y:S04]  /*144d0*/  LDL.LU R3, [R1+0x127c] ;  /* 0x00127c0001037983 */ /* 0x001ea80000300800 */
[----:B------:R-:W4:Y:S04]  /*144e0*/  LDL.LU R10, [R1+0xc] ;  /* 0x00000c00010a7983 */ /* 0x000f280000300800 */
[----:B------:R-:W3:Y:S04]  /*144f0*/  LDL R11, [R1+0x508] ;  /* 0x00050800010b7983 */ /* 0x000ee80000100800 */
[----:B----4-:R3:W-:Y:S02]  /*14500*/  STS.U16 [R16+UR4+0x1500], R10 ;  /* 0x0015000a10007988 */ /* 0x0107e40008000404 */
[----:B---3--:R-:W-:-:S02]  /*14510*/  IADD3 R10, P1, R11, R24, RZ ;  /* 0x000000180b0a7210 */ /* 0x008fc40007f3e0ff */
[----:B------:R-:W3:Y:S01]  /*14520*/  LDL R11, [R1+0x2fc] ;  /* 0x0002fc00010b7983 */ /* 0x000ee20000100800 */
[----:B--2---:R-:W-:Y:S02]  /*14530*/  PRMT R3, RZ, 0x7610, R3 ;  /* 0x00007610ff037816 */ /* 0x004fe40000000003 */
[----:B---3--:R-:W-:-:S05]  /*14540*/  IMAD.X R11, R11, 0x1, R0, P1 ;  /* 0x000000010b0b7824 */ /* 0x008fca00008e0600 */
[----:B------:R-:W2:Y:S04]  /*14550*/  @!P0 LDG.E.U16 R3, desc[UR6][R10.64] ;  /* 0x000000060a038981 */ /* 0x000ea8000c1e1500 */
[----:B--2---:R0:W-:Y:S04]  /*14560*/  STL [R1+0xc], R3 ;  /* 0x00000c0301007387 */ /* 0x0041e80000100800 */
[----:B0-----:R-:W2:Y:S04]  /*14570*/  LDL.LU R3, [R1+0x1278] ;  /* 0x0012780001037983 */ /* 0x001ea80000300800 */
[----:B------:R-:W3:Y:S04]  /*14580*/  LDL R11, [R1+0x4f8] ;  /* 0x0004f800010b7983 */ /* 0x000ee80000100800 */
[----:B------:R0:W-:Y:S04]  /*14590*/  STS.U16 [R16+UR4+0x1700], R2 ;  /* 0x0017000210007988 */ /* 0x0001e80008000404 */
[----:B0-----:R-:W4:Y:S01]  /*145a0*/  LDL.LU R2, [R1+0x1274] ;  /* 0x0012740001027983 */ /* 0x001f220000300800 */
[----:B---3--:R-:W-:-:S03]  /*145b0*/  IADD3 R10, P1, R11, R24, RZ ;  /* 0x000000180b0a7210 */ /* 0x008fc60007f3e0ff */
[----:B------:R-:W3:Y:S01]  /*145c0*/  LDL R11, [R1+0x2dc] ;  /* 0x0002dc00010b7983 */ /* 0x000ee20000100800 */
[----:B--2---:R-:W-:Y:S01]  /*145d0*/  PRMT R3, RZ, 0x7610, R3 ;  /* 0x00007610ff037816 */ /* 0x004fe20000000003 */
[----:B---3--:R-:W-:-:S05]  /*145e0*/  IMAD.X R11, R11, 0x1, R0, P1 ;  /* 0x000000010b0b7824 */ /* 0x008fca00008e0600 */
[----:B------:R0:W2:Y:S04]  /*145f0*/  @!P0 LDG.E.U16 R3, desc[UR6][R10.64] ;  /* 0x000000060a038981 */ /* 0x0000a8000c1e1500 */
[----:B------:R-:W3:Y:S04]  /*14600*/  LDL.LU R10, [R1+0x4] ;  /* 0x00000400010a7983 */ /* 0x000ee80000300800 */
[----:B------:R-:W0:Y:S01]  /*14610*/  LDL R11, [R1+0x4e8] ;  /* 0x0004e800010b7983 */ /* 0x000e220000100800 */
[----:B----4-:R-:W-:-:S03]  /*14620*/  PRMT R2, RZ, 0x7610, R2 ;  /* 0x00007610ff027816 */ /* 0x010fc60000000002 */
[----:B---3--:R0:W-:Y:S02]  /*14630*/  STS.U16 [R16+UR4+0x1900], R10 ;  /* 0x0019000a10007988 */ /* 0x0081e40008000404 */
[----:B0-----:R-:W-:-:S05]  /*14640*/  IADD3 R10, P1, R11, R24, RZ ;  /* 0x000000180b0a7210 */ /* 0x001fca0007f3e0ff */
[----:B------:R-:W-:-:S05]  /*14650*/  IMAD.X R11, R6, 0x1, R0, P1 ;  /* 0x00000001060b7824 */ /* 0x000fca00008e0600 */
[----:B------:R0:W3:Y:S04]  /*14660*/  @!P0 LDG.E.U16 R2, desc[UR6][R10.64] ;  /* 0x000000060a028981 */ /* 0x0000e8000c1e1500 */
[----:B------:R-:W0:Y:S04]  /*14670*/  LDL R11, [R1+0x4d8] ;  /* 0x0004d800010b7983 */ /* 0x000e280000100800 */
[----:B------:R1:W-:Y:S04]  /*14680*/  STS.U16 [R16+UR4+0x1b00], R4 ;  /* 0x001b000410007988 */ /* 0x0003e80008000404 */
[----:B-1----:R-:W4:Y:S04]  /*14690*/  LDL.LU R4, [R1+0x1270] ;  /* 0x0012700001047983 */ /* 0x002f280000300800 */
[----:B------:R1:W-:Y:S04]  /*146a0*/  STS.U16 [R16+UR4+0x100], R26 ;  /* 0x0001001a10007988 */ /* 0x0003e80008000404 */
[----:B------:R2:W-:Y:S04]  /*146b0*/  STS.U16 [R16+UR4+0x500], R23 ;  /* 0x0005001710007988 */ /* 0x0005e80008000404 */
[----:B------:R-:W3:Y:S01]  /*146c0*/  LDL R6, [R1+0x4a8] ;  /* 0x0004a80001067983 */ /* 0x000ee20000100800 */
[----:B0-----:R-:W-:-:S03]  /*146d0*/  IADD3 R10, P1, R11, R24, RZ ;  /* 0x000000180b0a7210 */ /* 0x001fc60007f3e0ff */
[----:B------:R-:W2:Y:S01]  /*146e0*/  LDL R11, [R1+0x29c] ;  /* 0x00029c00010b7983 */ /* 0x000ea20000100800 */
[----:B-1----:R-:W-:Y:S01]  /*146f0*/  PRMT R26, RZ, 0x7610, R26 ;  /* 0x00007610ff1a7816 */ /* 0x002fe2000000001a */
        /* <DEDUP_REMOVED lines=8> */
[----:B------:R-:W0:Y:S04]  /*14780*/  LDL R11, [R1+0x4b8] ;  /* 0x0004b800010b7983 */ /* 0x000e280000100800 */
[----:B------:R1:W-:Y:S04]  /*14790*/  STS.U16 [R16+UR4+0x2100], R7 ;  /* 0x0021000710007988 */ /* 0x0003e80008000404 */
[----:B-1----:R-:W2:Y:S01]  /*147a0*/  LDL R7, [R1+0x23c] ;  /* 0x00023c0001077983 */ /* 0x002ea20000100800 */
[----:B0-----:R-:W-:-:S03]  /*147b0*/  IADD3 R10, P1, R11, R24, RZ ;  /* 0x000000180b0a7210 */ /* 0x001fc60007f3e0ff */
[----:B------:R-:W3:Y:S04]  /*147c0*/  LDL R11, [R1+0x25c] ;  /* 0x00025c00010b7983 */ /* 0x000ee80000100800 */
[----:B------:R0:W-:Y:S04]  /*147d0*/  STS.U16 [R16+UR4+0x1300], R20 ;  /* 0x0013001410007988 */ /* 0x0001e80008000404 */
[----:B------:R1:W-:Y:S01]  /*147e0*/  STS.U16 [R16+UR4+0x1d00], R29 ;  /* 0x001d001d10007988 */ /* 0x0003e20008000404 */
[----:B0-----:R-:W-:-:S03]  /*147f0*/  PRMT R20, RZ, 0x7610, R20 ;  /* 0x00007610ff147816 */ /* 0x001fc60000000014 */
[----:B-1----:R-:W4:Y:S01]  /*14800*/  LDL R29, [R1+0x498] ;  /* 0x00049800011d7983 */ /* 0x002f220000100800 */
[----:B---3--:R-:W-:Y:S01]  /*14810*/  IMAD.X R11, R11, 0x1, R0, P1 ;  /* 0x000000010b0b7824 */ /* 0x008fe200008e0600 */
[----:B------:R-:W-:-:S05]  /*14820*/  IADD3 R6, P1, R6, R24, RZ ;  /* 0x0000001806067210 */ /* 0x000fca0007f3e0ff */
[----:B--2---:R-:W-:-:S05]  /*14830*/  IMAD.X R7, R7, 0x1, R0, P1 ;  /* 0x0000000107077824 */ /* 0x004fca00008e0600 */
[----:B------:R4:W2:Y:S04]  /*14840*/  @!P0 LDG.E.U16 R20, desc[UR6][R6.64] ;  /* 0x0000000606148981 */ /* 0x0008a8000c1e1500 */
[----:B------:R-:W3:Y:S01]  /*14850*/  LDL R7, [R1+0x21c] ;  /* 0x00021c0001077983 */ /* 0x000ee20000100800 */
[----:B----4-:R-:W-:-:S03]  /*14860*/  IADD3 R6, P1, R29, R24, RZ ;  /* 0x000000181d067210 */ /* 0x010fc60007f3e0ff */
[----:B------:R0:W-:Y:S04]  /*14870*/  STS.U16 [R16+UR4+0xf00], R17 ;  /* 0x000f001110007988 */ /* 0x0001e80008000404 */
[----:B------:R1:W-:Y:S04]  /*14880*/  STS.U16 [R16+UR4+0x2500], R12 ;  /* 0x0025000c10007988 */ /* 0x0003e80008000404 */
[----:B------:R4:W-:Y:S01]  /*14890*/  STS.U16 [R16+UR4+0x900], R21 ;  /* 0x0009001510007988 */ /* 0x0009e20008000404 */
[----:B0-----:R-:W-:-:S03]  /*148a0*/  PRMT R17, RZ, 0x7610, R17 ;  /* 0x00007610ff117816 */ /* 0x001fc60000000011 */
[----:B------:R-:W2:Y:S01]  /*148b0*/  LDL R29, [R1+0x1bc] ;  /* 0x0001bc00011d7983 */ /* 0x000ea20000100800 */
[----:B---3--:R-:W-:-:S05]  /*148c0*/  IMAD.X R7, R7, 0x1, R0, P1 ;  /* 0x0000000107077824 */ /* 0x008fca00008e0600 */
[----:B------:R0:W3:Y:S04]  /*148d0*/  @!P0 LDG.E.U16 R17, desc[UR6][R6.64] ;  /* 0x0000000606118981 */ /* 0x0000e8000c1e1500 */
[----:B------:R-:W0:Y:S02]  /*148e0*/  LDL R7, [R1+0x488] ;  /* 0x0004880001077983 */ /* 0x000e240000100800 */
[----:B0-----:R-:W-:Y:S02]  /*148f0*/  IADD3 R6, P1, R7, R24, RZ ;  /* 0x0000001807067210 */ /* 0x001fe40007f3e0ff */
[----:B------:R-:W4:Y:S01]  /*14900*/  LDL R7, [R1+0x1fc] ;  /* 0x0001fc0001077983 */ /* 0x000f220000100800 */
[----:B-1----:R-:W-:Y:S02]  /*14910*/  PRMT R12, RZ, 0x7610, R12 ;  /* 0x00007610ff0c7816 */ /* 0x002fe4000000000c */
[----:B----4-:R-:W-:-:S05]  /*14920*/  IMAD.X R7, R7, 0x1, R0, P1 ;  /* 0x0000000107077824 */ /* 0x010fca00008e0600 */
[----:B------:R0:W4:Y:S04]  /*14930*/  @!P0 LDG.E.U16 R12, desc[UR6][R6.64] ;  /* 0x00000006060c8981 */ /* 0x000128000c1e1500 */
[----:B------:R-:W0:Y:S01]  /*14940*/  LDL R7, [R1+0x478] ;  /* 0x0004780001077983 */ /* 0x000e220000100800 */
[----:B------:R-:W-:-:S06]  /*14950*/  PRMT R21, RZ, 0x7610, R21 ;  /* 0x00007610ff157816 */ /* 0x000fcc0000000015 */
[----:B------:R1:W3:Y:S01]  /*14960*/  @!P0 LDG.E.U16 R21, desc[UR6][R10.64] ;  /* 0x000000060a158981 */ /* 0x0002e2000c1e1500 */
[----:B0-----:R-:W-:-:S03]  /*14970*/  IADD3 R6, P1, R7, R24, RZ ;  /* 0x0000001807067210 */ /* 0x001fc60007f3e0ff */
[----:B------:R-:W2:Y:S01]  /*14980*/  LDL R7, [R1+0x1dc] ;  /* 0x0001dc0001077983 */ /* 0x000ea20000100800 */
[----:B-1----:R-:W-:Y:S01]  /*14990*/  PRMT R11, RZ, 0x7610, R11 ;  /* 0x00007610ff0b7816 */ /* 0x002fe2000000000b */
[----:B--2---:R-:W-:-:S05]  /*149a0*/  IMAD.X R7, R7, 0x1, R0, P1 ;  /* 0x0000000107077824 */ /* 0x004fca00008e0600 */
[----:B------:R0:W2:Y:S04]  /*149b0*/  @!P0 LDG.E.U16 R11, desc[UR6][R6.64] ;  /* 0x00000006060b8981 */ /* 0x0000a8000c1e1500 */
[----:B------:R-:W0:Y:S01]  /*149c0*/  LDL R7, [R1+0x468] ;  /* 0x0004680001077983 */ /* 0x000e220000100800 */
[----:B------:R-:W-:Y:S02]  /*149d0*/  PRMT R10, RZ, 0x7610, R10 ;  /* 0x00007610ff0a7816 */ /* 0x000fe4000000000a */
[----:B0-----:R-:W-:-:S05]  /*149e0*/  IADD3 R6, P1, R7, R24, RZ ;  /* 0x0000001807067210 */ /* 0x001fca0007f3e0ff */
[----:B------:R-:W-:Y:S01]  /*149f0*/  IMAD.X R7, R29, 0x1, R0, P1 ;  /* 0x000000011d077824 */ /* 0x000fe200008e0600 */
[----:B------:R0:W-:Y:S04]  /*14a00*/  STS.U16 [R16+UR4+0x2b00], R9 ;  /* 0x002b000910007988 */ /* 0x0001e80008000404 */
[----:B------:R1:W2:Y:S04]  /*14a10*/  @!P0 LDG.E.U16 R10, desc[UR6][R6.64] ;  /* 0x00000006060a8981 */ /* 0x0002a8000c1e1500 */
[----:B------:R4:W-:Y:S04]  /*14a20*/  STS.U16 [R16+UR4+0x2900], R15 ;  /* 0x0029000f10007988 */ /* 0x0009e80008000404 */
[----:B------:R-:W-:Y:S04]  /*14a30*/  STS.U16 [R16+UR4+0x2f00], R14 ;  /* 0x002f000e10007988 */ /* 0x000fe80008000404 */
[----:B------:R-:W1:Y:S01]  /*14a40*/  LDL R7, [R1+0x458] ;  /* 0x0004580001077983 */ /* 0x000e620000100800 */
[----:B0-----:R-:W-:-:S03]  /*14a50*/  PRMT R9, RZ, 0x7610, R9 ;  /* 0x00007610ff097816 */ /* 0x001fc60000000009 */
[----:B----4-:R-:W4:Y:S04]  /*14a60*/  LDL R15, [R1+0x438] ;  /* 0x00043800010f7983 */ /* 0x010f280000100800 */
[----:B------:R0:W-:Y:S04]  /*14a70*/  STS.U16 [R16+UR4+0x2d00], R8 ;  /* 0x002d000810007988 */ /* 0x0001e80008000404 */
[----:B------:R-:W3:Y:S01]  /*14a80*/  LDL R29, [R1+0x1f0] ;  /* 0x0001f000011d7983 */ /* 0x000ee20000100800 */
[----:B-1----:R-:W-:-:S03]  /*14a90*/  IADD3 R6, P1, R7, R24, RZ ;  /* 0x0000001807067210 */ /* 0x002fc60007f3e0ff */
[----:B------:R-:W2:Y:S02]  /*14aa0*/  LDL R7, [R1+0x19c] ;  /* 0x00019c0001077983 */ /* 0x000ea40000100800 */
[----:B--2---:R-:W-:-:S05]  /*14ab0*/  IMAD.X R7, R7, 0x1, R0, P1 ;  /* 0x0000000107077824 */ /* 0x004fca00008e0600 */
[----:B------:R1:W2:Y:S04]  /*14ac0*/  @!P0 LDG.E.U16 R9, desc[UR6][R6.64] ;  /* 0x0000000606098981 */ /* 0x0002a8000c1e1500 */
[----:B------:R-:W1:Y:S02]  /*14ad0*/  LDL R7, [R1+0x448] ;  /* 0x0004480001077983 */ /* 0x000e640000100800 */
[-C--:B-1----:R-:W-:Y:S02]  /*14ae0*/  IADD3 R6, P1, R7, R24.reuse, RZ ;  /* 0x0000001807067210 */ /* 0x082fe40007f3e0ff */
[----:B------:R-:W4:Y:S01]  /*14af0*/  LDL R7, [R1+0x1b0] ;  /* 0x0001b00001077983 */ /* 0x000f220000100800 */
[----:B0-----:R-:W-:Y:S02]  /*14b00*/  PRMT R8, RZ, 0x7610, R8 ;  /* 0x00007610ff087816 */ /* 0x001fe40000000008 */
[----:B----4-:R-:W-:Y:S01]  /*14b10*/  IMAD.X R7, R7, 0x1, R0, P1 ;  /* 0x0000000107077824 */ /* 0x010fe200008e0600 */
[----:B------:R-:W-:-:S02]  /*14b20*/  IADD3 R14, P1, R15, R24, RZ ;  /* 0x000000180f0e7210 */ /* 0x000fc40007f3e0ff */
[----:B------:R-:W4:Y:S04]  /*14b30*/  LDL R15, [R1+0x1d0] ;  /* 0x0001d000010f7983 */ /* 0x000f280000100800 */
[----:B------:R0:W2:Y:S02]  /*14b40*/  @!P0 LDG.E.U16 R8, desc[UR6][R6.64] ;  /* 0x0000000606088981 */ /* 0x0000a4000c1e1500 */
[----:B0-----:R-:W-:Y:S01]  /*14b50*/  PRMT R7, RZ, 0x7610, R7 ;  /* 0x00007610ff077816 */ /* 0x001fe20000000007 */
[----:B----4-:R-:W-:-:S05]  /*14b60*/  IMAD.X R15, R15, 0x1, R0, P1 ;  /* 0x000000010f0f7824 */ /* 0x010fca00008e0600 */
[----:B------:R0:W4:Y:S04]  /*14b70*/  @!P0 LDG.E.U16 R7, desc[UR6][R14.64] ;  /* 0x000000060e078981 */ /* 0x000128000c1e1500 */
[----:B------:R-:W0:Y:S01]  /*14b80*/  LDL R15, [R1+0x428] ;  /* 0x00042800010f7983 */ /* 0x000e220000100800 */
[----:B------:R-:W-:Y:S02]  /*14b90*/  PRMT R6, RZ, 0x7610, R6 ;  /* 0x00007610ff067816 */ /* 0x000fe40000000006 */
[----:B0-----:R-:W-:-:S05]  /*14ba0*/  IADD3 R14, P1, R15, R24, RZ ;  /* 0x000000180f0e7210 */ /* 0x001fca0007f3e0ff */
[----:B---3--:R-:W-:Y:S01]  /*14bb0*/  IMAD.X R15, R29, 0x1, R0, P1 ;  /* 0x000000011d0f7824 */ /* 0x008fe200008e0600 */
[----:B------:R0:W-:Y:S04]  /*14bc0*/  STS.U16 [R16+UR4+0x3300], R5 ;  /* 0x0033000510007988 */ /* 0x0001e80008000404 */
[----:B------:R1:W3:Y:S04]  /*14bd0*/  @!P0 LDG.E.U16 R6, desc[UR6][R14.64] ;  /* 0x000000060e068981 */ /* 0x0002e8000c1e1500 */
[----:B------:R2:W-:Y:S04]  /*14be0*/  STS.U16 [R16+UR4+0x3500], R13 ;  /* 0x0035000d10007988 */ /* 0x0005e80008000404 */
[----:B------:R-:W-:Y:S04]  /*14bf0*/  STS.U16 [R16+UR4+0x1f00], R28 ;  /* 0x001f001c10007988 */ /* 0x000fe80008000404 */
[----:B------:R-:W1:Y:S04]  /*14c00*/  LDL R15, [R1+0x418] ;  /* 0x00041800010f7983 */ /* 0x000e680000100800 */
[----:B------:R-:W-:Y:S04]  /*14c10*/  STS.U16 [R16+UR4+0x2300], R27 ;  /* 0x0023001b10007988 */ /* 0x000fe80008000404 */
[----:B------:R-:W-:Y:S04]  /*14c20*/  STS.U16 [R16+UR4+0x2700], R25 ;  /* 0x0027001910007988 */ /* 0x000fe80008000404 */
[----:B------:R-:W-:Y:S04]  /*14c30*/  STS.U16 [R16+UR4+0x3100], R19 ;  /* 0x0031001310007988 */ /* 0x000fe80008000404 */
[----:B------:R4:W-:Y:S04]  /*14c40*/  STS.U16 [R16+UR4+0x3700], R18 ;  /* 0x0037001210007988 */ /* 0x0009e80008000404 */
[----:B------:R-:W3:Y:S01]  /*14c50*/  LDL R29, [R1+0x270] ;  /* 0x00027000011d7983 */ /* 0x000ee20000100800 */
[----:B-1----:R-:W-:-:S03]  /*14c60*/  IADD3 R14, P1, R15, R24, RZ ;  /* 0x000000180f0e7210 */ /* 0x002fc60007f3e0ff */
[----:B------:R-:W2:Y:S01]  /*14c70*/  LDL R15, [R1+0x210] ;  /* 0x00021000010f7983 */ /* 0x000ea20000100800 */
        /* <DEDUP_REMOVED lines=15> */
[----:B------:R-:W0:Y:S01]  /*14d70*/  LDL R15, [R1+0x3e8] ;  /* 0x0003e800010f7983 */ /* 0x000e220000100800 */
[----:B------:R-:W-:Y:S02]  /*14d80*/  PRMT R18, RZ, 0x7610, R18 ;  /* 0x00007610ff127816 */ /* 0x000fe40000000012 */
[----:B0-----:R-:W-:-:S05]  /*14d90*/  IADD3 R14, P1, R15, R24, RZ ;  /* 0x000000180f0e7210 */ /* 0x001fca0007f3e0ff */
[----:B------:R-:W-:Y:S02]  /*14da0*/  IMAD.X R15, R29, 0x1, R0, P1 ;  /* 0x000000011d0f7824 */ /* 0x000fe400008e0600 */
[----:B------:R-:W2:Y:S04]  /*14db0*/  LDL.LU R29, [R1+0x20] ;  /* 0x00002000011d7983 */ /* 0x000ea80000300800 */
[----:B------:R0:W3:Y:S04]  /*14dc0*/  @!P0 LDG.E.U16 R18, desc[UR6][R14.64] ;  /* 0x000000060e128981 */ /* 0x0000e8000c1e1500 */
[----:B------:R-:W0:Y:S02]  /*14dd0*/  LDL R15, [R1+0x3d8] ;  /* 0x0003d800010f7983 */ /* 0x000e240000100800 */
[----:B0-----:R-:W-:-:S02]  /*14de0*/  IADD3 R14, P1, R15, R24, RZ ;  /* 0x000000180f0e7210 */ /* 0x001fc40007f3e0ff */
[----:B------:R-:W4:Y:S01]  /*14df0*/  LDL R15, [R1+0x290] ;  /* 0x00029000010f7983 */ /* 0x000f220000100800 */
[----:B------:R-:W-:Y:S02]  /*14e00*/  PRMT R19, RZ, 0x7610, R19 ;  /* 0x00007610ff137816 */ /* 0x000fe40000000013 */
[----:B----4-:R-:W-:-:S05]  /*14e10*/  IMAD.X R15, R15, 0x1, R0, P1 ;  /* 0x000000010f0f7824 */ /* 0x010fca00008e0600 */
[----:B------:R0:W4:Y:S04]  /*14e20*/  @!P0 LDG.E.U16 R19, desc[UR6][R14.64] ;  /* 0x000000060e138981 */ /* 0x000128000c1e1500 */
[----:B------:R-:W2:Y:S04]  /*14e30*/  LDL.LU R14, [R1+0x10] ;  /* 0x00001000010e7983 */ /* 0x000ea80000300800 */
[----:B------:R-:W0:Y:S04]  /*14e40*/  LDL R15, [R1+0x3c8] ;  /* 0x0003c800010f7983 */ /* 0x000e280000100800 */
[----:B--2---:R0:W-:Y:S02]  /*14e50*/  STS.U16 [R4+UR4+0x380], R14 ;  /* 0x0003800e04007988 */ /* 0x0041e40008000404 */
[----:B0-----:R-:W-:-:S02]  /*14e60*/  IADD3 R14, P1, R15, R24, RZ ;  /* 0x000000180f0e7210 */ /* 0x001fc40007f3e0ff */
[----:B------:R-:W2:Y:S04]  /*14e70*/  LDL R15, [R1+0x2b0] ;  /* 0x0002b000010f7983 */ /* 0x000ea80000100800 */
[----:B------:R0:W-:Y:S02]  /*14e80*/  STS.U16 [R4+UR4+0x180], R22 ;  /* 0x0001801604007988 */ /* 0x0001e40008000404 */
[----:B0-----:R-:W-:Y:S01]  /*14e90*/  PRMT R22, RZ, 0x7610, R22 ;  /* 0x00007610ff167816 */ /* 0x001fe20000000016 */
[----:B--2---:R-:W-:-:S05]  /*14ea0*/  IMAD.X R15, R15, 0x1, R0, P1 ;  /* 0x000000010f0f7824 */ /* 0x004fca00008e0600 */
[----:B------:R0:W2:Y:S04]  /*14eb0*/  @!P0 LDG.E.U16 R22, desc[UR6][R14.64] ;  /* 0x000000060e168981 */ /* 0x0000a8000c1e1500 */
[----:B------:R-:W3:Y:S04]  /*14ec0*/  LDL.LU R14, [R1+0x14] ;  /* 0x00001400010e7983 */ /* 0x000ee80000300800 */
[----:B------:R-:W0:Y:S04]  /*14ed0*/  LDL R15, [R1+0x3b8] ;  /* 0x0003b800010f7983 */ /* 0x000e280000100800 */
[----:B---3--:R0:W-:Y:S02]  /*14ee0*/  STS.U16 [R4+UR4+0x580], R14 ;  /* 0x0005800e04007988 */ /* 0x0081e40008000404 */
[----:B0-----:R-:W-:-:S02]  /*14ef0*/  IADD3 R14, P1, R15, R24, RZ ;  /* 0x000000180f0e7210 */ /* 0x001fc40007f3e0ff */
[----:B------:R-:W3:Y:S01]  /*14f00*/  LDL R15, [R1+0x2d0] ;  /* 0x0002d000010f7983 */ /* 0x000ee20000100800 */
[----:B------:R-:W-:Y:S02]  /*14f10*/  PRMT R25, RZ, 0x7610, R25 ;  /* 0x00007610ff197816 */ /* 0x000fe40000000019 */
[----:B---3--:R-:W-:-:S05]  /*14f20*/  IMAD.X R15, R15, 0x1, R0, P1 ;  /* 0x000000010f0f7824 */ /* 0x008fca00008e0600 */
[----:B------:R0:W3:Y:S04]  /*14f30*/  @!P0 LDG.E.U16 R25, desc[UR6][R14.64] ;  /* 0x000000060e198981 */ /* 0x0000e8000c1e1500 */
        /* <DEDUP_REMOVED lines=12> */
[----:B------:R-:W2:Y:S01]  /*15000*/  LDL R15, [R1+0x310] ;  /* 0x00031000010f7983 */ /* 0x000ea20000100800 */
[----:B------:R-:W-:-:S03]  /*15010*/  PRMT R28, RZ, 0x7610, R28 ;  /* 0x00007610ff1c7816 */ /* 0x000fc6000000001c */
[----:B------:R0:W-:Y:S04]  /*15020*/  STL [R1+0xf00], R24 ;  /* 0x000f001801007387 */ /* 0x0001e80000100800 */
[----:B0-----:R-:W3:Y:S04]  /*15030*/  LDL.LU R24, [R1+0x24] ;  /* 0x0000240001187983 */ /* 0x001ee80000300800 */
[----:B------:R0:W-:Y:S04]  /*15040*/  STL [R1+0xa44], R0 ;  /* 0x000a440001007387 */ /* 0x0001e80000100800 */
[----:B------:R1:W-:Y:S01]  /*15050*/  STS.U16 [R4+UR4+0xd80], R2 ;  /* 0x000d800204007988 */ /* 0x0003e20008000404 */
[----:B--2---:R-:W-:-:S03]  /*15060*/  IMAD.X R15, R15, 0x1, R0, P1 ;  /* 0x000000010f0f7824 */ /* 0x004fc600008e0600 */
[----:B0-----:R-:W2:Y:S04]  /*15070*/  LDL.LU R0, [R1+0x28] ;  /* 0x0000280001007983 */ /* 0x001ea80000300800 */
[----:B------:R-:W2:Y:S04]  /*15080*/  @!P0 LDG.E.U16 R28, desc[UR6][R14.64] ;  /* 0x000000060e1c8981 */ /* 0x000ea8000c1e1500 */
[----:B------:R-:W2:Y:S01]  /*15090*/  LDL.LU R15, [R1+0x2c] ;  /* 0x00002c00010f7983 */ /* 0x000ea20000300800 */
[----:B-1----:R-:W0:Y:S03]  /*150a0*/  S2R R2, SR_TID.X ;  /* 0x0000000000027919 */ /* 0x002e260000002100 */
[----:B------:R1:W-:Y:S04]  /*150b0*/  STS.U16 [R4+UR4+0x2380], R7 ;  /* 0x0023800704007988 */ /* 0x0003e80008000404 */
[----:B------:R4:W-:Y:S01]  /*150c0*/  STS.U16 [R4+UR4+0x2180], R8 ;  /* 0x0021800804007988 */ /* 0x0009e20008000404 */
[----:B-1----:R-:W1:Y:S01]  /*150d0*/  S2R R7, SR_CgaCtaId ;  /* 0x0000000000077919 */ /* 0x002e620000008800 */
[----:B----4-:R-:W4:Y:S02]  /*150e0*/  S2R R8, SR_TID.X ;  /* 0x0000000000087919 */ /* 0x010f240000002100 */
[----:B---3--:R-:W-:Y:S04]  /*150f0*/  STS.U16 [R4+UR4+0x3d80], R24 ;  /* 0x003d801804007988 */ /* 0x008fe80008000404 */
[----:B------:R-:W-:Y:S04]  /*15100*/  STS.U16 [R4+UR4+0x3f80], R29 ;  /* 0x003f801d04007988 */ /* 0x000fe80008000404 */
        /* <DEDUP_REMOVED lines=11> */
[----:B------:R0:W-:Y:S04]  /*151c0*/  STS.U16 [R4+UR4+0x2780], R5 ;  /* 0x0027800504007988 */ /* 0x0001e80008000404 */
[----:B------:R-:W-:Y:S04]  /*151d0*/  STS.U16 [R4+UR4+0x2980], R13 ;  /* 0x0029800d04007988 */ /* 0x000fe80008000404 */
[----:B------:R-:W-:Y:S04]  /*151e0*/  STS.U16 [R4+UR4+0x2b80], R16 ;  /* 0x002b801004007988 */ /* 0x000fe80008000404 */
[----:B------:R-:W-:Y:S04]  /*151f0*/  STS.U16 [R4+UR4+0x2d80], R18 ;  /* 0x002d801204007988 */ /* 0x000fe80008000404 */
[----:B------:R-:W-:Y:S04]  /*15200*/  STS.U16 [R4+UR4+0x2f80], R19 ;  /* 0x002f801304007988 */ /* 0x000fe80008000404 */
[----:B------:R-:W-:Y:S04]  /*15210*/  STS.U16 [R4+UR4+0x3180], R22 ;  /* 0x0031801604007988 */ /* 0x000fe80008000404 */
[----:B------:R-:W-:Y:S04]  /*15220*/  STS.U16 [R4+UR4+0x3380], R25 ;  /* 0x0033801904007988 */ /* 0x000fe80008000404 */
[----:B------:R-:W-:Y:S01]  /*15230*/  STS.U16 [R4+UR4+0x3580], R27 ;  /* 0x0035801b04007988 */ /* 0x000fe20008000404 */
[----:B0-----:R-:W-:Y:S01]  /*15240*/  IMAD.SHL.U32 R5, R2, 0x8, RZ ;  /* 0x0000000802057824 */ /* 0x001fe200078e00ff */
[----:B----4-:R-:W-:-:S02]  /*15250*/  LOP3.LUT R8, R8, 0x20, RZ, 0xc0, !PT ;  /* 0x0000002008087812 */ /* 0x010fc400078ec0ff */
[----:B--2---:R-:W-:Y:S04]  /*15260*/  STS.U16 [R4+UR4+0x3b80], R0 ;  /* 0x003b800004007988 */ /* 0x004fe80008000404 */
[----:B------:R-:W-:Y:S04]  /*15270*/  STS.U16 [R4+UR4+0x3780], R28 ;  /* 0x0037801c04007988 */ /* 0x000fe80008000404 */
[----:B------:R0:W-:Y:S02]  /*15280*/  STS.U16 [R4+UR4+0x3980], R15 ;  /* 0x0039800f04007988 */ /* 0x0001e40008000404 */
[----:B0-----:R-:W-:-:S05]  /*15290*/  IMAD.SHL.U32 R4, R2, 0x40, RZ ;  /* 0x0000004002047824 */ /* 0x001fca00078e00ff */
[----:B------:R-:W-:-:S04]  /*152a0*/  LOP3.LUT R4, R4, 0x1c0, RZ, 0xc0, !PT ;  /* 0x000001c004047812 */ /* 0x000fc800078ec0ff */
[----:B------:R-:W-:Y:S01]  /*152b0*/  LOP3.LUT R4, R4, 0x30, R5, 0xf8, !PT ;  /* 0x0000003004047812 */ /* 0x000fe200078ef805 */
[----:B------:R-:W-:-:S05]  /*152c0*/  IMAD.SHL.U32 R5, R2, 0x2, RZ ;  /* 0x0000000202057824 */ /* 0x000fca00078e00ff */
[C-C-:B------:R-:W-:Y:S02]  /*152d0*/  LOP3.LUT R6, R4.reuse, 0x30, R5.reuse, 0x78, !PT ;  /* 0x0000003004067812 */ /* 0x140fe400078e7805 */
[----:B------:R-:W-:Y:S02]  /*152e0*/  LOP3.LUT R4, R4, 0x10, R5, 0x78, !PT ;  /* 0x0000001004047812 */ /* 0x000fe400078e7805 */
[----:B------:R-:W-:-:S04]  /*152f0*/  MOV R5, 0x400 ;  /* 0x0000040000057802 */ /* 0x000fc80000000f00 */
[----:B-1----:R-:W-:Y:S01]  /*15300*/  LEA R5, R7, R5, 0x18 ;  /* 0x0000000507057211 */ /* 0x002fe200078ec0ff */
[----:B------:R-:W-:-:S05]  /*15310*/  IMAD.SHL.U32 R7, R2, 0x20, RZ ;  /* 0x0000002002077824 */ /* 0x000fca00078e00ff */
[----:B------:R-:W-:Y:S01]  /*15320*/  LOP3.LUT R4, R4, 0x200, R7, 0xf8, !PT ;  /* 0x0000020004047812 */ /* 0x000fe200078ef807 */
[----:B------:R-:W-:-:S04]  /*15330*/  IMAD R7, R8, 0x10, R5 ;  /* 0x0000001008077824 */ /* 0x000fc800078e0205 */
[----:B------:R-:W-:Y:S01]  /*15340*/  IMAD.IADD R25, R6, 0x1, R7 ;  /* 0x0000000106197824 */ /* 0x000fe200078e0207 */
[----:B------:R-:W-:Y:S06]  /*15350*/  BAR.SYNC.DEFER_BLOCKING 0x0 ;  /* 0x0000000000007b1d */ /* 0x000fec0000010000 */
[----:B------:R-:W0:Y:S01]  /*15360*/  LDSM.16.M88.4 R12, [R25] ;  /* 0x00000000190c783b */ /* 0x000e220000000200 */
[----:B------:R-:W-:Y:S01]  /*15370*/  LOP3.LUT R6, R4, 0x20, RZ, 0x3c, !PT ;  /* 0x0000002004067812 */ /* 0x000fe200078e3cff */
[C---:B------:R-:W-:Y:S02]  /*15380*/  IMAD.IADD R4, R5.reuse, 0x1, R4 ;  /* 0x0000000105047824 */ /* 0x040fe400078e0204 */
[----:B------:R-:W1:Y:S02]  /*15390*/  LDSM.16.M88.4 R20, [R25+0x400] ;  /* 0x000400001914783b */ /* 0x000e640000000200 */
[----:B------:R-:W-:-:S02]  /*153a0*/  IMAD.IADD R5, R5, 0x1, R6 ;  /* 0x0000000105057824 */ /* 0x000fc400078e0206 */
[----:B------:R-:W2:Y:S04]  /*153b0*/  LDSM.16.MT88.4 R16, [R4+0x4000] ;  /* 0x004000000410783b */ /* 0x000ea80000004200 */
[----:B------:R-:W-:Y:S01]  /*153c0*/  LDSM.16.M88.4 R8, [R25+0xc00] ;  /* 0x000c00001908783b */ /* 0x000fe20000000200 */
[----:B0-----:R-:W-:-:S03]  /*153d0*/  IMAD.MOV.U32 R2, RZ, RZ, R12 ;  /* 0x000000ffff027224 */ /* 0x001fc600078e000c */
[----:B------:R-:W-:Y:S01]  /*153e0*/  STL.64 [R1+0x8], R14 ;  /* 0x0000080e01007387 */ /* 0x000fe20000100a00 */
[----:B------:R-:W-:-:S03]  /*153f0*/  IMAD.MOV.U32 R0, RZ, RZ, R13 ;  /* 0x000000ffff007224 */ /* 0x000fc600078e000d */
[----:B------:R-:W-:Y:S04]  /*15400*/  LDSM.16.MT88.4 R12, [R5+0x4000] ;  /* 0x00400000050c783b */ /* 0x000fe80000004200 */
[----:B------:R0:W-:Y:S04]  /*15410*/  STL.64 [R1+0x1208], R4 ;  /* 0x0012080401007387 */ /* 0x0001e80000100a00 */
[----:B0-----:R-:W3:Y:S04]  /*15420*/  LDL.LU.64 R4, [R1+0x710] ;  /* 0x0007100001047983 */ /* 0x001ee80000300a00 */
[----:B------:R-:W4:Y:S04]  /*15430*/  LDL.LU.64 R6, [R1+0x718] ;  /* 0x0007180001067983 */ /* 0x000f280000300a00 */
[----:B----4-:R-:W-:Y:S04]  /*15440*/  STL.64 [R1+0x1218], R6 ;  /* 0x0012180601007387 */ /* 0x010fe80000100a00 */
[----:B---3--:R0:W-:Y:S04]  /*15450*/  STL.64 [R1+0x1210], R4 ;  /* 0x0012100401007387 */ /* 0x0081e80000100a00 */
[----:B0-----:R-:W3:Y:S04]  /*15460*/  LDL.LU.64 R4, [R1+0x730] ;  /* 0x0007300001047983 */ /* 0x001ee80000300a00 */
[----:B------:R-:W4:Y:S04]  /*15470*/  LDL.LU.64 R6, [R1+0x738] ;  /* 0x0007380001067983 */ /* 0x000f280000300a00 */
[----:B----4-:R-:W-:Y:S04]  /*15480*/  STL.64 [R1+0x1228], R6 ;  /* 0x0012280601007387 */ /* 0x010fe80000100a00 */
[----:B---3--:R-:W-:Y:S04]  /*15490*/  STL.64 [R1+0x1220], R4 ;  /* 0x0012200401007387 */ /* 0x008fe80000100a00 */
[----:B-1----:R-:W-:Y:S04]  /*154a0*/  STL [R1+0x1190], R23 ;  /* 0x0011901701007387 */ /* 0x002fe80000100800 */
[----:B------:R-:W-:Y:S04]  /*154b0*/  STL [R1+0x1268], R22 ;  /* 0x0012681601007387 */ /* 0x000fe80000100800 */
[----:B------:R-:W-:Y:S04]  /*154c0*/  STL.64 [R1+0x1260], R20 ;  /* 0x0012601401007387 */ /* 0x000fe80000100a00 */
[----:B------:R-:W0:Y:S04]  /*154d0*/  LDSM.16.M88.4 R4, [R25+0x800] ;  /* 0x000800001904783b */ /* 0x000e280000000200 */
[----:B------:R1:W-:Y:S04]  /*154e0*/  STL [R1+0x126c], R25 ;  /* 0x00126c1901007387 */ /* 0x0003e80000100800 */
[----:B-1----:R-:W2:Y:S04]  /*154f0*/  LDL.LU.64 R24, [R1+0x780] ;  /* 0x0007800001187983 */ /* 0x002ea80000300a00 */
[----:B------:R-:W2:Y:S01]  /*15500*/  LDL.LU.64 R26, [R1+0x788] ;  /* 0x00078800011a7983 */ /* 0x000ea20000300a00 */
[----:B------:R-:W-:-:S02]  /*15510*/  IMAD.MOV.U32 R20, RZ, RZ, R2 ;  /* 0x000000ffff147224 */ /* 0x000fc400078e0002 */
[----:B------:R-:W-:-:S07]  /*15520*/  IMAD.MOV.U32 R21, RZ, RZ, R0 ;  /* 0x000000ffff157224 */ /* 0x000fce00078e0000 */
[----:B--2---:R-:W-:-:S15]  /*15530*/  HMMA.16816.F32 R24, R16, R20, R24 ;  /* 0x000000141018723c */ /* 0x004fde0000001818 */
[----:B------:R-:W-:-:S08]  /*15540*/  NOP ;  /* 0x0000000000007918 */ /* 0x000fd00000000000 */
[----:B------:R1:W-:Y:S01]  /*15550*/  STL.64 [R1+0x40], R24 ;  /* 0x0000401801007387 */ /* 0x0003e20000100a00 */
[----:B------:R-:W-:Y:S02]  /*15560*/  IMAD.MOV.U32 R29, RZ, RZ, R26 ;  /* 0x000000ffff1d7224 */ /* 0x000fe400078e001a */
[----:B------:R-:W-:Y:S01]  /*15570*/  IMAD.MOV.U32 R28, RZ, RZ, R27 ;  /* 0x000000ffff1c7224 */ /* 0x000fe200078e001b */
[----:B-1----:R-:W2:Y:S04]  /*15580*/  LDL.LU.64 R24, [R1+0x760] ;  /* 0x0007600001187983 */ /* 0x002ea80000300a00 */
[----:B------:R-:W2:Y:S04]  /*15590*/  LDL.LU.64 R26, [R1+0x768] ;  /* 0x00076800011a7983 */ /* 0x000ea80000300a00 */
[----:B0-----:R-:W-:Y:S04]  /*155a0*/  STL.64 [R1+0x28], R6 ;  /* 0x0000280601007387 */ /* 0x001fe80000100a00 */
[----:B------:R0:W-:Y:S04]  /*155b0*/  STL.64 [R1+0x1248], R4 ;  /* 0x0012480401007387 */ /* 0x0001e80000100a00 */
[----:B0-----:R-:W3:Y:S04]  /*155c0*/  LDL.LU.64 R4, [R1+0x750] ;  /* 0x0007500001047983 */ /* 0x001ee80000300a00 */
[----:B------:R-:W4:Y:S04]  /*155d0*/  LDL.LU.64 R6, [R1+0x758] ;  /* 0x0007580001067983 */ /* 0x000f280000300a00 */
[----:B----4-:R-:W-:Y:S04]  /*155e0*/  STL.64 [R1+0x1258], R6 ;  /* 0x0012580601007387 */ /* 0x010fe80000100a00 */
[----:B---3--:R0:W-:Y:S04]  /*155f0*/  STL.64 [R1+0x1250], R4 ;  /* 0x0012500401007387 */ /* 0x0081e80000100a00 */
[----:B0-----:R-:W3:Y:S04]  /*15600*/  LDL.LU.64 R4, [R1+0x770] ;  /* 0x0007700001047983 */ /* 0x001ee80000300a00 */
[----:B------:R-:W3:Y:S04]  /*15610*/  LDL.LU.64 R6, [R1+0x778] ;  /* 0x0007780001067983 */ /* 0x000ee80000300a00 */
[----:B------:R-:W-:Y:S04]  /*15620*/  STL.64 [R1+0x38], R10 ;  /* 0x0000380a01007387 */ /* 0x000fe80000100a00 */
[----:B------:R0:W-:Y:S04]  /*15630*/  STL.64 [R1+0x1230], R8 ;  /* 0x0012300801007387 */ /* 0x0001e80000100a00 */
[----:B0-----:R-:W4:Y:S04]  /*15640*/  LDL.LU.64 R8, [R1+0x720] ;  /* 0x0007200001087983 */ /* 0x001f280000300a00 */
[----:B------:R-:W3:Y:S01]  /*15650*/  LDL.LU.64 R10, [R1+0x728] ;  /* 0x00072800010a7983 */ /* 0x000ee20000300a00 */
[----:B--2---:R-:W-:Y:S03]  /*15660*/  HMMA.16816.F32 R20, R12, R20, R24 ;  /* 0x000000140c14723c */ /* 0x004fe60000001818 */
[----:B---3--:R-:W-:Y:S04]  /*15670*/  STL.64 [R1+0x1240], R10 ;  /* 0x0012400a01007387 */ /* 0x008fe80000100a00 */
[----:B----4-:R0:W-:Y:S04]  /*15680*/  STL.64 [R1+0x1238], R8 ;  /* 0x0012380801007387 */ /* 0x0101e80000100a00 */
[----:B0-----:R-:W2:Y:S04]  /*15690*/  LDL.LU.64 R8, [R1+0x740] ;  /* 0x0007400001087983 */ /* 0x001ea80000300a00 */
[----:B------:R-:W2:Y:S04]  /*156a0*/  LDL.LU.64 R10, [R1+0x748] ;  /* 0x00074800010a7983 */ /* 0x000ea80000300a00 */
[----:B------:R-:W3:Y:S04]  /*156b0*/  LDL.LU R25, [R1+0x126c] ;  /* 0x00126c0001197983 */ /* 0x000ee80000300800 */
[----:B------:R-:W-:Y:S04]  /*156c0*/  STL.64 [R1+0x10], R20 ;  /* 0x0000101401007387 */ /* 0x000fe80000100a00 */
[----:B------:R0:W-:Y:S04]  /*156d0*/  STL.64 [R1+0x18], R22 ;  /* 0x0000181601007387 */ /* 0x0001e80000100a00 */
[----:B0-----:R-:W4:Y:S04]  /*156e0*/  LDL.LU R22, [R1+0x1268] ;  /* 0x0012680001167983 */ /* 0x001f280000300800 */
[----:B------:R-:W2:Y:S02]  /*156f0*/  LDL.LU.64 R20, [R1+0x1260] ;  /* 0x0012600001147983 */ /* 0x000ea40000300a00 */
[----:B--2---:R-:W-:-:S15]  /*15700*/  HMMA.16816.F32 R4, R16, R20, R4 ;  /* 0x000000141004723c */ /* 0x004fde0000001804 */
[----:B------:R-:W-:-:S09]  /*15710*/  NOP ;  /* 0x0000000000007918 */ /* 0x000fd20000000000 */
[----:B------:R-:W-:Y:S02]  /*15720*/  IMAD.MOV.U32 R3, RZ, RZ, R6 ;  /* 0x000000ffff037224 */ /* 0x000fe400078e0006 */
[----:B------:R-:W-:Y:S02]  /*15730*/  IMAD.MOV.U32 R2, RZ, RZ, R7 ;  /* 0x000000ffff027224 */ /* 0x000fe400078e0007 */
[----:B------:R-:W-:Y:S01]  /*15740*/  IMAD.MOV.U32 R27, RZ, RZ, R4 ;  /* 0x000000ffff1b7224 */ /* 0x000fe200078e0004 */
[----:B------:R-:W2:Y:S01]  /*15750*/  LDL.LU.64 R6, [R1+0x1258] ;  /* 0x0012580001067983 */ /* 0x000ea20000300a00 */
[----:B------:R-:W-:-:S03]  /*15760*/  IMAD.MOV.U32 R26, RZ, RZ, R5 ;  /* 0x000000ffff1a7224 */ /* 0x000fc600078e0005 */
[----:B------:R-:W2:Y:S02]  /*15770*/  LDL.LU.64 R4, [R1+0x1250] ;  /* 0x0012500001047983 */ /* 0x000ea40000300a00 */
[----:B--2---:R-:W-:-:S15]  /*15780*/  HMMA.16816.F32 R4, R12, R20, R4 ;  /* 0x000000140c04723c */ /* 0x004fde0000001804 */
[----:B------:R-:W-:-:S08]  /*15790*/  NOP ;  /* 0x0000000000007918 */ /* 0x000fd00000000000 */
[----:B------:R0:W-:Y:S01]  /*157a0*/  STL [R1+0x64], R5 ;  /* 0x0000640501007387 */ /* 0x0001e20000100800 */
[----:B------:R-:W-:-:S03]  /*157b0*/  IMAD.MOV.U32 R23, RZ, RZ, R4 ;  /* 0x000000ffff177224 */ /* 0x000fc600078e0004 */
[----:B------:R-:W-:Y:S04]  /*157c0*/  STL.64 [R1+0x68], R6 ;  /* 0x0000680601007387 */ /* 0x000fe80000100a00 */
[----:B0-----:R-:W2:Y:S02]  /*157d0*/  LDL.LU.64 R4, [R1+0x1248] ;  /* 0x0012480001047983 */ /* 0x001ea40000300a00 */
[----:B--2---:R-:W-:-:S15]  /*157e0*/  HMMA.16816.F32 R8, R16, R4, R8 ;  /* 0x000000041008723c */ /* 0x004fde0000001808 */
[----:B------:R-:W-:-:S08]  /*157f0*/  NOP ;  /* 0x0000000000007918 */ /* 0x000fd00000000000 */
[----:B------:R-:W-:Y:S04]  /*15800*/  STL.64 [R1+0x90], R8 ;  /* 0x0000900801007387 */ /* 0x000fe80000100a00 */
[----:B------:R0:W-:Y:S04]  /*15810*/  STL.64 [R1+0x98], R10 ;  /* 0x0000980a01007387 */ /* 0x0001e80000100a00 */
[----:B0-----:R-:W2:Y:S04]  /*15820*/  LDL.LU.64 R10, [R1+0x1240] ;  /* 0x00124000010a7983 */ /* 0x001ea80000300a00 */
[----:B------:R-:W2:Y:S02]  /*15830*/  LDL.LU.64 R8, [R1+0x1238] ;  /* 0x0012380001087983 */ /* 0x000ea40000300a00 */
[----:B--2---:R-:W-:Y:S02]  /*15840*/  HMMA.16816.F32 R4, R12, R4, R8 ;  /* 0x000000040c04723c */ /* 0x004fe40000001808 */
[----:B------:R-:W2:-:S15]  /*15850*/  LDL.LU.64 R8, [R1+0x1230] ;  /* 0x0012300001087983 */ /* 0x000e9e0000300a00 */
[----:B------:R-:W-:-:S06]  /*15860*/  NOP ;  /* 0x0000000000007918 */ /* 0x000fcc0000000000 */
[----:B------:R-:W-:Y:S01]  /*15870*/  STL.64 [R1+0x80], R4 ;  /* 0x0000800401007387 */ /* 0x000fe20000100a00 */
[----:B------:R-:W-:-:S03]  /*15880*/  IMAD.MOV.U32 R0, RZ, RZ, R7 ;  /* 0x000000ffff007224 */ /* 0x000fc600078e0007 */
[----:B------:R0:W-:Y:S04]  /*15890*/  STL [R1+0x88], R6 ;  /* 0x0000880601007387 */ /* 0x0001e80000100800 */
[----:B0-----:R-:W2:Y:S04]  /*158a0*/  LDL.LU.64 R6, [R1+0x1228] ;  /* 0x0012280001067983 */ /* 0x001ea80000300a00 */
[----:B------:R-:W2:Y:S02]  /*158b0*/  LDL.LU.64 R4, [R1+0x1220] ;  /* 0x0012200001047983 */ /* 0x000ea40000300a00 */
[----:B--2---:R-:W-:-:S15]  /*158c0*/  HMMA.16816.F32 R4, R16, R8, R4 ;  /* 0x000000081004723c */ /* 0x004fde0000001804 */
[----:B------:R-:W-:-:S08]  /*158d0*/  NOP ;  /* 0x0000000000007918 */ /* 0x000fd00000000000 */
[----:B------:R-:W-:Y:S04]  /*158e0*/  STL.64 [R1+0xc0], R4 ;  /* 0x0000c00401007387 */ /* 0x000fe80000100a00 */
[----:B------:R0:W-:Y:S04]  /*158f0*/  STL.64 [R1+0xc8], R6 ;  /* 0x0000c80601007387 */ /* 0x0001e80000100a00 */
[----:B0-----:R-:W2:Y:S04]  /*15900*/  LDL.LU.64 R6, [R1+0x1218] ;  /* 0x0012180001067983 */ /* 0x001ea80000300a00 */
[----:B------:R-:W2:Y:S02]  /*15910*/  LDL.LU.64 R4, [R1+0x1210] ;  /* 0x0012100001047983 */ /* 0x000ea40000300a00 */
[----:B--2---:R-:W-:Y:S02]  /*15920*/  HMMA.16816.F32 R8, R12, R8, R4 ;  /* 0x000000080c08723c */ /* 0x004fe40000001804 */
[----:B------:R-:W2:Y:S04]  /*15930*/  LDL.LU.64 R4, [R1+0x1208] ;  /* 0x0012080001047983 */ /* 0x000ea80000300a00 */
[----:B------:R-:W-:Y:S04]  /*15940*/  STL.64 [R1+0x1200], R14 ;  /* 0x0012000e01007387 */ /* 0x000fe80000100a00 */
[----:B------:R0:W-:-:S13]  /*15950*/  STL.64 [R1+0x11f8], R12 ;  /* 0x0011f80c01007387 */ /* 0x0001da0000100a00 */
[----:B------:R-:W-:Y:S04]  /*15960*/  STL.64 [R1+0xb0], R8 ;  /* 0x0000b00801007387 */ /* 0x000fe80000100a00 */
[----:B------:R-:W-:Y:S04]  /*15970*/  STL.64 [R1+0xb8], R10 ;  /* 0x0000b80a01007387 */ /* 0x000fe80000100a00 */
[----:B0-----:R-:W4:Y:S04]  /*15980*/  LDL.LU.64 R12, [R1+0x700] ;  /* 0x00070000010c7983 */ /* 0x001f280000300a00 */
[----:B------:R-:W4:Y:S04]  /*15990*/  LDL.LU.64 R14, [R1+0x708] ;  /* 0x00070800010e7983 */ /* 0x000f280000300a00 */
[----:B---3--:R-:W0:Y:S02]  /*159a0*/  LDSM.16.M88.4 R8, [R25+0x1000] ;  /* 0x001000001908783b */ /* 0x008e240000000200 */
[----:B0-----:R-:W-:-:S02]  /*159b0*/  IMAD.MOV.U32 R7, RZ, RZ, R8 ;  /* 0x000000ffff077224 */ /* 0x001fc400078e0008 */
[----:B------:R-:W-:Y:S01]  /*159c0*/  STL.64 [R1+0x58], R10 ;  /* 0x0000580a01007387 */ /* 0x000fe20000100a00 */
[----:B------:R-:W-:-:S03]  /*159d0*/  IMAD.MOV.U32 R6, RZ, RZ, R9 ;  /* 0x000000ffff067224 */ /* 0x000fc600078e0009 */
[----:B--2---:R-:W0:Y:S04]  /*159e0*/  LDSM.16.MT88.4 R8, [R4+0x4400] ;  /* 0x004400000408783b */ /* 0x004e280000004200 */
[----:B0-----:R-:W-:Y:S04]  /*159f0*/  STL.64 [R1+0x11e0], R10 ;  /* 0x0011e00a01007387 */ /* 0x001fe80000100a00 */
[----:B------:R0:W-:Y:S02]  /*15a00*/  STL.64 [R1+0x11d8], R8 ;  /* 0x0011d80801007387 */ /* 0x0001e40000100a00 */
[----:B0-----:R-:W-:-:S02]  /*15a10*/  IMAD.MOV.U32 R8, RZ, RZ, R7 ;  /* 0x000000ffff087224 */ /* 0x001fc400078e0007 */
[----:B------:R-:W-:Y:S02]  /*15a20*/  IMAD.MOV.U32 R9, RZ, RZ, R6 ;  /* 0x000000ffff097224 */ /* 0x000fe400078e0006 */
[----:B------:R-:W0:Y:S05]  /*15a30*/  LDSM.16.MT88.4 R4, [R5+0x4400] ;  /* 0x004400000504783b */ /* 0x000e2a0000004200 */
[----:B----4-:R-:W-:-:S15]  /*15a40*/  HMMA.16816.F32 R12, R16, R8, R12 ;  /* 0x00000008100c723c */ /* 0x010fde000000180c */
[----:B------:R-:W-:-:S09]  /*15a50*/  NOP ;  /* 0x0000000000007918 */ /* 0x000fd20000000000 */
[----:B------:R-:W-:Y:S02]  /*15a60*/  IMAD.MOV.U32 R21, RZ, RZ, R14 ;  /* 0x000000ffff157224 */ /* 0x000fe400078e000e */
[----:B------:R-:W-:Y:S02]  /*15a70*/  IMAD.MOV.U32 R20, RZ, RZ, R15 ;  /* 0x000000ffff147224 */ /* 0x000fe400078e000f */
[----:B------:R-:W-:Y:S01]  /*15a80*/  IMAD.MOV.U32 R24, RZ, RZ, R13 ;  /* 0x000000ffff187224 */ /* 0x000fe200078e000d */
[----:B0-----:R-:W-:Y:S04]  /*15a90*/  STL.64 [R1+0x11f0], R6 ;  /* 0x0011f00601007387 */ /* 0x001fe80000100a00 */
[----:B------:R0:W-:Y:S04]  /*15aa0*/  STL.64 [R1+0x11e8], R4 ;  /* 0x0011e80401007387 */ /* 0x0001e80000100a00 */
[----:B0-----:R-:W2:Y:S04]  /*15ab0*/  LDL.LU.64 R4, [R1+0x6e0] ;  /* 0x0006e00001047983 */ /* 0x001ea80000300a00 */
[----:B------:R-:W2:Y:S04]  /*15ac0*/  LDL.LU.64 R6, [R1+0x6e8] ;  /* 0x0006e80001067983 */ /* 0x000ea80000300a00 */
[----:B------:R0:W-:Y:S04]  /*15ad0*/  STL [R1+0x110], R12 ;  /* 0x0001100c01007387 */ /* 0x0001e80000100800 */
[----:B------:R-:W2:Y:S04]  /*15ae0*/  LDL.LU.64 R14, [R1+0x1200] ;  /* 0x00120000010e7983 */ /* 0x000ea80000300a00 */
[----:B0-----:R-:W2:Y:S04]  /*15af0*/  LDL.LU.64 R12, [R1+0x11f8] ;  /* 0x0011f800010c7983 */ /* 0x001ea80000300a00 */
[----:B------:R-:W-:Y:S04]  /*15b00*/  STL.64 [R1+0x11d0], R18 ;  /* 0x0011d01201007387 */ /* 0x000fe80000100a00 */
[----:B------:R0:W-:Y:S04]  /*15b10*/  STL.64 [R1+0x11c8], R16 ;  /* 0x0011c81001007387 */ /* 0x0001e80000100a00 */
[----:B0-----:R-:W3:Y:S04]  /*15b20*/  LDL.LU R16, [R1+0x10] ;  /* 0x0000100001107983 */ /* 0x001ee80000300800 */
[----:B------:R-:W3:Y:S04]  /*15b30*/  LDL.LU R17, [R1+0x14] ;  /* 0x0000140001117983 */ /* 0x000ee80000300800 */
[----:B------:R-:W3:Y:S04]  /*15b40*/  LDL.LU R18, [R1+0x18] ;  /* 0x0000180001127983 */ /* 0x000ee80000300800 */
[----:B------:R-:W3:Y:S04]  /*15b50*/  LDL.LU R19, [R1+0x1c] ;  /* 0x00001c0001137983 */ /* 0x000ee80000300800 */
[----:B------:R0:W-:Y:S04]  /*15b60*/  STL.64 [R1+0x11a0], R22 ;  /* 0x0011a01601007387 */ /* 0x0001e80000100a00 */
[----:B------:R-:W-:Y:S04]  /*15b70*/  STL.64 [R1+0x1198], R20 ;  /* 0x0011981401007387 */ /* 0x000fe80000100a00 */
[----:B0-----:R-:W4:Y:S04]  /*15b80*/  LDL.LU R22, [R1+0x8] ;  /* 0x0000080001167983 */ /* 0x001f280000300800 */
[----:B------:R-:W4:Y:S01]  /*15b90*/  LDL.LU R23, [R1+0xc] ;  /* 0x00000c0001177983 */ /* 0x000f220000300800 */
[----:B--2---:R-:W-:Y:S03]  /*15ba0*/  HMMA.16816.F32 R8, R12, R8, R4 ;  /* 0x000000080c08723c */ /* 0x004fe60000001804 */
[----:B------:R-:W3:Y:S04]  /*15bb0*/  LDL.LU.64 R6, [R1+0x11f0] ;  /* 0x0011f00001067983 */ /* 0x000ee80000300a00 */
[----:B------:R-:W3:-:S15]  /*15bc0*/  LDL.LU.64 R4, [R1+0x11e8] ;  /* 0x0011e80001047983 */ /* 0x000ede0000300a00 */
[----:B------:R-:W-:-:S01]  /*15bd0*/  NOP ;  /* 0x0000000000007918 */ /* 0x000fc20000000000 */
[----:B------:R-:W-:Y:S04]  /*15be0*/  STL.64 [R1+0xf0], R8 ;  /* 0x0000f00801007387 */ /* 0x000fe80000100a00 */
[----:B------:R0:W-:Y:S04]  /*15bf0*/  STL.64 [R1+0xf8], R10 ;  /* 0x0000f80a01007387 */ /* 0x0001e80000100a00 */
[----:B0-----:R-:W4:Y:S04]  /*15c00*/  LDL.LU.64 R10, [R1+0x11e0] ;  /* 0x0011e000010a7983 */ /* 0x001f280000300a00 */
[----:B------:R-:W4:Y:S04]  /*15c10*/  LDL.LU.64 R8, [R1+0x11d8] ;  /* 0x0011d80001087983 */ /* 0x000f280000300a00 */
[----:B------:R-:W-:Y:S04]  /*15c20*/  STL.64 [R1+0x11c0], R14 ;  /* 0x0011c00e01007387 */ /* 0x000fe80000100a00 */
[----:B------:R0:W-:Y:S04]  /*15c30*/  STL.64 [R1+0x11b8], R12 ;  /* 0x0011b80c01007387 */ /* 0x0001e80000100a00 */
[----:B0-----:R-:W4:Y:S04]  /*15c40*/  LDL.LU R12, [R1+0x40] ;  /* 0x00004000010c7983 */ /* 0x001f280000300800 */
[----:B------:R-:W4:Y:S01]  /*15c50*/  LDL.LU R13, [R1+0x44] ;  /* 0x00004400010d7983 */ /* 0x000f220000300800 */
[----:B------:R-:W-:-:S02]  /*15c60*/  IMAD.MOV.U32 R14, RZ, RZ, R29 ;  /* 0x000000ffff0e7224 */ /* 0x000fc400078e001d */
[----:B------:R-:W-:-:S07]  /*15c70*/  IMAD.MOV.U32 R15, RZ, RZ, R28 ;  /* 0x000000ffff0f7224 */ /* 0x000fce00078e001c */
[-C--:B----4-:R-:W-:Y:S06]  /*15c80*/  HMMA.16816.F32 R12, R8, R22.reuse, R12 ;  /* 0x00000016080c723c */ /* 0x090fec000000180c */
[----:B---3--:R-:W-:-:S15]  /*15c90*/  HMMA.16816.F32 R20, R4, R22, R16 ;  /* 0x000000160414723c */ /* 0x008fde0000001810 */
[----:B------:R-:W-:-:S02]  /*15ca0*/  NOP ;  /* 0x0000000000007918 */ /* 0x000fc40000000000 */
[----:B------:R0:W-:Y:S04]  /*15cb0*/  STL.64 [R1+0x780], R12 ;  /* 0x0007800c01007387 */ /* 0x0001e80000100a00 */
[----:B------:R1:W-:Y:S04]  /*15cc0*/  STL.64 [R1+0x788], R14 ;  /* 0x0007880e01007387 */ /* 0x0003e80000100a00 */
[----:B0-----:R-:W2:Y:S04]  /*15cd0*/  LDL.LU.64 R12, [R1+0x6f0] ;  /* 0x0006f000010c7983 */ /* 0x001ea80000300a00 */
[----:B-1----:R-:W2:Y:S04]  /*15ce0*/  LDL.LU.64 R14, [R1+0x6f8] ;  /* 0x0006f800010e7983 */ /* 0x002ea80000300a00 */
[----:B------:R-:W-:Y:S04]  /*15cf0*/  STL.64 [R1+0x11b0], R10 ;  /* 0x0011b00a01007387 */ /* 0x000fe80000100a00 */
[----:B------:R0:W-:Y:S04]  /*15d00*/  STL.64 [R1+0x11a8], R8 ;  /* 0x0011a80801007387 */ /* 0x0001e80000100a00 */
[----:B0-----:R-:W3:Y:S04]  /*15d10*/  LDL.LU.64 R8, [R1+0x6d0] ;  /* 0x0006d00001087983 */ /* 0x001ee80000300a00 */
[----:B------:R-:W3:Y:S04]  /*15d20*/  LDL.LU.64 R10, [R1+0x6d8] ;  /* 0x0006d800010a7983 */ /* 0x000ee80000300a00 */
[----:B------:R-:W2:Y:S04]  /*15d30*/  LDL.LU.64 R18, [R1+0x11d0] ;  /* 0x0011d00001127983 */ /* 0x000ea80000300a00 */
[----:B------:R-:W2:Y:S04]  /*15d40*/  LDL.LU.64 R16, [R1+0x11c8] ;  /* 0x0011c80001107983 */ /* 0x000ea80000300a00 */
[----:B------:R-:W-:Y:S04]  /*15d50*/  STL.64 [R1+0x1188], R6 ;  /* 0x0011880601007387 */ /* 0x000fe80000100a00 */
[----:B------:R0:W-:Y:S04]  /*15d60*/  STL.64 [R1+0x1180], R4 ;  /* 0x0011800401007387 */ /* 0x0001e80000100a00 */
[----:B------:R-:W-:Y:S04]  /*15d70*/  STL.64 [R1+0x760], R20 ;  /* 0x0007601401007387 */ /* 0x000fe80000100a00 */
[----:B------:R-:W-:Y:S04]  /*15d80*/  STL.64 [R1+0x768], R22 ;  /* 0x0007681601007387 */ /* 0x000fe80000100a00 */
[----:B------:R-:W1:Y:S01]  /*15d90*/  LDSM.16.M88.4 R20, [R25+0x1400] ;  /* 0x001400001914783b */ /* 0x000e620000000200 */
[----:B0-----:R-:W-:-:S02]  /*15da0*/  IMAD.MOV.U32 R5, RZ, RZ, R26 ;  /* 0x000000ffff057224 */ /* 0x001fc400078e001a */
[----:B------:R-:W-:Y:S02]  /*15db0*/  IMAD.MOV.U32 R4, RZ, RZ, R27 ;  /* 0x000000ffff047224 */ /* 0x000fe400078e001b */
[----:B-1----:R-:W-:Y:S02]  /*15dc0*/  IMAD.MOV.U32 R26, RZ, RZ, R23 ;  /* 0x000000ffff1a7224 */ /* 0x002fe400078e0017 */
[----:B------:R-:W-:-:S03]  /*15dd0*/  IMAD.MOV.U32 R27, RZ, RZ, R22 ;  /* 0x000000ffff1b7224 */ /* 0x000fc600078e0016 */
[----:B------:R-:W-:Y:S04]  /*15de0*/  STL [R1+0x10ac], R26 ;  /* 0x0010ac1a01007387 */ /* 0x000fe80000100800 */
[----:B------:R-:W-:Y:S01]  /*15df0*/  STL [R1+0x10a8], R27 ;  /* 0x0010a81b01007387 */ /* 0x000fe20000100800 */
[----:B--2---:R-:W-:-:S15]  /*15e00*/  HMMA.16816.F32 R12, R16, R20, R12 ;  /* 0x00000014100c723c */ /* 0x004fde000000180c */
[----:B------:R-:W-:-:S08]  /*15e10*/  NOP ;  /* 0x0000000000007918 */ /* 0x000fd00000000000 */
[----:B------:R-:W-:Y:S04]  /*15e20*/  STL.64 [R1+0x100], R12 ;  /* 0x0001000c01007387 */ /* 0x000fe80000100a00 */
[----:B------:R0:W-:Y:S04]  /*15e30*/  STL.64 [R1+0x108], R14 ;  /* 0x0001080e01007387 */ /* 0x0001e80000100a00 */
[----:B0-----:R-:W3:Y:S04]  /*15e40*/  LDL.LU.64 R14, [R1+0x11c0] ;  /* 0x0011c000010e7983 */ /* 0x001ee80000300a00 */
[----:B------:R-:W3:Y:S01]  /*15e50*/  LDL.LU.64 R12, [R1+0x11b8] ;  /* 0x0011b800010c7983 */ /* 0x000ee20000300a00 */
[----:B------:R-:W-:-:S02]  /*15e60*/  IMAD.MOV.U32 R6, RZ, RZ, R3 ;  /* 0x000000ffff067224 */ /* 0x000fc400078e0003 */
[----:B------:R-:W-:Y:S01]  /*15e70*/  IMAD.MOV.U32 R7, RZ, RZ, R2 ;  /* 0x000000ffff077224 */ /* 0x000fe200078e0002 */
[----:B---3--:R-:W-:Y:S01]  /*15e80*/  HMMA.16816.F32 R20, R12, R20, R8 ;  /* 0x000000140c14723c */ /* 0x008fe20000001808 */
[----:B------:R-:W2:Y:S04]  /*15e90*/  LDL.LU.64 R10, [R1+0x11b0] ;  /* 0x0011b000010a7983 */ /* 0x000ea80000300a00 */
[----:B------:R-:W2:-:S15]  /*15ea0*/  LDL.LU.64 R8, [R1+0x11a8] ;  /* 0x0011a80001087983 */ /* 0x000e9e0000300a00 */
[----:B------:R-:W-:-:S04]  /*15eb0*/  NOP ;  /* 0x0000000000007918 */ /* 0x000fc80000000000 */
[----:B------:R-:W-:Y:S02]  /*15ec0*/  IMAD.MOV.U32 R3, RZ, RZ, R22 ;  /* 0x000000ffff037224 */ /* 0x000fe400078e0016 */
[----:B------:R-:W-:Y:S02]  /*15ed0*/  IMAD.MOV.U32 R2, RZ, RZ, R23 ;  /* 0x000000ffff027224 */ /* 0x000fe400078e0017 */
[----:B------:R-:W3:Y:S01]  /*15ee0*/  LDL.LU.64 R22, [R1+0x11a0] ;  /* 0x0011a00001167983 */ /* 0x000ee20000300a00 */
[----:B------:R-:W-:Y:S02]  /*15ef0*/  IMAD.MOV.U32 R29, RZ, RZ, R20 ;  /* 0x000000ffff1d7224 */ /* 0x000fe400078e0014 */
[----:B------:R-:W-:Y:S02]  /*15f00*/  IMAD.MOV.U32 R28, RZ, RZ, R21 ;  /* 0x000000ffff1c7224 */ /* 0x000fe400078e0015 */
[----:B------:R-:W4:Y:S04]  /*15f10*/  LDL.LU.64 R20, [R1+0x1198] ;  /* 0x0011980001147983 */ /* 0x000f280000300a00 */
[----:B------:R-:W-:Y:S04]  /*15f20*/  STL.64 [R1+0x1178], R14 ;  /* 0x0011780e01007387 */ /* 0x000fe80000100a00 */
[----:B------:R3:W-:Y:S02]  /*15f30*/  STL.64 [R1+0x1170], R12 ;  /* 0x0011700c01007387 */ /* 0x0007e40000100a00 */
[----:B---3--:R-:W-:-:S02]  /*15f40*/  IMAD.MOV.U32 R12, RZ, RZ, R23 ;  /* 0x000000ffff0c7224 */ /* 0x008fc400078e0017 */
[----:B------:R-:W2:Y:S04]  /*15f50*/  LDL.LU R23, [R1+0x1190] ;  /* 0x0011900001177983 */ /* 0x000ea80000300800 */
[----:B------:R-:W3:Y:S04]  /*15f60*/  LDL.LU R13, [R1+0x64] ;  /* 0x00006400010d7983 */ /* 0x000ee80000300800 */
[----:B------:R-:W3:Y:S04]  /*15f70*/  LDL.LU R14, [R1+0x68] ;  /* 0x00006800010e7983 */ /* 0x000ee80000300800 */
[----:B------:R-:W3:Y:S04]  /*15f80*/  LDL.LU R15, [R1+0x6c] ;  /* 0x00006c00010f7983 */ /* 0x000ee80000300800 */
[----:B------:R-:W-:Y:S04]  /*15f90*/  STL [R1+0x10b4], R2 ;  /* 0x0010b40201007387 */ /* 0x000fe80000100800 */
[----:B------:R-:W-:Y:S04]  /*15fa0*/  STL [R1+0x10b0], R3 ;  /* 0x0010b00301007387 */ /* 0x000fe80000100800 */
[----:B------:R-:W-:Y:S04]  /*15fb0*/  STL [R1+0x10a4], R28 ;  /* 0x0010a41c01007387 */ /* 0x000fe80000100800 */
[----:B------:R-:W-:Y:S01]  /*15fc0*/  STL [R1+0x10a0], R29 ;  /* 0x0010a01d01007387 */ /* 0x000fe20000100800 */
[----:B--2---:R-:W-:-:S15]  /*15fd0*/  HMMA.16816.F32 R4, R8, R22, R4 ;  /* 0x000000160804723c */ /* 0x004fde0000001804 */
[----:B------:R-:W-:-:S08]  /*15fe0*/  NOP ;  /* 0x0000000000007918 */ /* 0x000fd00000000000 */
[----:B------:R-:W-:Y:S04]  /*15ff0*/  STL.64 [R1+0x770], R4 ;  /* 0x0007700401007387 */ /* 0x000fe80000100a00 */
[----:B------:R0:W-:Y:S04]  /*16000*/  STL.64 [R1+0x778], R6 ;  /* 0x0007780601007387 */ /* 0x0001e80000100a00 */
[----:B0-----:R-:W3:Y:S04]  /*16010*/  LDL.LU.64 R6, [R1+0x1188] ;  /* 0x0011880001067983 */ /* 0x001ee80000300a00 */
[----:B------:R-:W3:Y:S04]  /*16020*/  LDL.LU.64 R4, [R1+0x1180] ;  /* 0x0011800001047983 */ /* 0x000ee80000300a00 */
[----:B------:R-:W-:Y:S04]  /*16030*/  STL.64 [R1+0x1158], R10 ;  /* 0x0011580a01007387 */ /* 0x000fe80000100a00 */
[----:B------:R3:W-:Y:S02]  /*16040*/  STL.64 [R1+0x1150], R8 ;  /* 0x0011500801007387 */ /* 0x0007e40000100a00 */
[----:B---3--:R-:W-:Y:S02]  /*16050*/  HMMA.16816.F32 R8, R4, R22, R12 ;  /* 0x000000160408723c */ /* 0x008fe4000000180c */
[----:B------:R-:W2:Y:S04]  /*16060*/  LDL.LU.64 R12, [R1+0x6c0] ;  /* 0x0006c000010c7983 */ /* 0x000ea80000300a00 */
[----:B------:R-:W2:-:S15]  /*16070*/  LDL.LU.64 R14, [R1+0x6c8] ;  /* 0x0006c800010e7983 */ /* 0x000e9e0000300a00 */
[----:B------:R-:W-:-:S02]  /*16080*/  NOP ;  /* 0x0000000000007918 */ /* 0x000fc40000000000 */
[----:B------:R-:W-:Y:S04]  /*16090*/  STL.64 [R1+0x750], R8 ;  /* 0x0007500801007387 */ /* 0x000fe80000100a00 */
[----:B------:R-:W-:Y:S04]  /*160a0*/  STL.64 [R1+0x758], R10 ;  /* 0x0007580a01007387 */ /* 0x000fe80000100a00 */
[----:B------:R-:W-:Y:S04]  /*160b0*/  STL.64 [R1+0x1148], R6 ;  /* 0x0011480601007387 */ /* 0x000fe80000100a00 */
[----:B------:R0:W-:Y:S04]  /*160c0*/  STL.64 [R1+0x1140], R4 ;  /* 0x0011400401007387 */ /* 0x0001e80000100a00 */
[----:B------:R-:W2:Y:S04]  /*160d0*/  LDSM.16.M88.4 R8, [R25+0x1800] ;  /* 0x001800001908783b */ /* 0x000ea80000000200 */
[----:B0-----:R-:W3:Y:S04]  /*160e0*/  LDL.LU R4, [R1+0x90] ;  /* 0x0000900001047983 */ /* 0x001ee80000300800 */
[----:B------:R-:W3:Y:S04]  /*160f0*/  LDL.LU R5, [R1+0x94] ;  /* 0x0000940001057983 */ /* 0x000ee80000300800 */
[----:B------:R-:W4:Y:S04]  /*16100*/  LDL.LU R6, [R1+0x98] ;  /* 0x0000980001067983 */ /* 0x000f280000300800 */
[----:B------:R-:W4:Y:S04]  /*16110*/  LDL.LU R7, [R1+0x9c] ;  /* 0x00009c0001077983 */ /* 0x000f280000300800 */
[----:B----4-:R-:W-:Y:S04]  /*16120*/  STL.64 [R1+0x1168], R6 ;  /* 0x0011680601007387 */ /* 0x010fe80000100a00 */
[----:B---3--:R0:W-:Y:S04]  /*16130*/  STL.64 [R1+0x1160], R4 ;  /* 0x0011600401007387 */ /* 0x0081e80000100a00 */
[----:B0-----:R-:W3:Y:S04]  /*16140*/  LDL.LU.64 R4, [R1+0x6a0] ;  /* 0x0006a00001047983 */ /* 0x001ee80000300a00 */
[----:B------:R-:W3:Y:S04]  /*16150*/  LDL.LU.64 R6, [R1+0x6a8] ;  /* 0x0006a80001067983 */ /* 0x000ee80000300a00 */
[----:B------:R-:W-:Y:S04]  /*16160*/  STL.64 [R1+0x10e8], R20 ;  /* 0x0010e81401007387 */ /* 0x000fe80000100a00 */
[----:B------:R-:W4:Y:S04]  /*16170*/  LDL.LU R22, [R1+0x38] ;  /* 0x0000380001167983 */ /* 0x000f280000300800 */
[----:B------:R-:W4:Y:S01]  /*16180*/  LDL.LU R23, [R1+0x3c] ;  /* 0x00003c0001177983 */ /* 0x000f220000300800 */
[----:B--2---:R-:W-:Y:S03]  /*16190*/  HMMA.16816.F32 R12, R16, R8, R12 ;  /* 0x00000008100c723c */ /* 0x004fe6000000180c */
[----:B----4-:R0:W-:Y:S04]  /*161a0*/  STL.64 [R1+0x1110], R22 ;  /* 0x0011101601007387 */ /* 0x0101e80000100a00 */
[----:B0-----:R-:W2:Y:S04]  /*161b0*/  LDL.LU R22, [R1+0x28] ;  /* 0x0000280001167983 */ /* 0x001ea80000300800 */
[----:B------:R-:W2:Y:S04]  /*161c0*/  LDL.LU R23, [R1+0x2c] ;  /* 0x00002c0001177983 */ /* 0x000ea80000300800 */
[----:B------:R0:W-:Y:S04]  /*161d0*/  STL.64 [R1+0x1138], R24 ;  /* 0x0011381801007387 */ /* 0x0001e80000100a00 */
[----:B0-----:R-:W4:Y:S04]  /*161e0*/  LDL.LU R24, [R1+0x80] ;  /* 0x0000800001187983 */ /* 0x001f280000300800 */
[----:B------:R-:W4:Y:S04]  /*161f0*/  LDL.LU R25, [R1+0x84] ;  /* 0x0000840001197983 */ /* 0x000f280000300800 */
[----:B------:R-:W4:Y:S04]  /*16200*/  LDL.LU R26, [R1+0x88] ;  /* 0x00008800011a7983 */ /* 0x000f280000300800 */
[----:B------:R-:W-:Y:S04]  /*16210*/  STL.64 [R1+0xd0], R12 ;  /* 0x0000d00c01007387 */ /* 0x000fe80000100a00 */
[----:B------:R0:W-:Y:S04]  /*16220*/  STL.64 [R1+0xd8], R14 ;  /* 0x0000d80e01007387 */ /* 0x0001e80000100a00 */
[----:B0-----:R-:W3:Y:S04]  /*16230*/  LDL.LU.64 R14, [R1+0x1178] ;  /* 0x00117800010e7983 */ /* 0x001ee80000300a00 */
[----:B------:R-:W3:Y:S01]  /*16240*/  LDL.LU.64 R12, [R1+0x1170] ;  /* 0x00117000010c7983 */ /* 0x000ee20000300a00 */
[----:B------:R-:W-:-:S02]  /*16250*/  IMAD.MOV.U32 R28, RZ, RZ, R10 ;  /* 0x000000ffff1c7224 */ /* 0x000fc400078e000a */
[----:B------:R-:W-:Y:S02]  /*16260*/  IMAD.MOV.U32 R29, RZ, RZ, R11 ;  /* 0x000000ffff1d7224 */ /* 0x000fe400078e000b */
[----:B------:R-:W-:Y:S01]  /*16270*/  IMAD.MOV.U32 R27, RZ, RZ, R0 ;  /* 0x000000ffff1b7224 */ /* 0x000fe200078e0000 */
[----:B---3--:R-:W-:Y:S01]  /*16280*/  HMMA.16816.F32 R8, R12, R8, R4 ;  /* 0x000000080c08723c */ /* 0x008fe20000001804 */
[----:B------:R-:W2:Y:S04]  /*16290*/  LDL.LU.64 R6, [R1+0x1168] ;  /* 0x0011680001067983 */ /* 0x000ea80000300a00 */
[----:B------:R-:W2:-:S15]  /*162a0*/  LDL.LU.64 R4, [R1+0x1160] ;  /* 0x0011600001047983 */ /* 0x000e9e0000300a00 */
[----:B------:R-:W-:-:S03]  /*162b0*/  NOP ;  /* 0x0000000000007918 */ /* 0x000fc60000000000 */
[----:B------:R-:W-:Y:S01]  /*162c0*/  STL.64 [R1+0xa0], R8 ;  /* 0x0000a00801007387 */ /* 0x000fe20000100a00 */
[----:B------:R-:W-:-:S03]  /*162d0*/  IMAD.MOV.U32 R0, RZ, RZ, R11 ;  /* 0x000000ffff007224 */ /* 0x000fc600078e000b */
[----:B------:R0:W-:Y:S04]  /*162e0*/  STL [R1+0xa8], R10 ;  /* 0x0000a80a01007387 */ /* 0x0001e80000100800 */
[----:B0-----:R-:W2:Y:S04]  /*162f0*/  LDL.LU.64 R10, [R1+0x1158] ;  /* 0x00115800010a7983 */ /* 0x001ea80000300a00 */
[----:B------:R-:W2:Y:S04]  /*16300*/  LDL.LU.64 R8, [R1+0x1150] ;  /* 0x0011500001087983 */ /* 0x000ea80000300a00 */
[----:B------:R-:W-:Y:S04]  /*16310*/  STL.64 [R1+0x1130], R14 ;  /* 0x0011300e01007387 */ /* 0x000fe80000100a00 */
[----:B------:R0:W-:Y:S04]  /*16320*/  STL.64 [R1+0x1128], R12 ;  /* 0x0011280c01007387 */ /* 0x0001e80000100a00 */
[----:B0-----:R-:W3:Y:S04]  /*16330*/  LDL.LU.64 R12, [R1+0x6b0] ;  /* 0x0006b000010c7983 */ /* 0x001ee80000300a00 */
[----:B------:R-:W3:Y:S01]  /*16340*/  LDL.LU.64 R14, [R1+0x6b8] ;  /* 0x0006b800010e7983 */ /* 0x000ee20000300a00 */
[----:B--2---:R-:W-:-:S15]  /*16350*/  HMMA.16816.F32 R4, R8, R22, R4 ;  /* 0x000000160804723c */ /* 0x004fde0000001804 */
[----:B------:R-:W-:-:S08]  /*16360*/  NOP ;  /* 0x0000000000007918 */ /* 0x000fd00000000000 */
[----:B------:R-:W-:Y:S04]  /*16370*/  STL.64 [R1+0x740], R4 ;  /* 0x0007400401007387 */ /* 0x000fe80000100a00 */
[----:B------:R0:W-:Y:S04]  /*16380*/  STL.64 [R1+0x748], R6 ;  /* 0x0007480601007387 */ /* 0x0001e80000100a00 */
[----:B0-----:R-:W4:Y:S04]  /*16390*/  LDL.LU.64 R6, [R1+0x1148] ;  /* 0x0011480001067983 */ /* 0x001f280000300a00 */
[----:B------:R-:W4:Y:S04]  /*163a0*/  LDL.LU.64 R4, [R1+0x1140] ;  /* 0x0011400001047983 */ /* 0x000f280000300a00 */
[----:B------:R-:W-:Y:S04]  /*163b0*/  STL.64 [R1+0x1120], R10 ;  /* 0x0011200a01007387 */ /* 0x000fe80000100a00 */
[----:B------:R0:W-:Y:S04]  /*163c0*/  STL.64 [R1+0x1118], R8 ;  /* 0x0011180801007387 */ /* 0x0001e80000100a00 */
[----:B0-----:R-:W2:Y:S04]  /*163d0*/  LDL.LU.64 R8, [R1+0x690] ;  /* 0x0006900001087983 */ /* 0x001ea80000300a00 */
[----:B------:R-:W2:Y:S01]  /*163e0*/  LDL.LU.64 R10, [R1+0x698] ;  /* 0x00069800010a7983 */ /* 0x000ea20000300a00 */
[----:B----4-:R-:W-:Y:S03]  /*163f0*/  HMMA.16816.F32 R20, R4, R22, R24 ;  /* 0x000000160414723c */ /* 0x010fe60000001818 */
[----:B------:R-:W4:Y:S04]  /*16400*/  LDL.LU.64 R24, [R1+0x1138] ;  /* 0x0011380001187983 */ /* 0x000f280000300a00 */
[----:B------:R-:W-:Y:S04]  /*16410*/  STL.64 [R1+0x1108], R6 ;  /* 0x0011080601007387 */ /* 0x000fe80000100a00 */
[----:B------:R0:W-:-:S12]  /*16420*/  STL.64 [R1+0x1100], R4 ;  /* 0x0011000401007387 */ /* 0x0001d80000100a00 */
[----:B------:R-:W-:Y:S04]  /*16430*/  STL.64 [R1+0x720], R20 ;  /* 0x0007201401007387 */ /* 0x000fe80000100a00 */
[----:B------:R-:W-:Y:S04]  /*16440*/  STL.64 [R1+0x728], R22 ;  /* 0x0007281601007387 */ /* 0x000fe80000100a00 */
[----:B0-----:R-:W2:Y:S04]  /*16450*/  LDL.LU R4, [R1+0xc0] ;  /* 0x0000c00001047983 */ /* 0x001ea80000300800 */
[----:B------:R-:W2:Y:S04]  /*16460*/  LDL.LU R5, [R1+0xc4] ;  /* 0x0000c40001057983 */ /* 0x000ea80000300800 */
[----:B------:R-:W2:Y:S04]  /*16470*/  LDL.LU R6, [R1+0xc8] ;  /* 0x0000c80001067983 */ /* 0x000ea80000300800 */
[----:B------:R-:W2:Y:S04]  /*16480*/  LDL.LU R7, [R1+0xcc] ;  /* 0x0000cc0001077983 */ /* 0x000ea80000300800 */
[----:B----4-:R-:W3:Y:S02]  /*16490*/  LDSM.16.M88.4 R20, [R25+0x1c00] ;  /* 0x001c00001914783b */ /* 0x010ee40000000200 */
[----:B---3--:R-:W-:Y:S02]  /*164a0*/  HMMA.16816.F32 R12, R16, R20, R12 ;  /* 0x00000014100c723c */ /* 0x008fe4000000180c */
[----:B------:R-:W-:-:S15]  /*164b0*/  STL.64 [R1+0x8], R22 ;  /* 0x0000081601007387 */ /* 0x000fde0000100a00 */
[----:B------:R-:W-:-:S06]  /*164c0*/  NOP ;  /* 0x0000000000007918 */ /* 0x000fcc0000000000 */
[----:B------:R-:W-:Y:S04]  /*164d0*/  STL.64 [R1+0x80], R12 ;  /* 0x0000800c01007387 */ /* 0x000fe80000100a00 */
[----:B------:R0:W-:Y:S04]  /*164e0*/  STL.64 [R1+0x88], R14 ;  /* 0x0000880e01007387 */ /* 0x0001e80000100a00 */
[----:B0-----:R-:W2:Y:S04]  /*164f0*/  LDL.LU.64 R14, [R1+0x1130] ;  /* 0x00113000010e7983 */ /* 0x001ea80000300a00 */
[----:B------:R-:W2:Y:S04]  /*16500*/  LDL.LU.64 R12, [R1+0x1128] ;  /* 0x00112800010c7983 */ /* 0x000ea80000300a00 */
[----:B------:R-:W-:Y:S04]  /*16510*/  STL.64 [R1+0x10f8], R18 ;  /* 0x0010f81201007387 */ /* 0x000fe80000100a00 */
[----:B------:R0:W-:Y:S04]  /*16520*/  STL.64 [R1+0x10f0], R16 ;  /* 0x0010f01001007387 */ /* 0x0001e80000100a00 */
[----:B0-----:R-:W3:Y:S04]  /*16530*/  LDL.LU R16, [R1+0xb0] ;  /* 0x0000b00001107983 */ /* 0x001ee80000300800 */
[----:B------:R-:W3:Y:S04]  /*16540*/  LDL.LU R17, [R1+0xb4] ;  /* 0x0000b40001117983 */ /* 0x000ee80000300800 */
[----:B------:R-:W3:Y:S04]  /*16550*/  LDL.LU R18, [R1+0xb8] ;  /* 0x0000b80001127983 */ /* 0x000ee80000300800 */
[----:B------:R-:W3:Y:S01]  /*16560*/  LDL.LU R19, [R1+0xbc] ;  /* 0x0000bc0001137983 */ /* 0x000ee20000300800 */
[----:B--2---:R-:W-:Y:S03]  /*16570*/  HMMA.16816.F32 R20, R12, R20, R8 ;  /* 0x000000140c14723c */ /* 0x004fe60000001808 */
[----:B------:R-:W2:Y:S04]  /*16580*/  LDL.LU.64 R10, [R1+0x1120] ;  /* 0x00112000010a7983 */ /* 0x000ea80000300a00 */
[----:B------:R-:W2:-:S15]  /*16590*/  LDL.LU.64 R8, [R1+0x1118] ;  /* 0x0011180001087983 */ /* 0x000e9e0000300a00 */
[----:B------:R-:W-:-:S02]  /*165a0*/  NOP ;  /* 0x0000000000007918 */ /* 0x000fc40000000000 */
[----:B------:R-:W-:Y:S02]  /*165b0*/  IMAD.MOV.U32 R26, RZ, RZ, R22 ;  /* 0x000000ffff1a7224 */ /* 0x000fe400078e0016 */
[----:B------:R-:W-:Y:S02]  /*165c0*/  IMAD.MOV.U32 R27, RZ, RZ, R23 ;  /* 0x000000ffff1b7224 */ /* 0x000fe400078e0017 */
[----:B------:R-:W2:Y:S04]  /*165d0*/  LDL.LU.64 R22, [R1+0x1110] ;  /* 0x0011100001167983 */ /* 0x000ea80000300a00 */
[----:B------:R-:W-:Y:S04]  /*165e0*/  STL.64 [R1+0x10e0], R14 ;  /* 0x0010e00e01007387 */ /* 0x000fe80000100a00 */
[----:B------:R0:W-:Y:S04]  /*165f0*/  STL.64 [R1+0x10d8], R12 ;  /* 0x0010d80c01007387 */ /* 0x0001e80000100a00 */
[----:B0-----:R-:W4:Y:S04]  /*16600*/  LDL.LU.64 R12, [R1+0x680] ;  /* 0x00068000010c7983 */ /* 0x001f280000300a00 */
[----:B------:R-:W4:Y:S01]  /*16610*/  LDL.LU.64 R14, [R1+0x688] ;  /* 0x00068800010e7983 */ /* 0x000f220000300a00 */
        /* <DEDUP_REMOVED lines=8> */
[----:B------:R-:W-:Y:S04]  /*166a0*/  STL.64 [R1+0x10d0], R10 ;  /* 0x0010d00a01007387 */ /* 0x000fe80000100a00 */
[----:B------:R0:W-:Y:S04]  /*166b0*/  STL.64 [R1+0x10c8], R8 ;  /* 0x0010c80801007387 */ /* 0x0001e80000100a00 */
[----:B0-----:R-:W2:Y:S04]  /*166c0*/  LDL.LU.64 R8, [R1+0x660] ;  /* 0x0006600001087983 */ /* 0x001ea80000300a00 */
[----:B------:R-:W2:Y:S01]  /*166d0*/  LDL.LU.64 R10, [R1+0x668] ;  /* 0x00066800010a7983 */ /* 0x000ea20000300a00 */
[----:B---3--:R-:W-:Y:S03]  /*166e0*/  HMMA.16816.F32 R20, R4, R22, R16 ;  /* 0x000000160414723c */ /* 0x008fe60000001810 */
[----:B------:R-:W4:Y:S04]  /*166f0*/  LDL.LU.64 R18, [R1+0x10f8] ;  /* 0x0010f80001127983 */ /* 0x000f280000300a00 */
[----:B------:R-:W4:-:S15]  /*16700*/  LDL.LU.64 R16, [R1+0x10f0] ;  /* 0x0010f00001107983 */ /* 0x000f1e0000300a00 */
[----:B------:R-:W-:-:S01]  /*16710*/  NOP ;  /* 0x0000000000007918 */ /* 0x000fc20000000000 */
[----:B------:R0:W-:Y:S04]  /*16720*/  STL.64 [R1+0x710], R20 ;  /* 0x0007101401007387 */ /* 0x0001e80000100a00 */
[----:B------:R-:W-:Y:S04]  /*16730*/  STL.64 [R1+0x718], R22 ;  /* 0x0007181601007387 */ /* 0x000fe80000100a00 */
[----:B0-----:R-:W3:Y:S04]  /*16740*/  LDL.LU.64 R20, [R1+0x10e8] ;  /* 0x0010e80001147983 */ /* 0x001ee80000300a00 */
[----:B------:R-:W-:Y:S04]  /*16750*/  STL.64 [R1+0x10c0], R6 ;  /* 0x0010c00601007387 */ /* 0x000fe80000100a00 */
[----:B------:R0:W-:Y:S04]  /*16760*/  STL.64 [R1+0x10b8], R4 ;  /* 0x0010b80401007387 */ /* 0x0001e80000100a00 */
[----:B0-----:R-:W2:Y:S01]  /*16770*/  LDL.LU R4, [R1+0x110] ;  /* 0x0001100001047983 */ /* 0x001ea20000300800 */
[----:B------:R-:W-:-:S02]  /*16780*/  IMAD.MOV.U32 R5, RZ, RZ, R24 ;  /* 0x000000ffff057224 */ /* 0x000fc400078e0018 */
[----:B---3--:R-:W-:Y:S02]  /*16790*/  IMAD.MOV.U32 R6, RZ, RZ, R21 ;  /* 0x000000ffff067224 */ /* 0x008fe400078e0015 */
[----:B------:R-:W-:Y:S02]  /*167a0*/  IMAD.MOV.U32 R7, RZ, RZ, R20 ;  /* 0x000000ffff077224 */ /* 0x000fe400078e0014 */
[----:B------:R-:W4:Y:S02]  /*167b0*/  LDSM.16.M88.4 R20, [R25+0x2000] ;  /* 0x002000001914783b */ /* 0x000f240000000200 */
[----:B----4-:R-:W-:-:S15]  /*167c0*/  HMMA.16816.F32 R12, R16, R20, R12 ;  /* 0x00000014100c723c */ /* 0x010fde000000180c */
[----:B------:R-:W-:-:S08]  /*167d0*/  NOP ;  /* 0x0000000000007918 */ /* 0x000fd00000000000 */
[----:B------:R-:W-:Y:S01]  /*167e0*/  STL.64 [R1+0x70], R12 ;  /* 0x0000700c01007387 */ /* 0x000fe20000100a00 */
[----:B------:R-:W-:-:S03]  /*167f0*/  IMAD.MOV.U32 R24, RZ, RZ, R15 ;  /* 0x000000ffff187224 */ /* 0x000fc600078e000f */
[----:B------:R0:W-:Y:S04]  /*16800*/  STL [R1+0x78], R14 ;  /* 0x0000780e01007387 */ /* 0x0001e80000100800 */
[----:B0-----:R-:W2:Y:S04]  /*16810*/  LDL.LU.64 R14, [R1+0x10e0] ;  /* 0x0010e000010e7983 */ /* 0x001ea80000300a00 */
[----:B------:R-:W2:Y:S04]  /*16820*/  LDL.LU.64 R12, [R1+0x10d8] ;  /* 0x0010d800010c7983 */ /* 0x000ea80000300a00 */
[----:B------:R-:W-:Y:S01]  /*16830*/  STL [R1+0xfc8], R24 ;  /* 0x000fc81801007387 */ /* 0x000fe20000100800 */
[----:B--2---:R-:W-:-:S15]  /*16840*/  HMMA.16816.F32 R8, R12, R20, R8 ;  /* 0x000000140c08723c */ /* 0x004fde0000001808 */
[----:B------:R-:W-:-:S08]  /*16850*/  NOP ;  /* 0x0000000000007918 */ /* 0x000fd00000000000 */
[----:B------:R-:W-:Y:S04]  /*16860*/  STL.64 [R1+0x60], R8 ;  /* 0x0000600801007387 */ /* 0x000fe80000100a00 */
[----:B------:R0:W-:Y:S04]  /*16870*/  STL.64 [R1+0x68], R10 ;  /* 0x0000680a01007387 */ /* 0x0001e80000100a00 */
[----:B0-----:R-:W2:Y:S04]  /*16880*/  LDL.LU.64 R10, [R1+0x10d0] ;  /* 0x0010d000010a7983 */ /* 0x001ea80000300a00 */
[----:B------:R-:W2:Y:S04]  /*16890*/  LDL.LU.64 R8, [R1+0x10c8] ;  /* 0x0010c80001087983 */ /* 0x000ea80000300a00 */
[----:B------:R0:W-:Y:S04]  /*168a0*/  STL.64 [R1+0x1098], R14 ;  /* 0x0010980e01007387 */ /* 0x0001e80000100a00 */
[----:B------:R-:W-:Y:S04]  /*168b0*/  STL.64 [R1+0x1090], R12 ;  /* 0x0010900c01007387 */ /* 0x000fe80000100a00 */
[----:B0-----:R-:W2:Y:S04]  /*168c0*/  LDL.LU R14, [R1+0x58] ;  /* 0x00005800010e7983 */ /* 0x001ea80000300800 */
[----:B------:R-:W2:Y:S04]  /*168d0*/  LDL.LU R15, [R1+0x5c] ;  /* 0x00005c00010f7983 */ /* 0x000ea80000300800 */
[----:B------:R0:W-:Y:S04]  /*168e0*/  STL.64 [R1+0xfc0], R22 ;  /* 0x000fc01601007387 */ /* 0x0001e80000100a00 */
[----:B------:R-:W3:Y:S04]  /*168f0*/  LDL.LU R20, [R1+0xf0] ;  /* 0x0000f00001147983 */ /* 0x000ee80000300800 */
[----:B------:R-:W3:Y:S04]  /*16900*/  LDL.LU R21, [R1+0xf4] ;  /* 0x0000f40001157983 */ /* 0x000ee80000300800 */
[----:B0-----:R-:W3:Y:S04]  /*16910*/  LDL.LU R22, [R1+0xf8] ;  /* 0x0000f80001167983 */ /* 0x001ee80000300800 */
[----:B------:R-:W3:Y:S01]  /*16920*/  LDL.LU R23, [R1+0xfc] ;  /* 0x0000fc0001177983 */ /* 0x000ee20000300800 */
[----:B--2---:R-:W-:-:S15]  /*16930*/  HMMA.16816.F32 R4, R8, R14, R4 ;  /* 0x0000000e0804723c */ /* 0x004fde0000001804 */
[----:B------:R-:W-:-:S08]  /*16940*/  NOP ;  /* 0x0000000000007918 */ /* 0x000fd00000000000 */
[----:B------:R-:W-:Y:S04]  /*16950*/  STL.64 [R1+0x700], R4 ;  /* 0x0007000401007387 */ /* 0x000fe80000100a00 */
[----:B------:R0:W-:Y:S04]  /*16960*/  STL.64 [R1+0x708], R6 ;  /* 0x0007080601007387 */ /* 0x0001e80000100a00 */
[----:B0-----:R-:W3:Y:S04]  /*16970*/  LDL.LU.64 R6, [R1+0x10c0] ;  /* 0x0010c00001067983 */ /* 0x001ee80000300a00 */
[----:B------:R-:W3:Y:S04]  /*16980*/  LDL.LU.64 R4, [R1+0x10b8] ;  /* 0x0010b80001047983 */ /* 0x000ee80000300a00 */
[----:B------:R-:W-:Y:S04]  /*16990*/  STL.64 [R1+0x1078], R10 ;  /* 0x0010780a01007387 */ /* 0x000fe80000100a00 */
[----:B------:R3:W-:Y:S04]  /*169a0*/  STL.64 [R1+0x1070], R8 ;  /* 0x0010700801007387 */ /* 0x0007e80000100a00 */
[----:B------:R-:W2:Y:S01]  /*169b0*/  LDL.LU.64 R12, [R1+0x670] ;  /* 0x00067000010c7983 */ /* 0x000ea20000300a00 */
[----:B---3--:R-:W-:Y:S03]  /*169c0*/  HMMA.16816.F32 R8, R4, R14, R20 ;  /* 0x0000000e0408723c */ /* 0x008fe60000001814 */
[----:B------:R-:W2:Y:S04]  /*169d0*/  LDL.LU.64 R14, [R1+0x678] ;  /* 0x00067800010e7983 */ /* 0x000ea80000300a00 */
[----:B------:R-:W-:-:S02]  /*169e0*/  IMAD.MOV.U32 R20, RZ, RZ, R2 ;  /* 0x000000ffff147224 */ /* 0x000fc400078e0002 */
[----:B------:R-:W-:Y:S02]  /*169f0*/  IMAD.MOV.U32 R21, RZ, RZ, R3 ;  /* 0x000000ffff157224 */ /* 0x000fe400078e0003 */
[----:B------:R-:W-:Y:S02]  /*16a00*/  IMAD.MOV.U32 R22, RZ, RZ, R26 ;  /* 0x000000ffff167224 */ /* 0x000fe400078e001a */
[----:B------:R-:W-:-:S10]  /*16a10*/  IMAD.MOV.U32 R23, RZ, RZ, R27 ;  /* 0x000000ffff177224 */ /* 0x000fd400078e001b */
[----:B------:R-:W-:Y:S04]  /*16a20*/  STL.64 [R1+0x6e0], R8 ;  /* 0x0006e00801007387 */ /* 0x000fe80000100a00 */
[----:B------:R-:W-:Y:S04]  /*16a30*/  STL.64 [R1+0x6e8], R10 ;  /* 0x0006e80a01007387 */ /* 0x000fe80000100a00 */
[----:B------:R-:W-:Y:S04]  /*16a40*/  STL.64 [R1+0x1088], R6 ;  /* 0x0010880601007387 */ /* 0x000fe80000100a00 */
[----:B------:R0:W-:Y:S04]  /*16a50*/  STL.64 [R1+0x1080], R4 ;  /* 0x0010800401007387 */ /* 0x0001e80000100a00 */
[----:B------:R-:W3:Y:S04]  /*16a60*/  LDL.LU R2, [R1+0x10b4] ;  /* 0x0010b40001027983 */ /* 0x000ee80000300800 */
[----:B------:R-:W4:Y:S04]  /*16a70*/  LDL.LU R3, [R1+0x10b0] ;  /* 0x0010b00001037983 */ /* 0x000f280000300800 */
[----:B------:R-:W3:Y:S04]  /*16a80*/  LDL.LU R26, [R1+0x10ac] ;  /* 0x0010ac00011a7983 */ /* 0x000ee80000300800 */
[----:B------:R-:W4:Y:S04]  /*16a90*/  LDL.LU R27, [R1+0x10a8] ;  /* 0x0010a800011b7983 */ /* 0x000f280000300800 */
[----:B0-----:R-:W3:Y:S04]  /*16aa0*/  LDL.LU.64 R4, [R1+0x650] ;  /* 0x0006500001047983 */ /* 0x001ee80000300a00 */
[----:B------:R-:W3:Y:S04]  /*16ab0*/  LDL.LU.64 R6, [R1+0x658] ;  /* 0x0006580001067983 */ /* 0x000ee80000300a00 */
[----:B------:R0:W-:Y:S04]  /*16ac0*/  STL.64 [R1+0xfd8], R22 ;  /* 0x000fd81601007387 */ /* 0x0001e80000100a00 */
[----:B------:R-:W-:Y:S04]  /*16ad0*/  STL.64 [R1+0xfd0], R20 ;  /* 0x000fd01401007387 */ /* 0x000fe80000100a00 */
[----:B------:R-:W2:Y:S04]  /*16ae0*/  LDSM.16.M88.4 R8, [R25+0x2400] ;  /* 0x002400001908783b */ /* 0x000ea80000000200 */
[----:B0-----:R-:W4:Y:S01]  /*16af0*/  LDL.LU.64 R22, [R1+0x8] ;  /* 0x0000080001167983 */ /* 0x001f220000300a00 */
[----:B--2---:R-:W-:Y:S03]  /*16b00*/  HMMA.16816.F32 R12, R16, R8, R12 ;  /* 0x00000008100c723c */ /* 0x004fe6000000180c */
[----:B----4-:R0:W-:Y:S02]  /*16b10*/  STL.64 [R1+0xff0], R22 ;  /* 0x000ff01601007387 */ /* 0x0101e40000100a00 */
[----:B0-----:R-:W-:-:S02]  /*16b20*/  IMAD.MOV.U32 R22, RZ, RZ, R28 ;  /* 0x000000ffff167224 */ /* 0x001fc400078e001c */
[----:B------:R-:W-:Y:S01]  /*16b30*/  IMAD.MOV.U32 R23, RZ, RZ, R29 ;  /* 0x000000ffff177224 */ /* 0x000fe200078e001d */
[----:B------:R-:W2:Y:S04]  /*16b40*/  LDL.LU R28, [R1+0x10a4] ;  /* 0x0010a400011c7983 */ /* 0x000ea80000300800 */
[----:B------:R-:W4:Y:S04]  /*16b50*/  LDL.LU R29, [R1+0x10a0] ;  /* 0x0010a000011d7983 */ /* 0x000f280000300800 */
[----:B------:R0:W-:Y:S04]  /*16b60*/  STL.64 [R1+0x1038], R22 ;  /* 0x0010381601007387 */ /* 0x0001e80000100a00 */
[----:B------:R-:W-:Y:S04]  /*16b70*/  STL.64 [R1+0x38], R10 ;  /* 0x0000380a01007387 */ /* 0x000fe80000100a00 */
[----:B------:R1:W-:Y:S01]  /*16b80*/  STL.64 [R1+0xc0], R12 ;  /* 0x0000c00c01007387 */ /* 0x0003e20000100a00 */
[----:B0-----:R-:W-:-:S02]  /*16b90*/  IMAD.MOV.U32 R22, RZ, RZ, R27 ;  /* 0x000000ffff167224 */ /* 0x001fc400078e001b */
[----:B---3--:R-:W-:Y:S02]  /*16ba0*/  IMAD.MOV.U32 R23, RZ, RZ, R26 ;  /* 0x000000ffff177224 */ /* 0x008fe400078e001a */
[----:B------:R-:W-:Y:S02]  /*16bb0*/  IMAD.MOV.U32 R27, RZ, RZ, R14 ;  /* 0x000000ffff1b7224 */ /* 0x000fe400078e000e */
[----:B------:R-:W-:Y:S02]  /*16bc0*/  IMAD.MOV.U32 R26, RZ, RZ, R15 ;  /* 0x000000ffff1a7224 */ /* 0x000fe400078e000f */
[----:B------:R-:W3:Y:S04]  /*16bd0*/  LDL.LU.64 R14, [R1+0x1098] ;  /* 0x00109800010e7983 */ /* 0x000ee80000300a00 */
[----:B-1----:R-:W3:Y:S04]  /*16be0*/  LDL.LU.64 R12, [R1+0x1090] ;  /* 0x00109000010c7983 */ /* 0x002ee80000300a00 */
[----:B------:R0:W-:Y:S04]  /*16bf0*/  STL.64 [R1+0x1068], R18 ;  /* 0x0010681201007387 */ /* 0x0001e80000100a00 */
[----:B------:R2:W-:Y:S01]  /*16c00*/  STL.64 [R1+0x1060], R16 ;  /* 0x0010601001007387 */ /* 0x0005e20000100a00 */
[----:B0-----:R-:W-:-:S02]  /*16c10*/  IMAD.MOV.U32 R18, RZ, RZ, R3 ;  /* 0x000000ffff127224 */ /* 0x001fc400078e0003 */
[----:B------:R-:W-:Y:S02]  /*16c20*/  IMAD.MOV.U32 R19, RZ, RZ, R2 ;  /* 0x000000ffff137224 */ /* 0x000fe400078e0002 */
[----:B--2---:R-:W-:Y:S02]  /*16c30*/  IMAD.MOV.U32 R17, RZ, RZ, R28 ;  /* 0x000000ffff117224 */ /* 0x004fe400078e001c */
[----:B----4-:R-:W-:Y:S01]  /*16c40*/  IMAD.MOV.U32 R16, RZ, RZ, R29 ;  /* 0x000000ffff107224 */ /* 0x010fe200078e001d */
[----:B---3--:R-:W-:Y:S01]  /*16c50*/  HMMA.16816.F32 R8, R12, R8, R4 ;  /* 0x000000080c08723c */ /* 0x008fe20000001804 */
[----:B------:R-:W2:Y:S04]  /*16c60*/  LDL.LU.64 R6, [R1+0x1088] ;  /* 0x0010880001067983 */ /* 0x000ea80000300a00 */
[----:B------:R-:W2:-:S15]  /*16c70*/  LDL.LU.64 R4, [R1+0x1080] ;  /* 0x0010800001047983 */ /* 0x000e9e0000300a00 */
[----:B------:R-:W-:-:S04]  /*16c80*/  NOP ;  /* 0x0000000000007918 */ /* 0x000fc80000000000 */
[----:B------:R-:W-:Y:S02]  /*16c90*/  IMAD.MOV.U32 R3, RZ, RZ, R10 ;  /* 0x000000ffff037224 */ /* 0x000fe400078e000a */
[----:B------:R-:W-:Y:S02]  /*16ca0*/  IMAD.MOV.U32 R2, RZ, RZ, R11 ;  /* 0x000000ffff027224 */ /* 0x000fe400078e000b */
[----:B------:R-:W-:Y:S01]  /*16cb0*/  IMAD.MOV.U32 R29, RZ, RZ, R8 ;  /* 0x000000ffff1d7224 */ /* 0x000fe200078e0008 */
[----:B------:R-:W3:Y:S01]  /*16cc0*/  LDL.LU.64 R10, [R1+0x1078] ;  /* 0x00107800010a7983 */ /* 0x000ee20000300a00 */
[----:B------:R-:W-:-:S03]  /*16cd0*/  IMAD.MOV.U32 R28, RZ, RZ, R9 ;  /* 0x000000ffff1c7224 */ /* 0x000fc600078e0009 */
[----:B------:R-:W3:Y:S04]  /*16ce0*/  LDL.LU.64 R8, [R1+0x1070] ;  /* 0x0010700001087983 */ /* 0x000ee80000300a00 */
[----:B------:R-:W-:Y:S04]  /*16cf0*/  STL.64 [R1+0x1058], R14 ;  /* 0x0010580e01007387 */ /* 0x000fe80000100a00 */
[----:B------:R0:W-:Y:S04]  /*16d00*/  STL.64 [R1+0x1050], R12 ;  /* 0x0010500c01007387 */ /* 0x0001e80000100a00 */
[----:B0-----:R-:W3:Y:S04]  /*16d10*/  LDL.LU R12, [R1+0x100] ;  /* 0x00010000010c7983 */ /* 0x001ee80000300800 */
[----:B------:R-:W3:Y:S04]  /*16d20*/  LDL.LU R13, [R1+0x104] ;  /* 0x00010400010d7983 */ /* 0x000ee80000300800 */
[----:B------:R-:W3:Y:S04]  /*16d30*/  LDL.LU R14, [R1+0x108] ;  /* 0x00010800010e7983 */ /* 0x000ee80000300800 */
[----:B------:R-:W3:Y:S02]  /*16d40*/  LDL.LU R15, [R1+0x10c] ;  /* 0x00010c00010f7983 */ /* 0x000ee40000300800 */
[-C--:B---3--:R-:W-:Y:S06]  /*16d50*/  HMMA.16816.F32 R12, R8, R22.reuse, R12 ;  /* 0x00000016080c723c */ /* 0x088fec000000180c */
[----:B--2---:R-:W-:-:S15]  /*16d60*/  HMMA.16816.F32 R20, R4, R22, R16 ;  /* 0x000000160414723c */ /* 0x004fde0000001810 */
        /* <DEDUP_REMOVED lines=15> */
[----:B------:R-:W1:Y:S04]  /*16e60*/  LDSM.16.M88.4 R20, [R25+0x2800] ;  /* 0x002800001914783b */ /* 0x000e680000000200 */
[----:B0-----:R-:W4:Y:S04]  /*16e70*/  LDL.LU R4, [R1+0xd0] ;  /* 0x0000d00001047983 */ /* 0x001f280000300800 */
[----:B------:R-:W4:Y:S04]  /*16e80*/  LDL.LU R5, [R1+0xd4] ;  /* 0x0000d40001057983 */ /* 0x000f280000300800 */
[----:B------:R-:W4:Y:S04]  /*16e90*/  LDL.LU R6, [R1+0xd8] ;  /* 0x0000d80001067983 */ /* 0x000f280000300800 */
[----:B------:R-:W4:Y:S04]  /*16ea0*/  LDL.LU R7, [R1+0xdc] ;  /* 0x0000dc0001077983 */ /* 0x000f280000300800 */
[----:B------:R-:W-:Y:S04]  /*16eb0*/  STL.64 [R1+0x1020], R26 ;  /* 0x0010201a01007387 */ /* 0x000fe80000100a00 */
[----:B------:R0:W-:Y:S04]  /*16ec0*/  STL [R1+0x1018], R25 ;  /* 0x0010181901007387 */ /* 0x0001e80000100800 */
[----:B------:R-:W4:Y:S04]  /*16ed0*/  LDL.LU R24, [R1+0xa0] ;  /* 0x0000a00001187983 */ /* 0x000f280000300800 */
[----:B-1----:R-:W-:Y:S04]  /*16ee0*/  STL.64 [R1+0x58], R22 ;  /* 0x0000581601007387 */ /* 0x002fe80000100a00 */
[----:B0-----:R-:W4:Y:S04]  /*16ef0*/  LDL.LU R25, [R1+0xa4] ;  /* 0x0000a40001197983 */ /* 0x001f280000300800 */
[----:B------:R-:W4:Y:S01]  /*16f00*/  LDL.LU R26, [R1+0xa8] ;  /* 0x0000a800011a7983 */ /* 0x000f220000300800 */
[----:B--2---:R-:W-:-:S15]  /*16f10*/  HMMA.16816.F32 R12, R16, R20, R12 ;  /* 0x00000014100c723c */ /* 0x004fde000000180c */
[----:B------:R-:W-:-:S08]  /*16f20*/  NOP ;  /* 0x0000000000007918 */ /* 0x000fd00000000000 */
[----:B------:R-:W-:Y:S04]  /*16f30*/  STL.64 [R1+0x100], R12 ;  /* 0x0001000c01007387 */ /* 0x000fe80000100a00 */
[----:B------:R0:W-:Y:S04]  /*16f40*/  STL.64 [R1+0x108], R14 ;  /* 0x0001080e01007387 */ /* 0x0001e80000100a00 */
[----:B0-----:R-:W3:Y:S04]  /*16f50*/  LDL.LU.64 R14, [R1+0x1058] ;  /* 0x00105800010e7983 */ /* 0x001ee80000300a00 */
[----:B------:R-:W3:Y:S01]  /*16f60*/  LDL.LU.64 R12, [R1+0x1050] ;  /* 0x00105000010c7983 */ /* 0x000ee20000300a00 */
[----:B------:R-:W-:Y:S01]  /*16f70*/  IMAD.MOV.U32 R27, RZ, RZ, R0 ;  /* 0x000000ffff1b7224 */ /* 0x000fe200078e0000 */
[----:B---3--:R-:W-:Y:S02]  /*16f80*/  HMMA.16816.F32 R20, R12, R20, R8 ;  /* 0x000000140c14723c */ /* 0x008fe40000001808 */
[----:B------:R-:W4:Y:S04]  /*16f90*/  LDL.LU.64 R10, [R1+0x1048] ;  /* 0x00104800010a7983 */ /* 0x000f280000300a00 */
[----:B------:R-:W4:-:S15]  /*16fa0*/  LDL.LU.64 R8, [R1+0x1040] ;  /* 0x0010400001087983 */ /* 0x000f1e0000300a00 */
[----:B------:R-:W-:-:S02]  /*16fb0*/  NOP ;  /* 0x0000000000007918 */ /* 0x000fc40000000000 */
[----:B------:R-:W-:Y:S01]  /*16fc0*/  STL.64 [R1+0xf0], R20 ;  /* 0x0000f01401007387 */ /* 0x000fe20000100a00 */
[----:B------:R-:W-:-:S03]  /*16fd0*/  IMAD.MOV.U32 R0, RZ, RZ, R23 ;  /* 0x000000ffff007224 */ /* 0x000fc600078e0017 */
[----:B------:R0:W-:Y:S04]  /*16fe0*/  STL [R1+0xf8], R22 ;  /* 0x0000f81601007387 */ /* 0x0001e80000100800 */
[----:B0-----:R-:W4:Y:S04]  /*16ff0*/  LDL.LU.64 R22, [R1+0x1038] ;  /* 0x0010380001167983 */ /* 0x001f280000300a00 */
[----:B------:R-:W-:Y:S04]  /*17000*/  STL.64 [R1+0x1010], R14 ;  /* 0x0010100e01007387 */ /* 0x000fe80000100a00 */
[----:B------:R0:W-:Y:S04]  /*17010*/  STL.64 [R1+0x1008], R12 ;  /* 0x0010080c01007387 */ /* 0x0001e80000100a00 */
[----:B0-----:R-:W2:Y:S04]  /*17020*/  LDL.LU.64 R12, [R1+0x630] ;  /* 0x00063000010c7983 */ /* 0x001ea80000300a00 */
[----:B------:R-:W2:Y:S04]  /*17030*/  LDL.LU.64 R14, [R1+0x638] ;  /* 0x00063800010e7983 */ /* 0x000ea80000300a00 */
[----:B------:R-:W-:Y:S01]  /*17040*/  STL [R1+0xe90], R0 ;  /* 0x000e900001007387 */ /* 0x000fe20000100800 */
[----:B----4-:R-:W-:-:S15]  /*17050*/  HMMA.16816.F32 R4, R8, R22, R4 ;  /* 0x000000160804723c */ /* 0x010fde0000001804 */
[----:B------:R-:W-:-:S08]  /*17060*/  NOP ;  /* 0x0000000000007918 */ /* 0x000fd00000000000 */
[----:B------:R-:W-:Y:S04]  /*17070*/  STL.64 [R1+0x6c0], R4 ;  /* 0x0006c00401007387 */ /* 0x000fe80000100a00 */
[----:B------:R0:W-:Y:S04]  /*17080*/  STL.64 [R1+0x6c8], R6 ;  /* 0x0006c80601007387 */ /* 0x0001e80000100a00 */
[----:B0-----:R-:W3:Y:S04]  /*17090*/  LDL.LU.64 R6, [R1+0x1030] ;  /* 0x0010300001067983 */ /* 0x001ee80000300a00 */
[----:B------:R-:W3:Y:S04]  /*170a0*/  LDL.LU.64 R4, [R1+0x1028] ;  /* 0x0010280001047983 */ /* 0x000ee80000300a00 */
[----:B------:R-:W-:Y:S04]  /*170b0*/  STL.64 [R1+0x1000], R10 ;  /* 0x0010000a01007387 */ /* 0x000fe80000100a00 */
[----:B------:R0:W-:Y:S04]  /*170c0*/  STL.64 [R1+0xff8], R8 ;  /* 0x000ff80801007387 */ /* 0x0001e80000100a00 */
[----:B0-----:R-:W4:Y:S04]  /*170d0*/  LDL.LU.64 R8, [R1+0x5e0] ;  /* 0x0005e00001087983 */ /* 0x001f280000300a00 */
[----:B------:R-:W4:Y:S01]  /*170e0*/  LDL.LU.64 R10, [R1+0x5e8] ;  /* 0x0005e800010a7983 */ /* 0x000f220000300a00 */
[----:B---3--:R-:W-:Y:S03]  /*170f0*/  HMMA.16816.F32 R20, R4, R22, R24 ;  /* 0x000000160414723c */ /* 0x008fe60000001818 */
[----:B------:R-:W3:Y:S04]  /*17100*/  LDL.LU.64 R26, [R1+0x1020] ;  /* 0x00102000011a7983 */ /* 0x000ee80000300a00 */
[----:B------:R-:W2:Y:S04]  /*17110*/  LDL.LU R25, [R1+0x1018] ;  /* 0x0010180001197983 */ /* 0x000ea80000300800 */
[----:B------:R-:W-:Y:S04]  /*17120*/  STL.64 [R1+0xfe8], R6 ;  /* 0x000fe80601007387 */ /* 0x000fe80000100a00 */
[----:B------:R0:W-:Y:S08]  /*17130*/  STL.64 [R1+0xfe0], R4 ;  /* 0x000fe00401007387 */ /* 0x0001f00000100a00 */
[----:B------:R-:W-:Y:S04]  /*17140*/  STL.64 [R1+0x6a0], R20 ;  /* 0x0006a01401007387 */ /* 0x000fe80000100a00 */
[----:B------:R-:W-:Y:S04]  /*17150*/  STL.64 [R1+0x6a8], R22 ;  /* 0x0006a81601007387 */ /* 0x000fe80000100a00 */
[----:B0-----:R-:W3:Y:S04]  /*17160*/  LDL.LU R4, [R1+0x80] ;  /* 0x0000800001047983 */ /* 0x001ee80000300800 */
[----:B------:R-:W3:Y:S04]  /*17170*/  LDL.LU R5, [R1+0x84] ;  /* 0x0000840001057983 */ /* 0x000ee80000300800 */
[----:B------:R-:W3:Y:S04]  /*17180*/  LDL.LU R6, [R1+0x88] ;  /* 0x0000880001067983 */ /* 0x000ee80000300800 */
[----:B------:R-:W3:Y:S04]  /*17190*/  LDL.LU R7, [R1+0x8c] ;  /* 0x00008c0001077983 */ /* 0x000ee80000300800 */
[----:B--2---:R-:W0:Y:S02]  /*171a0*/  LDSM.16.M88.4 R20, [R25+0x2c00] ;  /* 0x002c00001914783b */ /* 0x004e240000000200 */
[----:B0-----:R-:W-:Y:S02]  /*171b0*/  HMMA.16816.F32 R12, R16, R20, R12 ;  /* 0x00000014100c723c */ /* 0x001fe4000000180c */
[----:B------:R-:W-:-:S15]  /*171c0*/  STL.64 [R1+0x48], R22 ;  /* 0x0000481601007387 */ /* 0x000fde0000100a00 */
[----:B------:R-:W-:-:S06]  /*171d0*/  NOP ;  /* 0x0000000000007918 */ /* 0x000fcc0000000000 */
[----:B------:R-:W-:Y:S04]  /*171e0*/  STL.64 [R1+0xe0], R12 ;  /* 0x0000e00c01007387 */ /* 0x000fe80000100a00 */
[----:B------:R0:W-:Y:S04]  /*171f0*/  STL.64 [R1+0xe8], R14 ;  /* 0x0000e80e01007387 */ /* 0x0001e80000100a00 */
[----:B0-----:R-:W4:Y:S04]  /*17200*/  LDL.LU.64 R14, [R1+0x1010] ;  /* 0x00101000010e7983 */ /* 0x001f280000300a00 */
[----:B------:R-:W4:Y:S02]  /*17210*/  LDL.LU.64 R12, [R1+0x1008] ;  /* 0x00100800010c7983 */ /* 0x000f240000300a00 */
[----:B----4-:R-:W-:Y:S02]  /*17220*/  HMMA.16816.F32 R20, R12, R20, R8 ;  /* 0x000000140c14723c */ /* 0x010fe40000001808 */
[----:B------:R-:W3:Y:S04]  /*17230*/  LDL.LU.64 R10, [R1+0x1000] ;  /* 0x00100000010a7983 */ /* 0x000ee80000300a00 */
[----:B------:R-:W3:-:S15]  /*17240*/  LDL.LU.64 R8, [R1+0xff8] ;  /* 0x000ff80001087983 */ /* 0x000ede0000300a00 */
[----:B------:R-:W-:-:S02]  /*17250*/  NOP ;  /* 0x0000000000007918 */ /* 0x000fc40000000000 */
[----:B------:R-:W-:Y:S01]  /*17260*/  STL.64 [R1+0xd0], R20 ;  /* 0x0000d01401007387 */ /* 0x000fe20000100a00 */
[----:B------:R-:W-:-:S03]  /*17270*/  IMAD.MOV.U32 R0, RZ, RZ, R22 ;  /* 0x000000ffff007224 */ /* 0x000fc600078e0016 */
[----:B------:R0:W-:Y:S04]  /*17280*/  STL [R1+0xdc], R23 ;  /* 0x0000dc1701007387 */ /* 0x0001e80000100800 */
[----:B0-----:R-:W3:Y:S04]  /*17290*/  LDL.LU.64 R22, [R1+0xff0] ;  /* 0x000ff00001167983 */ /* 0x001ee80000300a00 */
[----:B------:R-:W-:Y:S04]  /*172a0*/  STL.64 [R1+0xfb8], R14 ;  /* 0x000fb80e01007387 */ /* 0x000fe80000100a00 */
[----:B------:R0:W-:Y:S04]  /*172b0*/  STL.64 [R1+0xfb0], R12 ;  /* 0x000fb00c01007387 */ /* 0x0001e80000100a00 */
[----:B0-----:R-:W2:Y:S04]  /*172c0*/  LDL.LU.64 R12, [R1+0x620] ;  /* 0x00062000010c7983 */ /* 0x001ea80000300a00 */
[----:B------:R-:W2:Y:S04]  /*172d0*/  LDL.LU.64 R14, [R1+0x628] ;  /* 0x00062800010e7983 */ /* 0x000ea80000300a00 */
[----:B------:R0:W-:Y:S01]  /*172e0*/  STL [R1+0xe94], R0 ;  /* 0x000e940001007387 */ /* 0x0001e20000100800 */
[----:B---3--:R-:W-:Y:S06]  /*172f0*/  HMMA.16816.F32 R4, R8, R22, R4 ;  /* 0x000000160804723c */ /* 0x008fec0000001804 */
[----:B------:R-:W-:-:S02]  /*17300*/  IMAD.MOV.U32 R24, RZ, RZ, R22 ;  /* 0x000000ffff187224 */ /* 0x000fc400078e0016 */
[----:B0-----:R-:W-:-:S15]  /*17310*/  IMAD.MOV.U32 R0, RZ, RZ, R23 ;  /* 0x000000ffff007224 */ /* 0x001fde00078e0017 */
[----:B------:R-:W-:Y:S04]  /*17320*/  STL.64 [R1+0x6b0], R4 ;  /* 0x0006b00401007387 */ /* 0x000fe80000100a00 */
[----:B------:R0:W-:Y:S04]  /*17330*/  STL.64 [R1+0x6b8], R6 ;  /* 0x0006b80601007387 */ /* 0x0001e80000100a00 */
[----:B0-----:R-:W3:Y:S04]  /*17340*/  LDL.LU.64 R6, [R1+0xfe8] ;  /* 0x000fe80001067983 */ /* 0x001ee80000300a00 */
[----:B------:R-:W3:Y:S04]  /*17350*/  LDL.LU.64 R4, [R1+0xfe0] ;  /* 0x000fe00001047983 */ /* 0x000ee80000300a00 */
[----:B------:R-:W3:Y:S04]  /*17360*/  LDL.LU.64 R22, [R1+0xfd8] ;  /* 0x000fd80001167983 */ /* 0x000ee80000300a00 */
[----:B------:R-:W3:Y:S04]  /*17370*/  LDL.LU.64 R20, [R1+0xfd0] ;  /* 0x000fd00001147983 */ /* 0x000ee80000300a00 */
[----:B------:R0:W-:Y:S04]  /*17380*/  STL.64 [R1+0xf98], R10 ;  /* 0x000f980a01007387 */ /* 0x0001e80000100a00 */
[----:B------:R3:W-:Y:S01]  /*17390*/  STL.64 [R1+0xf90], R8 ;  /* 0x000f900801007387 */ /* 0x0007e20000100a00 */
[----:B0-----:R-:W-:-:S02]  /*173a0*/  IMAD.MOV.U32 R10, RZ, RZ, R24 ;  /* 0x000000ffff0a7224 */ /* 0x001fc400078e0018 */
[----:B------:R-:W-:Y:S01]  /*173b0*/  IMAD.MOV.U32 R11, RZ, RZ, R0 ;  /* 0x000000ffff0b7224 */ /* 0x000fe200078e0000 */
[----:B------:R-:W4:Y:S06]  /*173c0*/  LDL.LU R24, [R1+0xfc8] ;  /* 0x000fc80001187983 */ /* 0x000f2c0000300800 */
[----:B---3--:R-:W-:Y:S01]  /*173d0*/  HMMA.16816.F32 R8, R4, R10, R20 ;  /* 0x0000000a0408723c */ /* 0x008fe20000001814 */
[----:B------:R-:W3:Y:S05]  /*173e0*/  LDL.LU.64 R22, [R1+0xfc0] ;  /* 0x000fc00001167983 */ /* 0x000eea0000300a00 */
[----:B------:R-:W-:Y:S04]  /*173f0*/  STL.64 [R1+0xf88], R6 ;  /* 0x000f880601007387 */ /* 0x000fe80000100a00 */
[----:B------:R0:W-:-:S13]  /*17400*/  STL.64 [R1+0xf80], R4 ;  /* 0x000f800401007387 */ /* 0x0001da0000100a00 */
[----:B------:R-:W-:Y:S04]  /*17410*/  STL.64 [R1+0x690], R8 ;  /* 0x0006900801007387 */ /* 0x000fe80000100a00 */
[----:B------:R-:W-:Y:S04]  /*17420*/  STL.64 [R1+0x698], R10 ;  /* 0x0006980a01007387 */ /* 0x000fe80000100a00 */
[----:B0-----:R-:W3:Y:S04]  /*17430*/  LDL.LU R4, [R1+0x70] ;  /* 0x0000700001047983 */ /* 0x001ee80000300800 */
[----:B------:R-:W3:Y:S04]  /*17440*/  LDL.LU R5, [R1+0x74] ;  /* 0x0000740001057983 */ /* 0x000ee80000300800 */
[----:B------:R-:W3:Y:S04]  /*17450*/  LDL.LU R6, [R1+0x78] ;  /* 0x0000780001067983 */ /* 0x000ee80000300800 */
[----:B------:R-:W2:Y:S01]  /*17460*/  LDSM.16.M88.4 R8, [R25+0x3000] ;  /* 0x003000001908783b */ /* 0x000ea20000000200 */
[----:B----4-:R-:W-:Y:S01]  /*17470*/  IMAD.MOV.U32 R7, RZ, RZ, R24 ;  /* 0x000000ffff077224 */ /* 0x010fe200078e0018 */
[----:B--2---:R-:W-:-:S15]  /*17480*/  HMMA.16816.F32 R12, R16, R8, R12 ;  /* 0x00000008100c723c */ /* 0x004fde000000180c */
[----:B------:R-:W-:-:S09]  /*17490*/  NOP ;  /* 0x0000000000007918 */ /* 0x000fd20000000000 */
[----:B------:R-:W-:Y:S02]  /*174a0*/  IMAD.MOV.U32 R21, RZ, RZ, R14 ;  /* 0x000000ffff157224 */ /* 0x000fe400078e000e */
[----:B------:R-:W-:Y:S02]  /*174b0*/  IMAD.MOV.U32 R20, RZ, RZ, R15 ;  /* 0x000000ffff147224 */ /* 0x000fe400078e000f */
[----:B------:R-:W-:Y:S01]  /*174c0*/  IMAD.MOV.U32 R24, RZ, RZ, R12 ;  /* 0x000000ffff187224 */ /* 0x000fe200078e000c */
[----:B---3--:R-:W-:Y:S04]  /*174d0*/  STL.64 [R1+0xfa8], R6 ;  /* 0x000fa80601007387 */ /* 0x008fe80000100a00 */
[----:B------:R0:W-:Y:S04]  /*174e0*/  STL.64 [R1+0xfa0], R4 ;  /* 0x000fa00401007387 */ /* 0x0001e80000100a00 */
[----:B0-----:R-:W2:Y:S04]  /*174f0*/  LDL.LU.64 R4, [R1+0x5a0] ;  /* 0x0005a00001047983 */ /* 0x001ea80000300a00 */
[----:B------:R-:W2:Y:S04]  /*17500*/  LDL.LU.64 R6, [R1+0x5a8] ;  /* 0x0005a80001067983 */ /* 0x000ea80000300a00 */
[----:B------:R-:W-:Y:S04]  /*17510*/  STL.64 [R1+0x28], R10 ;  /* 0x0000280a01007387 */ /* 0x000fe80000100a00 */
[----:B------:R0:W-:Y:S04]  /*17520*/  STL [R1+0xa4], R13 ;  /* 0x0000a40d01007387 */ /* 0x0001e80000100800 */
[----:B------:R-:W2:Y:S04]  /*17530*/  LDL.LU.64 R14, [R1+0xfb8] ;  /* 0x000fb800010e7983 */ /* 0x000ea80000300a00 */
[----:B0-----:R-:W2:Y:S04]  /*17540*/  LDL.LU.64 R12, [R1+0xfb0] ;  /* 0x000fb000010c7983 */ /* 0x001ea80000300a00 */
[----:B------:R-:W-:Y:S04]  /*17550*/  STL [R1+0xf08], R20 ;  /* 0x000f081401007387 */ /* 0x000fe80000100800 */
[----:B------:R-:W-:Y:S01]  /*17560*/  STL [R1+0xf04], R21 ;  /* 0x000f041501007387 */ /* 0x000fe20000100800 */
[----:B--2---:R-:W-:Y:S03]  /*17570*/  HMMA.16816.F32 R8, R12, R8, R4 ;  /* 0x000000080c08723c */ /* 0x004fe60000001804 */
[----:B------:R-:W2:Y:S04]  /*17580*/  LDL.LU.64 R6, [R1+0xfa8] ;  /* 0x000fa80001067983 */ /* 0x000ea80000300a00 */
[----:B------:R-:W2:-:S15]  /*17590*/  LDL.LU.64 R4, [R1+0xfa0] ;  /* 0x000fa00001047983 */ /* 0x000e9e0000300a00 */
[----:B------:R-:W-:-:S01]  /*175a0*/  NOP ;  /* 0x0000000000007918 */ /* 0x000fc20000000000 */
[----:B------:R-:W-:Y:S01]  /*175b0*/  STL [R1+0x90], R8 ;  /* 0x0000900801007387 */ /* 0x000fe20000100800 */
[----:B------:R-:W-:-:S03]  /*175c0*/  IMAD.MOV.U32 R0, RZ, RZ, R9 ;  /* 0x000000ffff007224 */ /* 0x000fc600078e0009 */
        /* <DEDUP_REMOVED lines=8> */
[----:B------:R-:W3:Y:S04]  /*17650*/  LDL.LU R15, [R1+0x6c] ;  /* 0x00006c00010f7983 */ /* 0x000ee80000300800 */
        /* <DEDUP_REMOVED lines=17> */
[----:B------:R-:W1:Y:S04]  /*17770*/  LDSM.16.M88.4 R8, [R25+0x3400] ;  /* 0x003400001908783b */ /* 0x000e680000000200 */
[----:B0-----:R-:W3:Y:S04]  /*17780*/  LDL.LU R4, [R1+0xc0] ;  /* 0x0000c00001047983 */ /* 0x001ee80000300800 */
[----:B------:R-:W3:Y:S01]  /*17790*/  LDL.LU R5, [R1+0xc4] ;  /* 0x0000c40001057983 */ /* 0x000ee20000300800 */
[----:B------:R-:W-:-:S02]  /*177a0*/  IMAD.MOV.U32 R6, RZ, RZ, R27 ;  /* 0x000000ffff067224 */ /* 0x000fc400078e001b */
[----:B------:R-:W-:-:S05]  /*177b0*/  IMAD.MOV.U32 R7, RZ, RZ, R26 ;  /* 0x000000ffff077224 */ /* 0x000fca00078e001a */
[----:B------:R-:W-:Y:S01]  /*177c0*/  STL.64 [R1+0xf68], R6 ;  /* 0x000f680601007387 */ /* 0x000fe20000100a00 */
[----:B-1----:R-:W-:Y:S02]  /*177d0*/  IMAD.MOV.U32 R26, RZ, RZ, R10 ;  /* 0x000000ffff1a7224 */ /* 0x002fe400078e000a */
[----:B------:R-:W-:Y:S01]  /*177e0*/  IMAD.MOV.U32 R27, RZ, RZ, R11 ;  /* 0x000000ffff1b7224 */ /* 0x000fe200078e000b */
[----:B--2---:R-:W-:-:S15]  /*177f0*/  HMMA.16816.F32 R12, R16, R8, R12 ;  /* 0x00000008100c723c */ /* 0x004fde000000180c */
[----:B------:R-:W-:-:S09]  /*17800*/  NOP ;  /* 0x0000000000007918 */ /* 0x000fd20000000000 */
[----:B------:R-:W-:Y:S02]  /*17810*/  IMAD.MOV.U32 R23, RZ, RZ, R14 ;  /* 0x000000ffff177224 */ /* 0x000fe400078e000e */
[----:B------:R-:W-:Y:S02]  /*17820*/  IMAD.MOV.U32 R22, RZ, RZ, R15 ;  /* 0x000000ffff167224 */ /* 0x000fe400078e000f */
[----:B------:R-:W-:Y:S02]  /*17830*/  IMAD.MOV.U32 R20, RZ, RZ, R12 ;  /* 0x000000ffff147224 */ /* 0x000fe400078e000c */
[----:B------:R-:W-:Y:S01]  /*17840*/  IMAD.MOV.U32 R21, RZ, RZ, R13 ;  /* 0x000000ffff157224 */ /* 0x000fe200078e000d */
[----:B---3--:R0:W-:Y:S04]  /*17850*/  STL.64 [R1+0xf60], R4 ;  /* 0x000f600401007387 */ /* 0x0081e80000100a00 */
[----:B0-----:R-:W2:Y:S04]  /*17860*/  LDL.LU.64 R4, [R1+0x5d0] ;  /* 0x0005d00001047983 */ /* 0x001ea80000300a00 */
[----:B------:R-:W2:Y:S04]  /*17870*/  LDL.LU.64 R6, [R1+0x5d8] ;  /* 0x0005d80001067983 */ /* 0x000ea80000300a00 */
[----:B------:R0:W-:Y:S04]  /*17880*/  STL.64 [R1+0xf28], R26 ;  /* 0x000f281a01007387 */ /* 0x0001e80000100a00 */
[----:B------:R-:W-:Y:S04]  /*17890*/  STL.64 [R1+0xf20], R24 ;  /* 0x000f201801007387 */ /* 0x000fe80000100a00 */
[----:B0-----:R-:W3:Y:S04]  /*178a0*/  LDL.LU R26, [R1+0x38] ;  /* 0x00003800011a7983 */ /* 0x001ee80000300800 */
[----:B------:R-:W3:Y:S04]  /*178b0*/  LDL.LU R27, [R1+0x3c] ;  /* 0x00003c00011b7983 */ /* 0x000ee80000300800 */
[----:B------:R-:W2:Y:S04]  /*178c0*/  LDL.LU.64 R14, [R1+0xf78] ;  /* 0x000f7800010e7983 */ /* 0x000ea80000300a00 */
[----:B------:R-:W2:Y:S04]  /*178d0*/  LDL.LU.64 R12, [R1+0xf70] ;  /* 0x000f7000010c7983 */ /* 0x000ea80000300a00 */
[----:B------:R-:W-:Y:S04]  /*178e0*/  STL.64 [R1+0xf38], R18 ;  /* 0x000f381201007387 */ /* 0x000fe80000100a00 */
[----:B------:R-:W-:Y:S04]  /*178f0*/  STL.64 [R1+0xf30], R16 ;  /* 0x000f301001007387 */ /* 0x000fe80000100a00 */
[----:B------:R-:W-:Y:S04]  /*17900*/  STL.64 [R1+0xf18], R22 ;  /* 0x000f181601007387 */ /* 0x000fe80000100a00 */
[----:B------:R0:W-:Y:S04]  /*17910*/  STL.64 [R1+0xf10], R20 ;  /* 0x000f101401007387 */ /* 0x0001e80000100a00 */
[----:B0-----:R-:W4:Y:S04]  /*17920*/  LDL.LU.64 R20, [R1+0x600] ;  /* 0x0006000001147983 */ /* 0x001f280000300a00 */
[----:B------:R-:W4:Y:S01]  /*17930*/  LDL.LU.64 R22, [R1+0x608] ;  /* 0x0006080001167983 */ /* 0x000f220000300a00 */
[----:B--2---:R-:W-:Y:S03]  /*17940*/  HMMA.16816.F32 R8, R12, R8, R4 ;  /* 0x000000080c08723c */ /* 0x004fe60000001804 */
[----:B------:R-:W3:Y:S04]  /*17950*/  LDL.LU.64 R6, [R1+0xf68] ;  /* 0x000f680001067983 */ /* 0x000ee80000300a00 */
[----:B------:R-:W3:-:S15]  /*17960*/  LDL.LU.64 R4, [R1+0xf60] ;  /* 0x000f600001047983 */ /* 0x000ede0000300a00 */
[----:B------:R-:W-:-:S01]  /*17970*/  NOP ;  /* 0x0000000000007918 */ /* 0x000fc20000000000 */
[----:B------:R-:W-:Y:S04]  /*17980*/  STL.64 [R1+0x70], R8 ;  /* 0x0000700801007387 */ /* 0x000fe80000100a00 */
[----:B------:R0:W-:Y:S04]  /*17990*/  STL.64 [R1+0x78], R10 ;  /* 0x0000780a01007387 */ /* 0x0001e80000100a00 */
[----:B0-----:R-:W3:Y:S04]  /*179a0*/  LDL.LU.64 R10, [R1+0xf58] ;  /* 0x000f5800010a7983 */ /* 0x001ee80000300a00 */
[----:B------:R-:W3:Y:S02]  /*179b0*/  LDL.LU.64 R8, [R1+0xf50] ;  /* 0x000f500001087983 */ /* 0x000ee40000300a00 */
[----:B---3--:R-:W-:-:S15]  /*179c0*/  HMMA.16816.F32 R4, R8, R26, R4 ;  /* 0x0000001a0804723c */ /* 0x008fde0000001804 */
[----:B------:R-:W-:-:S08]  /*179d0*/  NOP ;  /* 0x0000000000007918 */ /* 0x000fd00000000000 */
[----:B------:R-:W-:Y:S04]  /*179e0*/  STL.64 [R1+0x670], R4 ;  /* 0x0006700401007387 */ /* 0x000fe80000100a00 */
[----:B------:R0:W-:Y:S04]  /*179f0*/  STL.64 [R1+0x678], R6 ;  /* 0x0006780601007387 */ /* 0x0001e80000100a00 */
[----:B0-----:R-:W2:Y:S04]  /*17a00*/  LDL.LU.64 R6, [R1+0xf48] ;  /* 0x000f480001067983 */ /* 0x001ea80000300a00 */
[----:B------:R-:W2:Y:S01]  /*17a10*/  LDL.LU.64 R4, [R1+0xf40] ;  /* 0x000f400001047983 */ /* 0x000ea20000300a00 */
[----:B------:R-:W-:-:S02]  /*17a20*/  IMAD.MOV.U32 R16, RZ, RZ, R29 ;  /* 0x000000ffff107224 */ /* 0x000fc400078e001d */
[----:B------:R-:W-:Y:S02]  /*17a30*/  IMAD.MOV.U32 R17, RZ, RZ, R28 ;  /* 0x000000ffff117224 */ /* 0x000fe400078e001c */
[----:B------:R-:W-:Y:S02]  /*17a40*/  IMAD.MOV.U32 R18, RZ, RZ, R3 ;  /* 0x000000ffff127224 */ /* 0x000fe400078e0003 */
[----:B------:R-:W-:Y:S01]  /*17a50*/  IMAD.MOV.U32 R19, RZ, RZ, R2 ;  /* 0x000000ffff137224 */ /* 0x000fe200078e0002 */
[----:B------:R-:W-:Y:S04]  /*17a60*/  STL [R1+0xee8], R10 ;  /* 0x000ee80a01007387 */ /* 0x000fe80000100800 */
[----:B------:R-:W-:Y:S02]  /*17a70*/  STL [R1+0xee4], R11 ;  /* 0x000ee40b01007387 */ /* 0x000fe40000100800 */
[----:B--2---:R-:W-:Y:S02]  /*17a80*/  HMMA.16816.F32 R24, R4, R26, R16 ;  /* 0x0000001a0418723c */ /* 0x004fe40000001810 */
[----:B------:R-:W4:Y:S04]  /*17a90*/  LDL.LU.64 R18, [R1+0xf38] ;  /* 0x000f380001127983 */ /* 0x000f280000300a00 */
[----:B------:R-:W4:-:S15]  /*17aa0*/  LDL.LU.64 R16, [R1+0xf30] ;  /* 0x000f300001107983 */ /* 0x000f1e0000300a00 */
[----:B------:R-:W-:-:S02]  /*17ab0*/  NOP ;  /* 0x0000000000007918 */ /* 0x000fc40000000000 */
[----:B------:R-:W-:Y:S04]  /*17ac0*/  STL.64 [R1+0x650], R24 ;  /* 0x0006501801007387 */ /* 0x000fe80000100a00 */
[----:B------:R0:W-:Y:S04]  /*17ad0*/  STL.64 [R1+0x658], R26 ;  /* 0x0006581a01007387 */ /* 0x0001e80000100a00 */
[----:B0-----:R-:W2:Y:S04]  /*17ae0*/  LDL.LU.64 R26, [R1+0xf28] ;  /* 0x000f2800011a7983 */ /* 0x001ea80000300a00 */
[----:B------:R-:W3:Y:S04]  /*17af0*/  LDL.LU.64 R24, [R1+0xf20] ;  /* 0x000f200001187983 */ /* 0x000ee80000300a00 */
[----:B------:R-:W-:Y:S04]  /*17b00*/  STL.64 [R1+0xe78], R6 ;  /* 0x000e780601007387 */ /* 0x000fe80000100a00 */
[----:B------:R-:W-:Y:S04]  /*17b10*/  STL.64 [R1+0xe70], R4 ;  /* 0x000e700401007387 */ /* 0x000fe80000100a00 */
[----:B---3--:R-:W4:Y:S02]  /*17b20*/  LDSM.16.M88.4 R4, [R25+0x3800] ;  /* 0x003800001904783b */ /* 0x008f240000000200 */
[----:B----4-:R-:W-:-:S15]  /*17b30*/  HMMA.16816.F32 R20, R16, R4, R20 ;  /* 0x000000041014723c */ /* 0x010fde0000001814 */
[----:B------:R-:W-:-:S09]  /*17b40*/  NOP ;  /* 0x0000000000007918 */ /* 0x000fd20000000000 */
[----:B------:R-:W-:Y:S02]  /*17b50*/  IMAD.MOV.U32 R10, RZ, RZ, R20 ;  /* 0x000000ffff0a7224 */ /* 0x000fe400078e0014 */
[----:B------:R-:W-:Y:S01]  /*17b60*/  IMAD.MOV.U32 R11, RZ, RZ, R21 ;  /* 0x000000ffff0b7224 */ /* 0x000fe200078e0015 */
[----:B------:R0:W-:Y:S01]  /*17b70*/  STL [R1+0x68], R22 ;  /* 0x0000681601007387 */ /* 0x0001e20000100800 */
[----:B------:R-:W-:-:S03]  /*17b80*/  IMAD.MOV.U32 R0, RZ, RZ, R23 ;  /* 0x000000ffff007224 */ /* 0x000fc600078e0017 */
[----:B0-----:R-:W3:Y:S04]  /*17b90*/  LDL.LU.64 R22, [R1+0xf18] ;  /* 0x000f180001167983 */ /* 0x001ee80000300a00 */
[----:B------:R-:W4:Y:S04]  /*17ba0*/  LDL.LU.64 R20, [R1+0xf10] ;  /* 0x000f100001147983 */ /* 0x000f280000300a00 */
[----:B------:R-:W-:Y:S04]  /*17bb0*/  STL.64 [R1+0xef8], R10 ;  /* 0x000ef80a01007387 */ /* 0x000fe80000100a00 */
[----:B------:R0:W-:Y:S04]  /*17bc0*/  STL.64 [R1+0xef0], R8 ;  /* 0x000ef00801007387 */ /* 0x0001e80000100a00 */
[----:B0-----:R-:W2:Y:S04]  /*17bd0*/  LDL.LU.64 R8, [R1+0x590] ;  /* 0x0005900001087983 */ /* 0x001ea80000300a00 */
[----:B------:R-:W2:Y:S04]  /*17be0*/  LDL.LU.64 R10, [R1+0x598] ;  /* 0x00059800010a7983 */ /* 0x000ea80000300a00 */
[----:B------:R3:W-:Y:S02]  /*17bf0*/  STL.64 [R1+0xe98], R6 ;  /* 0x000e980601007387 */ /* 0x0007e40000100a00 */
[----:B---3--:R-:W-:-:S02]  /*17c00*/  IMAD.MOV.U32 R6, RZ, RZ, R23 ;  /* 0x000000ffff067224 */ /* 0x008fc400078e0017 */
[----:B------:R-:W-:Y:S01]  /*17c10*/  IMAD.MOV.U32 R7, RZ, RZ, R22 ;  /* 0x000000ffff077224 */ /* 0x000fe200078e0016 */
[----:B--2---:R-:W-:Y:S07]  /*17c20*/  HMMA.16816.F32 R8, R12, R4, R8 ;  /* 0x000000040c08723c */ /* 0x004fee0000001808 */
[----:B----4-:R-:W-:Y:S02]  /*17c30*/  IMAD.MOV.U32 R4, RZ, RZ, R20 ;  /* 0x000000ffff047224 */ /* 0x010fe400078e0014 */
[----:B------:R-:W2:Y:S01]  /*17c40*/  LDL.LU R20, [R1+0xf08] ;  /* 0x000f080001147983 */ /* 0x000ea20000300800 */
[----:B------:R-:W-:-:S03]  /*17c50*/  IMAD.MOV.U32 R5, RZ, RZ, R21 ;  /* 0x000000ffff057224 */ /* 0x000fc600078e0015 */
[----:B------:R-:W3:Y:S11]  /*17c60*/  LDL.LU R21, [R1+0xf04] ;  /* 0x000f040001157983 */ /* 0x000ef60000300800 */
[----:B------:R-:W-:-:S02]  /*17c70*/  IMAD.MOV.U32 R2, RZ, RZ, R8 ;  /* 0x000000ffff027224 */ /* 0x000fc400078e0008 */
[----:B------:R-:W-:Y:S02]  /*17c80*/  IMAD.MOV.U32 R3, RZ, RZ, R9 ;  /* 0x000000ffff037224 */ /* 0x000fe400078e0009 */
[----:B------:R-:W-:Y:S01]  /*17c90*/  IMAD.MOV.U32 R29, RZ, RZ, R10 ;  /* 0x000000ffff1d7224 */ /* 0x000fe200078e000a */
[----:B------:R-:W4:Y:S01]  /*17ca0*/  LDL.LU.64 R8, [R1+0x5f0] ;  /* 0x0005f00001087983 */ /* 0x000f220000300a00 */
[----:B------:R-:W-:-:S03]  /*17cb0*/  IMAD.MOV.U32 R28, RZ, RZ, R11 ;  /* 0x000000ffff1c7224 */ /* 0x000fc600078e000b */
[----:B------:R-:W4:Y:S04]  /*17cc0*/  LDL.LU.64 R10, [R1+0x5f8] ;  /* 0x0005f800010a7983 */ /* 0x000f280000300a00 */
[----:B------:R-:W-:Y:S04]  /*17cd0*/  STL.64 [R1+0xea8], R6 ;  /* 0x000ea80601007387 */ /* 0x000fe80000100a00 */
[----:B------:R0:W-:Y:S02]  /*17ce0*/  STL.64 [R1+0xea0], R4 ;  /* 0x000ea00401007387 */ /* 0x0001e40000100a00 */
[----:B0-----:R-:W-:-:S02]  /*17cf0*/  IMAD.MOV.U32 R4, RZ, RZ, R24 ;  /* 0x000000ffff047224 */ /* 0x001fc400078e0018 */
[----:B------:R-:W4:Y:S04]  /*17d00*/  LDL.LU R24, [R1+0xf00] ;  /* 0x000f000001187983 */ /* 0x000f280000300800 */
[----:B------:R-:W4:Y:S01]  /*17d10*/  LDL.LU R5, [R1+0xa4] ;  /* 0x0000a40001057983 */ /* 0x000f220000300800 */
[----:B--2---:R-:W-:Y:S02]  /*17d20*/  IMAD.MOV.U32 R7, RZ, RZ, R20 ;  /* 0x000000ffff077224 */ /* 0x004fe400078e0014 */
[----:B---3--:R-:W-:Y:S02]  /*17d30*/  IMAD.MOV.U32 R6, RZ, RZ, R21 ;  /* 0x000000ffff067224 */ /* 0x008fe400078e0015 */
[----:B------:R-:W0:Y:S04]  /*17d40*/  LDSM.16.M88.4 R20, [R25+0x3c00] ;  /* 0x003c00001914783b */ /* 0x000e280000000200 */
[----:B------:R1:W-:Y:S04]  /*17d50*/  STL.64 [R1+0xeb8], R6 ;  /* 0x000eb80601007387 */ /* 0x0003e80000100a00 */
[----:B----4-:R-:W-:Y:S04]  /*17d60*/  STL.64 [R1+0xeb0], R4 ;  /* 0x000eb00401007387 */ /* 0x010fe80000100a00 */
[----:B-1----:R-:W2:Y:S01]  /*17d70*/  LDL.LU.64 R6, [R1+0x48] ;  /* 0x0000480001067983 */ /* 0x002ea20000300a00 */
[-C--:B0-----:R-:W-:Y:S03]  /*17d80*/  HMMA.16816.F32 R16, R16, R20.reuse, R8 ;  /* 0x000000141010723c */ /* 0x081fe60000001808 */
[----:B--2---:R0:W-:Y:S04]  /*17d90*/  STL.64 [R1+0xec8], R6 ;  /* 0x000ec80601007387 */ /* 0x0041e80000100a00 */
[----:B0-----:R-:W2:Y:S04]  /*17da0*/  LDL.LU.64 R6, [R1+0x58] ;  /* 0x0000580001067983 */ /* 0x001ea80000300a00 */
[----:B------:R0:W-:Y:S04]  /*17db0*/  STL [R1+0xe08], R24 ;  /* 0x000e081801007387 */ /* 0x0001e80000100800 */
[----:B------:R1:W-:Y:S04]  /*17dc0*/  STL.64 [R1+0xec0], R26 ;  /* 0x000ec01a01007387 */ /* 0x0003e80000100a00 */
[----:B0-----:R-:W3:Y:S04]  /*17dd0*/  LDL.LU R24, [R1+0xe0] ;  /* 0x0000e00001187983 */ /* 0x001ee80000300800 */
[----:B------:R-:W3:Y:S04]  /*17de0*/  LDL.LU R25, [R1+0xe4] ;  /* 0x0000e40001197983 */ /* 0x000ee80000300800 */
[----:B-1----:R-:W4:Y:S04]  /*17df0*/  LDL.LU R26, [R1+0xe8] ;  /* 0x0000e800011a7983 */ /* 0x002f280000300800 */
[----:B------:R-:W4:Y:S04]  /*17e00*/  LDL.LU R27, [R1+0xec] ;  /* 0x0000ec00011b7983 */ /* 0x000f280000300800 */
[----:B----4-:R-:W-:Y:S04]  /*17e10*/  STL.64 [R1+0xed8], R26 ;  /* 0x000ed81a01007387 */ /* 0x010fe80000100a00 */
[----:B---3--:R0:W-:Y:S04]  /*17e20*/  STL.64 [R1+0xed0], R24 ;  /* 0x000ed01801007387 */ /* 0x0081e80000100a00 */
[----:B0-----:R-:W2:Y:S04]  /*17e30*/  LDL.LU R24, [R1+0x100] ;  /* 0x0001000001187983 */ /* 0x001ea80000300800 */
[----:B------:R-:W2:Y:S04]  /*17e40*/  LDL.LU R25, [R1+0x104] ;  /* 0x0001040001197983 */ /* 0x000ea80000300800 */
[----:B------:R-:W2:Y:S04]  /*17e50*/  LDL.LU R26, [R1+0x108] ;  /* 0x00010800011a7983 */ /* 0x000ea80000300800 */
[----:B------:R-:W2:Y:S04]  /*17e60*/  LDL.LU R27, [R1+0x10c] ;  /* 0x00010c00011b7983 */ /* 0x000ea80000300800 */
[----:B------:R-:W3:Y:S04]  /*17e70*/  LDL.LU.64 R10, [R1+0xef8] ;  /* 0x000ef800010a7983 */ /* 0x000ee80000300a00 */
[----:B------:R-:W2:Y:S04]  /*17e80*/  LDL.LU.64 R8, [R1+0xef0] ;  /* 0x000ef00001087983 */ /* 0x000ea80000300a00 */
[----:B------:R-:W-:Y:S04]  /*17e90*/  STL.64 [R1+0xe88], R18 ;  /* 0x000e881201007387 */ /* 0x000fe80000100a00 */
[----:B------:R0:W-:Y:S04]  /*17ea0*/  STL.64 [R1+0xe80], R16 ;  /* 0x000e801001007387 */ /* 0x0001e80000100a00 */
[----:B0-----:R-:W4:Y:S04]  /*17eb0*/  LDL.LU.64 R16, [R1+0x5c0] ;  /* 0x0005c00001107983 */ /* 0x001f280000300a00 */
[----:B------:R-:W4:Y:S02]  /*17ec0*/  LDL.LU.64 R18, [R1+0x5c8] ;  /* 0x0005c80001127983 */ /* 0x000f240000300a00 */
[----:B----4-:R-:W-:Y:S01]  /*17ed0*/  HMMA.16816.F32 R12, R12, R20, R16 ;  /* 0x000000140c0c723c */ /* 0x010fe20000001810 */
[----:B------:R-:W0:Y:S06]  /*17ee0*/  LDC R20, c[0x0][0x238] ;  /* 0x00008e00ff147b82 */ /* 0x000e2c0000000800 */
[----:B---3--:R-:W-:-:S02]  /*17ef0*/  IMAD.MOV.U32 R16, RZ, RZ, R10 ;  /* 0x000000ffff107224 */ /* 0x008fc400078e000a */
[----:B------:R-:W-:-:S14]  /*17f00*/  IMAD.MOV.U32 R17, RZ, RZ, R11 ;  /* 0x000000ffff117224 */ /* 0x000fdc00078e000b */
[----:B------:R-:W-:Y:S04]  /*17f10*/  STL.64 [R1+0xe18], R14 ;  /* 0x000e180e01007387 */ /* 0x000fe80000100a00 */
[----:B------:R1:W-:Y:S04]  /*17f20*/  STL.64 [R1+0xe10], R12 ;  /* 0x000e100c01007387 */ /* 0x0003e80000100a00 */
[----:B-1----:R-:W3:Y:S04]  /*17f30*/  LDL.LU R12, [R1+0x70] ;  /* 0x00007000010c7983 */ /* 0x002ee80000300800 */
[----:B------:R-:W3:Y:S04]  /*17f40*/  LDL.LU R13, [R1+0x74] ;  /* 0x00007400010d7983 */ /* 0x000ee80000300800 */
[----:B------:R-:W4:Y:S04]  /*17f50*/  LDL.LU R14, [R1+0x78] ;  /* 0x00007800010e7983 */ /* 0x000f280000300800 */
[----:B------:R-:W4:Y:S04]  /*17f60*/  LDL.LU R15, [R1+0x7c] ;  /* 0x00007c00010f7983 */ /* 0x000f280000300800 */
[----:B------:R-:W2:Y:S04]  /*17f70*/  LDL.LU R10, [R1+0xee8] ;  /* 0x000ee800010a7983 */ /* 0x000ea80000300800 */
[----:B------:R-:W2:Y:S01]  /*17f80*/  LDL.LU R11, [R1+0xee4] ;  /* 0x000ee400010b7983 */ /* 0x000ea20000300800 */
[----:B------:R-:W-:-:S03]  /*17f90*/  IMAD.MOV.U32 R19, RZ, RZ, R0 ;  /* 0x000000ffff137224 */ /* 0x000fc600078e0000 */
[----:B------:R-:W3:Y:S04]  /*17fa0*/  LDL.LU R18, [R1+0x68] ;  /* 0x0000680001127983 */ /* 0x000ee80000300800 */
[----:B------:R-:W3:Y:S01]  /*17fb0*/  LDL.LU R0, [R1+0xee0] ;  /* 0x000ee00001007983 */ /* 0x000ee20000300800 */
[----:B--2---:R-:W-:Y:S03]  /*17fc0*/  HMMA.16816.F32 R24, R8, R6, R24 ;  /* 0x000000060818723c */ /* 0x004fe60000001818 */
[----:B----4-:R1:W-:Y:S04]  /*17fd0*/  STL.64 [R1+0xe28], R14 ;  /* 0x000e280e01007387 */ /* 0x0103e80000100a00 */
[----:B---3--:R2:W-:Y:S04]  /*17fe0*/  STL.64 [R1+0xe20], R12 ;  /* 0x000e200c01007387 */ /* 0x0085e80000100a00 */
[----:B-1----:R-:W3:Y:S04]  /*17ff0*/  LDL.LU R14, [R1+0x28] ;  /* 0x00002800010e7983 */ /* 0x002ee80000300800 */
[----:B------:R-:W3:Y:S01]  /*18000*/  LDL.LU R15, [R1+0x2c] ;  /* 0x00002c00010f7983 */ /* 0x000ee20000300800 */
[----:B--2---:R-:W-:-:S02]  /*18010*/  IMAD.MOV.U32 R13, RZ, RZ, R6 ;  /* 0x000000ffff0d7224 */ /* 0x004fc400078e0006 */
[----:B------:R-:W-:-:S05]  /*18020*/  IMAD.MOV.U32 R12, RZ, RZ, R7 ;  /* 0x000000ffff0c7224 */ /* 0x000fca00078e0007 */
[----:B------:R-:W-:Y:S04]  /*18030*/  STL.64 [R1+0x640], R24 ;  /* 0x0006401801007387 */ /* 0x000fe80000100a00 */
[----:B------:R1:W-:Y:S04]  /*18040*/  STL.64 [R1+0x648], R26 ;  /* 0x0006481a01007387 */ /* 0x0003e80000100a00 */
[----:B-1----:R-:W2:Y:S04]  /*18050*/  LDL.LU.64 R26, [R1+0xed8] ;  /* 0x000ed800011a7983 */ /* 0x002ea80000300a00 */
[----:B------:R-:W2:Y:S04]  /*18060*/  LDL.LU.64 R24, [R1+0xed0] ;  /* 0x000ed00001187983 */ /* 0x000ea80000300a00 */
[----:B------:R-:W2:Y:S02]  /*18070*/  LDL.LU.64 R6, [R1+0xec8] ;  /* 0x000ec80001067983 */ /* 0x000ea40000300a00 */
[----:B--2---:R-:W-:Y:S06]  /*18080*/  HMMA.16816.F32 R24, R8, R6, R24 ;  /* 0x000000060818723c */ /* 0x004fec0000001818 */
[----:B------:R-:W-:-:S15]  /*18090*/  IMAD.MOV.U32 R21, RZ, RZ, R7 ;  /* 0x000000ffff157224 */ /* 0x000fde00078e0007 */
[----:B------:R-:W-:-:S02]  /*180a0*/  NOP ;  /* 0x0000000000007918 */ /* 0x000fc40000000000 */
[----:B------:R1:W-:Y:S04]  /*180b0*/  STL.64 [R1+0x630], R24 ;  /* 0x0006301801007387 */ /* 0x0003e80000100a00 */
[----:B------:R2:W-:Y:S01]  /*180c0*/  STL.64 [R1+0x638], R26 ;  /* 0x0006381a01007387 */ /* 0x0005e20000100a00 */
[----:B-1----:R-:W-:-:S03]  /*180d0*/  IMAD.MOV.U32 R24, RZ, RZ, R6 ;  /* 0x000000ffff187224 */ /* 0x002fc600078e0006 */
[----:B--2---:R-:W2:Y:S04]  /*180e0*/  LDL.LU.64 R26, [R1+0xec0] ;  /* 0x000ec000011a7983 */ /* 0x004ea80000300a00 */
[----:B------:R-:W3:Y:S04]  /*180f0*/  LDL.LU.64 R6, [R1+0xeb8] ;  /* 0x000eb80001067983 */ /* 0x000ee80000300a00 */
[----:B------:R-:W3:Y:S02]  /*18100*/  LDL.LU.64 R4, [R1+0xeb0] ;  /* 0x000eb00001047983 */ /* 0x000ee40000300a00 */
[----:B---3--:R-:W-:-:S15]  /*18110*/  HMMA.16816.F32 R4, R8, R14, R4 ;  /* 0x0000000e0804723c */ /* 0x008fde0000001804 */
[----:B------:R-:W-:-:S08]  /*18120*/  NOP ;  /* 0x0000000000007918 */ /* 0x000fd00000000000 */
[----:B------:R-:W-:Y:S04]  /*18130*/  STL.64 [R1+0x620], R4 ;  /* 0x0006200401007387 */ /* 0x000fe80000100a00 */
[----:B------:R1:W-:Y:S04]  /*18140*/  STL.64 [R1+0x628], R6 ;  /* 0x0006280601007387 */ /* 0x0003e80000100a00 */
[----:B-1----:R-:W2:Y:S04]  /*18150*/  LDL.LU.64 R6, [R1+0xea8] ;  /* 0x000ea80001067983 */ /* 0x002ea80000300a00 */
[----:B------:R-:W2:Y:S04]  /*18160*/  LDL.LU.64 R4, [R1+0xea0] ;  /* 0x000ea00001047983 */ /* 0x000ea80000300a00 */
[----:B------:R1:W-:Y:S01]  /*18170*/  STL.64 [R1+0xe38], R14 ;  /* 0x000e380e01007387 */ /* 0x0003e20000100a00 */
[----:B------:R-:W-:-:S02]  /*18180*/  IMAD.MOV.U32 R25, RZ, RZ, R0 ;  /* 0x000000ffff197224 */ /* 0x000fc400078e0000 */
[----:B-1----:R-:W-:Y:S02]  /*18190*/  IMAD.MOV.U32 R14, RZ, RZ, R24 ;  /* 0x000000ffff0e7224 */ /* 0x002fe400078e0018 */
[----:B------:R-:W-:-:S05]  /*181a0*/  IMAD.MOV.U32 R15, RZ, RZ, R21 ;  /* 0x000000ffff0f7224 */ /* 0x000fca00078e0015 */
[----:B------:R-:W-:Y:S01]  /*181b0*/  STL.64 [R1+0xe50], R14 ;  /* 0x000e500e01007387 */ /* 0x000fe20000100a00 */
[----:B--2---:R-:W-:-:S15]  /*181c0*/  HMMA.16816.F32 R4, R8, R26, R4 ;  /* 0x0000001a0804723c */ /* 0x004fde0000001804 */
[----:B------:R-:W-:-:S08]  /*181d0*/  NOP ;  /* 0x0000000000007918 */ /* 0x000fd00000000000 */
[----:B------:R-:W-:Y:S04]  /*181e0*/  STL.64 [R1+0x610], R4 ;  /* 0x0006100401007387 */ /* 0x000fe80000100a00 */
[----:B------:R1:W-:Y:S04]  /*181f0*/  STL.64 [R1+0x618], R6 ;  /* 0x0006180601007387 */ /* 0x0003e80000100a00 */
[----:B-1----:R-:W2:Y:S04]  /*18200*/  LDL.LU.64 R6, [R1+0xe98] ;  /* 0x000e980001067983 */ /* 0x002ea80000300a00 */
[----:B------:R1:W-:Y:S04]  /*18210*/  STL.64 [R1+0xe30], R26 ;  /* 0x000e301a01007387 */ /* 0x0003e80000100a00 */
[----:B------:R-:W3:Y:S04]  /*18220*/  LDL.LU R24, [R1+0x90] ;  /* 0x0000900001187983 */ /* 0x000ee80000300800 */
[----:B------:R-:W4:Y:S04]  /*18230*/  LDL.LU R0, [R1+0xe94] ;  /* 0x000e940001007983 */ /* 0x000f280000300800 */
[----:B-1----:R-:W2:Y:S04]  /*18240*/  LDL.LU R26, [R1+0x98] ;  /* 0x00009800011a7983 */ /* 0x002ea80000300800 */
[----:B------:R-:W2:Y:S04]  /*18250*/  LDL.LU R27, [R1+0x9c] ;  /* 0x00009c00011b7983 */ /* 0x000ea80000300800 */
[----:B--2---:R4:W-:Y:S04]  /*18260*/  STL.64 [R1+0xe48], R26 ;  /* 0x000e481a01007387 */ /* 0x0049e80000100a00 */
[----:B---3--:R1:W-:Y:S01]  /*18270*/  STL.64 [R1+0xe40], R24 ;  /* 0x000e401801007387 */ /* 0x0083e20000100a00 */
[----:B----4-:R-:W-:-:S03]  /*18280*/  IMAD.MOV.U32 R26, RZ, RZ, R0 ;  /* 0x000000ffff1a7224 */ /* 0x010fc600078e0000 */
[----:B-1----:R-:W2:Y:S04]  /*18290*/  LDL.LU R24, [R1+0xd0] ;  /* 0x0000d00001187983 */ /* 0x002ea80000300800 */
[----:B------:R-:W2:Y:S04]  /*182a0*/  LDL.LU R25, [R1+0xd4] ;  /* 0x0000d40001197983 */ /* 0x000ea80000300800 */
[----:B------:R-:W3:Y:S04]  /*182b0*/  LDL.LU R0, [R1+0xe90] ;  /* 0x000e900001007983 */ /* 0x000ee80000300800 */
[----:B------:R-:W4:Y:S01]  /*182c0*/  LDL.LU R27, [R1+0xdc] ;  /* 0x0000dc00011b7983 */ /* 0x000f220000300800 */
[----:B------:R-:W-:Y:S01]  /*182d0*/  HMMA.16816.F32 R16, R8, R6, R16 ;  /* 0x000000060810723c */ /* 0x000fe20000001810 */
[----:B------:R-:W-:-:S05]  /*182e0*/  IMAD.MOV.U32 R15, RZ, RZ, R12 ;  /* 0x000000ffff0f7224 */ /* 0x000fca00078e000c */
[----:B------:R-:W-:Y:S01]  /*182f0*/  IMAD.MOV.U32 R12, RZ, RZ, R6 ;  /* 0x000000ffff0c7224 */ /* 0x000fe200078e0006 */
[----:B----4-:R-:W-:Y:S04]  /*18300*/  STL.64 [R1+0xe60], R26 ;  /* 0x000e601a01007387 */ /* 0x010fe80000100a00 */
[----:B--2---:R1:W-:Y:S04]  /*18310*/  STL.64 [R1+0xe58], R24 ;  /* 0x000e581801007387 */ /* 0x0043e80000100a00 */
[----:B-1----:R-:W2:Y:S04]  /*18320*/  LDL.LU R24, [R1+0xf0] ;  /* 0x0000f00001187983 */ /* 0x002ea80000300800 */
[----:B------:R-:W2:Y:S04]  /*18330*/  LDL.LU R25, [R1+0xf4] ;  /* 0x0000f40001197983 */ /* 0x000ea80000300800 */
[----:B------:R-:W2:Y:S04]  /*18340*/  LDL.LU R26, [R1+0xf8] ;  /* 0x0000f800011a7983 */ /* 0x000ea80000300800 */
[----:B------:R-:W-:Y:S04]  /*18350*/  STL.64 [R1+0x600], R16 ;  /* 0x0006001001007387 */ /* 0x000fe80000100a00 */
[----:B------:R1:W-:Y:S04]  /*18360*/  STL.64 [R1+0x608], R18 ;  /* 0x0006081201007387 */ /* 0x0003e80000100a00 */
[----:B-1----:R-:W4:Y:S04]  /*18370*/  LDL.LU.64 R18, [R1+0xe88] ;  /* 0x000e880001127983 */ /* 0x002f280000300a00 */
[----:B------:R-:W4:Y:S01]  /*18380*/  LDL.LU.64 R16, [R1+0xe80] ;  /* 0x000e800001107983 */ /* 0x000f220000300a00 */
[----:B---3--:R-:W-:-:S02]  /*18390*/  IMAD.MOV.U32 R27, RZ, RZ, R0 ;  /* 0x000000ffff1b7224 */ /* 0x008fc400078e0000 */
[----:B------:R-:W-:Y:S02]  /*183a0*/  IMAD.MOV.U32 R0, RZ, RZ, R7 ;  /* 0x000000ffff007224 */ /* 0x000fe400078e0007 */
[----:B------:R-:W2:Y:S04]  /*183b0*/  LDL.LU.64 R6, [R1+0xe78] ;  /* 0x000e780001067983 */ /* 0x000ea80000300a00 */
[----:B------:R-:W2:Y:S01]  /*183c0*/  LDL.LU.64 R4, [R1+0xe70] ;  /* 0x000e700001047983 */ /* 0x000ea20000300a00 */
[----:B------:R-:W-:Y:S01]  /*183d0*/  IMAD.MOV.U32 R14, RZ, RZ, R13 ;  /* 0x000000ffff0e7224 */ /* 0x000fe200078e000d */
[----:B----4-:R-:W-:Y:S07]  /*183e0*/  HMMA.16816.F32 R16, R8, R22, R16 ;  /* 0x000000160810723c */ /* 0x010fee0000001810 */
[----:B------:R-:W-:-:S02]  /*183f0*/  IMAD.MOV.U32 R8, RZ, RZ, R2 ;  /* 0x000000ffff087224 */ /* 0x000fc400078e0002 */
[----:B------:R-:W3:-:S14]  /*18400*/  LDL.LU R2, [R1+0xe6c] ;  /* 0x000e6c0001027983 */ /* 0x000edc0000300800 */
[----:B------:R-:W-:Y:S04]  /*18410*/  STL.64 [R1+0x5f0], R16 ;  /* 0x0005f01001007387 */ /* 0x000fe80000100a00 */
[----:B------:R1:W-:Y:S02]  /*18420*/  STL.64 [R1+0x5f8], R18 ;  /* 0x0005f81201007387 */ /* 0x0003e40000100a00 */
[----:B-1----:R-:W-:Y:S02]  /*18430*/  IMAD.MOV.U32 R18, RZ, RZ, R12 ;  /* 0x000000ffff127224 */ /* 0x002fe400078e000c */
[----:B--2---:R-:W-:Y:S01]  /*18440*/  HMMA.16816.F32 R12, R4, R14, R24 ;  /* 0x0000000e040c723c */ /* 0x004fe20000001818 */
[----:B------:R-:W-:Y:S02]  /*18450*/  IMAD.MOV.U32 R9, RZ, RZ, R3 ;  /* 0x000000ffff097224 */ /* 0x000fe400078e0003 */
[----:B------:R-:W3:Y:S04]  /*18460*/  LDL.LU R3, [R1+0xe68] ;  /* 0x000e680001037983 */ /* 0x000ee80000300800 */
[----:B------:R-:W2:Y:S04]  /*18470*/  LDL.LU.64 R26, [R1+0xe60] ;  /* 0x000e6000011a7983 */ /* 0x000ea80000300a00 */
[----:B------:R-:W2:-:S12]  /*18480*/  LDL.LU.64 R24, [R1+0xe58] ;  /* 0x000e580001187983 */ /* 0x000e980000300a00 */
[----:B------:R-:W-:Y:S04]  /*18490*/  STL.64 [R1+0x5b0], R12 ;  /* 0x0005b00c01007387 */ /* 0x000fe80000100a00 */
[----:B------:R1:W-:Y:S04]  /*184a0*/  STL.64 [R1+0x5b8], R14 ;  /* 0x0005b80e01007387 */ /* 0x0003e80000100a00 */
[----:B-1----:R-:W2:Y:S02]  /*184b0*/  LDL.LU.64 R14, [R1+0xe50] ;  /* 0x000e5000010e7983 */ /* 0x002ea40000300a00 */
[----:B--2---:R-:W-:Y:S02]  /*184c0*/  HMMA.16816.F32 R12, R4, R14, R24 ;  /* 0x0000000e040c723c */ /* 0x004fe40000001818 */
[----:B------:R-:W2:Y:S04]  /*184d0*/  LDL.LU.64 R26, [R1+0xe48] ;  /* 0x000e4800011a7983 */ /* 0x000ea80000300a00 */
[----:B------:R-:W2:-:S15]  /*184e0*/  LDL.LU.64 R24, [R1+0xe40] ;  /* 0x000e400001187983 */ /* 0x000e9e0000300a00 */
[----:B------:R-:W-:-:S02]  /*184f0*/  NOP ;  /* 0x0000000000007918 */ /* 0x000fc40000000000 */
[----:B------:R-:W-:Y:S04]  /*18500*/  STL.64 [R1+0x5e0], R12 ;  /* 0x0005e00c01007387 */ /* 0x000fe80000100a00 */
[----:B------:R1:W-:Y:S04]  /*18510*/  STL.64 [R1+0x5e8], R14 ;  /* 0x0005e80e01007387 */ /* 0x0003e80000100a00 */
[----:B-1----:R-:W2:Y:S02]  /*18520*/  LDL.LU.64 R14, [R1+0xe38] ;  /* 0x000e3800010e7983 */ /* 0x002ea40000300a00 */
[----:B--2---:R-:W-:Y:S02]  /*18530*/  HMMA.16816.F32 R12, R4, R14, R24 ;  /* 0x0000000e040c723c */ /* 0x004fe40000001818 */
[----:B------:R-:W2:-:S15]  /*18540*/  LDL.LU.64 R26, [R1+0xe30] ;  /* 0x000e3000011a7983 */ /* 0x000e9e0000300a00 */
[----:B------:R-:W-:-:S06]  /*18550*/  NOP ;  /* 0x0000000000007918 */ /* 0x000fcc0000000000 */
[----:B------:R-:W-:Y:S04]  /*18560*/  STL.64 [R1+0x5a0], R12 ;  /* 0x0005a00c01007387 */ /* 0x000fe80000100a00 */
[----:B------:R1:W-:Y:S04]  /*18570*/  STL.64 [R1+0x5a8], R14 ;  /* 0x0005a80e01007387 */ /* 0x0003e80000100a00 */
[----:B-1----:R-:W2:Y:S04]  /*18580*/  LDL.LU.64 R14, [R1+0xe28] ;  /* 0x000e2800010e7983 */ /* 0x002ea80000300a00 */
[----:B------:R-:W2:Y:S01]  /*18590*/  LDL.LU.64 R12, [R1+0xe20] ;  /* 0x000e2000010c7983 */ /* 0x000ea20000300a00 */
[----:B------:R-:W-:-:S02]  /*185a0*/  IMAD.MOV.U32 R10, RZ, RZ, R29 ;  /* 0x000000ffff0a7224 */ /* 0x000fc400078e001d */
[----:B------:R-:W-:Y:S02]  /*185b0*/  IMAD.MOV.U32 R11, RZ, RZ, R28 ;  /* 0x000000ffff0b7224 */ /* 0x000fe400078e001c */
[----:B------:R-:W-:-:S07]  /*185c0*/  IMAD.MOV.U32 R19, RZ, RZ, R0 ;  /* 0x000000ffff137224 */ /* 0x000fce00078e0000 */
[C---:B------:R-:W-:Y:S06]  /*185d0*/  HMMA.16816.F32 R16, R4.reuse, R18, R8 ;  /* 0x000000120410723c */ /* 0x040fec0000001808 */
[----:B--2---:R-:W-:Y:S01]  /*185e0*/  HMMA.16816.F32 R24, R4, R26, R12 ;  /* 0x0000001a0418723c */ /* 0x004fe2000000180c */
[----:B------:R-:W2:Y:S04]  /*185f0*/  LDL.LU.64 R14, [R1+0xe18] ;  /* 0x000e1800010e7983 */ /* 0x000ea80000300a00 */
[----:B------:R-:W2:-:S15]  /*18600*/  LDL.LU.64 R12, [R1+0xe10] ;  /* 0x000e1000010c7983 */ /* 0x000e9e0000300a00 */
[----:B------:R-:W-:-:S03]  /*18610*/  NOP ;  /* 0x0000000000007918 */ /* 0x000fc60000000000 */
[----:B------:R1:W-:Y:S04]  /*18620*/  STL.64 [R1+0x5d0], R24 ;  /* 0x0005d01801007387 */ /* 0x0003e80000100a00 */
[----:B------:R-:W-:Y:S04]  /*18630*/  STL.64 [R1+0x5d8], R26 ;  /* 0x0005d81a01007387 */ /* 0x000fe80000100a00 */
[----:B-1----:R-:W4:Y:S04]  /*18640*/  LDL.LU R24, [R1+0xe08] ;  /* 0x000e080001187983 */ /* 0x002f280000300800 */
[----:B------:R-:W3:Y:S04]  /*18650*/  LDL.LU R8, [R1+0x3a0] ;  /* 0x0003a00001087983 */ /* 0x000ee80000300800 */
[----:B------:R-:W3:Y:S04]  /*18660*/  LDL.LU R9, [R1+0x2f8] ;  /* 0x0002f80001097983 */ /* 0x000ee80000300800 */
[----:B------:R-:W-:Y:S04]  /*18670*/  STL.64 [R1+0x590], R16 ;  /* 0x0005901001007387 */ /* 0x000fe80000100a00 */
[----:B------:R-:W-:Y:S04]  /*18680*/  STL.64 [R1+0x598], R18 ;  /* 0x0005981201007387 */ /* 0x000fe80000100a00 */
[----:B---3--:R1:W-:Y:S04]  /*18690*/  STL.64 [R1+0xda8], R8 ;  /* 0x000da80801007387 */ /* 0x0083e80000100a00 */
[----:B-1----:R-:W3:Y:S04]  /*186a0*/  LDL.LU R8, [R1+0x33c] ;  /* 0x00033c0001087983 */ /* 0x002ee80000300800 */
[----:B------:R-:W3:Y:S04]  /*186b0*/  LDL.LU R9, [R1+0x338] ;  /* 0x0003380001097983 */ /* 0x000ee80000300800 */
        /* <DEDUP_REMOVED lines=29> */
[----:B------:R-:W3:Y:S01]  /*18890*/  LDL.LU R9, [R1+0x388] ;  /* 0x0003880001097983 */ /* 0x000ee20000300800 */
[----:B--2---:R-:W-:Y:S03]  /*188a0*/  HMMA.16816.F32 R12, R4, R22, R12 ;  /* 0x00000016040c723c */ /* 0x004fe6000000180c */
[----:B---3--:R1:W-:Y:S04]  /*188b0*/  STL.64 [R1+0xe00], R8 ;  /* 0x000e000801007387 */ /* 0x0083e80000100a00 */
[----:B-1----:R-:W2:Y:S04]  /*188c0*/  LDL.LU R8, [R1+0x53c] ;  /* 0x00053c0001087983 */ /* 0x002ea80000300800 */
[----:B------:R-:W2:Y:S04]  /*188d0*/  LDL.LU R9, [R1+0x390] ;  /* 0x0003900001097983 */ /* 0x000ea80000300800 */
[----:B------:R-:W3:Y:S04]  /*188e0*/  LDL.LU R10, [R1+0x3a4] ;  /* 0x0003a400010a7983 */ /* 0x000ee80000300800 */
[----:B------:R-:W4:Y:S04]  /*188f0*/  LDL.LU R11, [R1+0x2f0] ;  /* 0x0002f000010b7983 */ /* 0x000f280000300800 */
        /* <DEDUP_REMOVED lines=11> */
[----:B------:R-:W3:Y:S04]  /*189b0*/  LDL.LU R5, [R1+0x324] ;  /* 0x0003240001057983 */ /* 0x000ee80000300800 */
[----:B------:R-:W4:Y:S04]  /*189c0*/  LDL.LU R6, [R1+0x320] ;  /* 0x0003200001067983 */ /* 0x000f280000300800 */
[----:B------:R1:W-:Y:S04]  /*189d0*/  STL.64 [R1+0x5c0], R12 ;  /* 0x0005c00c01007387 */ /* 0x0003e80000100a00 */
[----:B------:R1:W-:Y:S04]  /*189e0*/  STL.64 [R1+0x5c8], R14 ;  /* 0x0005c80e01007387 */ /* 0x0003e80000100a00 */
[----:B------:R-:W3:Y:S01]  /*189f0*/  LDL.LU R7, [R1+0x31c] ;  /* 0x00031c0001077983 */ /* 0x000ee20000300800 */
[----:B0-----:R-:W-:-:S03]  /*18a00*/  IMAD.SHL.U32 R4, R20, 0x20, RZ ;  /* 0x0000002014047824 */ /* 0x001fc600078e00ff */
[----:B------:R-:W3:Y:S04]  /*18a10*/  LDL.LU R22, [R1+0x318] ;  /* 0x0003180001167983 */ /* 0x000ee80000300800 */
[----:B------:R-:W3:Y:S01]  /*18a20*/  LDL.LU R23, [R1+0x310] ;  /* 0x0003100001177983 */ /* 0x000ee20000300800 */
[----:B------:R-:W-:-:S03]  /*18a30*/  IMAD.WIDE R2, R4, 0x2, R2 ;  /* 0x0000000204027825 */ /* 0x000fc600078e0202 */
[----:B-1----:R-:W4:Y:S04]  /*18a40*/  LDL.LU R12, [R1+0x398] ;  /* 0x00039800010c7983 */ /* 0x002f280000300800 */
[----:B------:R-:W3:Y:S04]  /*18a50*/  LDL.LU R13, [R1+0x308] ;  /* 0x00030800010d7983 */ /* 0x000ee80000300800 */
[----:B------:R-:W3:Y:S04]  /*18a60*/  LDL.LU R14, [R1+0x39c] ;  /* 0x00039c00010e7983 */ /* 0x000ee80000300800 */
[----:B------:R-:W3:Y:S04]  /*18a70*/  LDL.LU R15, [R1+0x300] ;  /* 0x00030000010f7983 */ /* 0x000ee80000300800 */
[----:B------:R-:W4:Y:S04]  /*18a80*/  LDL.LU R20, [R1+0x328] ;  /* 0x0003280001147983 */ /* 0x000f280000300800 */
[----:B------:R-:W3:Y:S04]  /*18a90*/  LDL.LU R4, [R1+0x32c] ;  /* 0x00032c0001047983 */ /* 0x000ee80000300800 */
[----:B------:R0:W-:Y:S04]  /*18aa0*/  STL [R1+0x7a0], R2 ;  /* 0x0007a00201007387 */ /* 0x0001e80000100800 */
[----:B------:R1:W-:Y:S04]  /*18ab0*/  STL [R1+0x79c], R3 ;  /* 0x00079c0301007387 */ /* 0x0003e80000100800 */
[----:B0-----:R-:W4:Y:S04]  /*18ac0*/  LDL.LU R2, [R1+0x334] ;  /* 0x0003340001027983 */ /* 0x001f280000300800 */
[----:B-1----:R-:W4:Y:S01]  /*18ad0*/  LDL.LU R3, [R1+0x330] ;  /* 0x0003300001037983 */ /* 0x002f220000300800 */
[----:B--2---:R-:W-:-:S04]  /*18ae0*/  LOP3.LUT R9, R9, R8, RZ, 0x3c, !PT ;  /* 0x0000000809097212 */ /* 0x004fc800078e3cff */
[----:B------:R-:W-:-:S04]  /*18af0*/  LOP3.LUT R8, R9, R8, RZ, 0x3c, !PT ;  /* 0x0000000809087212 */ /* 0x000fc800078e3cff */
[----:B------:R-:W-:-:S05]  /*18b00*/  LOP3.LUT R9, R9, R8, RZ, 0x3c, !PT ;  /* 0x0000000809097212 */ /* 0x000fca00078e3cff */
[----:B------:R0:W-:Y:S04]  /*18b10*/  STL.64 [R1+0x128], R8 ;  /* 0x0001280801007387 */ /* 0x0001e80000100a00 */
[----:B0-----:R-:W2:Y:S02]  /*18b20*/  LDL.LU.64 R8, [R1+0xe00] ;  /* 0x000e000001087983 */ /* 0x001ea40000300a00 */
        /* <DEDUP_REMOVED lines=49> */
[----:B0-----:R-:W2:Y:S01]  /*18e40*/  LDL.LU.64 R8, [R1+0xdb0] ;  /* 0x000db00001087983 */ /* 0x001ea20000300a00 */
[----:B----4-:R-:W-:-:S04]  /*18e50*/  LOP3.LUT R3, R3, R2, RZ, 0x3c, !PT ;  /* 0x0000000203037212 */ /* 0x010fc800078e3cff */
[----:B------:R-:W-:Y:S02]  /*18e60*/  LOP3.LUT R2, R3, R2, RZ, 0x3c, !PT ;  /* 0x0000000203027212 */ /* 0x000fe400078e3cff */
[----:B--2---:R-:W-:-:S04]  /*18e70*/  LOP3.LUT R9, R9, R8, RZ, 0x3c, !PT ;  /* 0x0000000809097212 */ /* 0x004fc800078e3cff */
[----:B------:R-:W-:-:S04]  /*18e80*/  LOP3.LUT R8, R9, R8, RZ, 0x3c, !PT ;  /* 0x0000000809087212 */ /* 0x000fc800078e3cff */
[----:B------:R-:W-:-:S05]  /*18e90*/  LOP3.LUT R9, R9, R8, RZ, 0x3c, !PT ;  /* 0x0000000809097212 */ /* 0x000fca00078e3cff */
[----:B------:R0:W-:Y:S04]  /*18ea0*/  STL.64 [R1+0xd0], R8 ;  /* 0x0000d00801007387 */ /* 0x0001e80000100a00 */
[----:B0-----:R-:W2:Y:S01]  /*18eb0*/  LDL.LU.64 R8, [R1+0xda8] ;  /* 0x000da80001087983 */ /* 0x001ea20000300a00 */
[----:B------:R-:W-:-:S05]  /*18ec0*/  LOP3.LUT R3, R3, R2, RZ, 0x3c, !PT ;  /* 0x0000000203037212 */ /* 0x000fca00078e3cff */
[----:B------:R0:W-:Y:S02]  /*18ed0*/  STL.64 [R1+0xc8], R2 ;  /* 0x0000c80201007387 */ /* 0x0001e40000100a00 */
[----:B0-----:R-:W-:Y:S02]  /*18ee0*/  IMAD.MOV.U32 R2, RZ, RZ, R20 ;  /* 0x000000ffff027224 */ /* 0x001fe400078e0014 */
[----:B---3--:R-:W-:-:S05]  /*18ef0*/  IMAD.MOV.U32 R3, RZ, RZ, R4 ;  /* 0x000000ffff037224 */ /* 0x008fca00078e0004 */
[----:B------:R0:W-:Y:S01]  /*18f00*/  STL.64 [R1+0xc0], R2 ;  /* 0x0000c00201007387 */ /* 0x0001e20000100a00 */
[----:B------:R-:W-:Y:S02]  /*18f10*/  IMAD.MOV.U32 R4, RZ, RZ, R12 ;  /* 0x000000ffff047224 */ /* 0x000fe400078e000c */
[----:B0-----:R-:W-:Y:S02]  /*18f20*/  IMAD.MOV.U32 R2, RZ, RZ, R6 ;  /* 0x000000ffff027224 */ /* 0x001fe400078e0006 */
[----:B------:R-:W-:Y:S02]  /*18f30*/  IMAD.MOV.U32 R3, RZ, RZ, R5 ;  /* 0x000000ffff037224 */ /* 0x000fe400078e0005 */
[----:B------:R-:W-:Y:S02]  /*18f40*/  IMAD.MOV.U32 R6, RZ, RZ, R22 ;  /* 0x000000ffff067224 */ /* 0x000fe400078e0016 */
[----:B------:R-:W-:Y:S01]  /*18f50*/  IMAD.MOV.U32 R5, RZ, RZ, R23 ;  /* 0x000000ffff057224 */ /* 0x000fe200078e0017 */
[----:B------:R0:W-:Y:S04]  /*18f60*/  STL.64 [R1+0xb8], R2 ;  /* 0x0000b80201007387 */ /* 0x0001e80000100a00 */
[----:B------:R1:W-:Y:S04]  /*18f70*/  STL.64 [R1+0xb0], R6 ;  /* 0x0000b00601007387 */ /* 0x0003e80000100a00 */
[----:B------:R3:W-:Y:S01]  /*18f80*/  STL.64 [R1+0xa8], R4 ;  /* 0x0000a80401007387 */ /* 0x0007e20000100a00 */
[----:B0-----:R-:W-:-:S02]  /*18f90*/  IMAD.MOV.U32 R2, RZ, RZ, R14 ;  /* 0x000000ffff027224 */ /* 0x001fc400078e000e */
[----:B------:R-:W-:Y:S02]  /*18fa0*/  IMAD.MOV.U32 R3, RZ, RZ, R13 ;  /* 0x000000ffff037224 */ /* 0x000fe400078e000d */
[----:B-1----:R-:W-:Y:S02]  /*18fb0*/  IMAD.MOV.U32 R7, RZ, RZ, R15 ;  /* 0x000000ffff077224 */ /* 0x002fe400078e000f */
[----:B---3--:R-:W-:Y:S01]  /*18fc0*/  IMAD.MOV.U32 R4, RZ, RZ, R10 ;  /* 0x000000ffff047224 */ /* 0x008fe200078e000a */
[----:B------:R0:W-:Y:S02]  /*18fd0*/  STL.64 [R1+0xa0], R2 ;  /* 0x0000a00201007387 */ /* 0x0001e40000100a00 */
[----:B0-----:R-:W-:Y:S02]  /*18fe0*/  IMAD.MOV.U32 R2, RZ, RZ, R16 ;  /* 0x000000ffff027224 */ /* 0x001fe400078e0010 */
[----:B------:R-:W-:Y:S02]  /*18ff0*/  IMAD.MOV.U32 R3, RZ, RZ, R11 ;  /* 0x000000ffff037224 */ /* 0x000fe400078e000b */
[----:B--2---:R-:W-:-:S02]  /*19000*/  IMAD.MOV.U32 R6, RZ, RZ, R8 ;  /* 0x000000ffff067224 */ /* 0x004fc400078e0008 */
[----:B------:R-:W-:-:S03]  /*19010*/  IMAD.MOV.U32 R5, RZ, RZ, R9 ;  /* 0x000000ffff057224 */ /* 0x000fc600078e0009 */
[----:B------:R0:W-:Y:S04]  /*19020*/  STL.64 [R1+0x98], R6 ;  /* 0x0000980601007387 */ /* 0x0001e80000100a00 */
[----:B------:R1:W-:Y:S04]  /*19030*/  STL.64 [R1+0x90], R4 ;  /* 0x0000900401007387 */ /* 0x0003e80000100a00 */
[----:B------:R2:W-:Y:S01]  /*19040*/  STL.64 [R1+0x88], R2 ;  /* 0x0000880201007387 */ /* 0x0005e20000100a00 */
[----:B0-----:R-:W-:Y:S02]  /*19050*/  IMAD.MOV.U32 R6, RZ, RZ, R18 ;  /* 0x000000ffff067224 */ /* 0x001fe400078e0012 */
[----:B------:R-:W-:-:S02]  /*19060*/  IMAD.MOV.U32 R7, RZ, RZ, R17 ;  /* 0x000000ffff077224 */ /* 0x000fc400078e0011 */
[----:B-1----:R-:W-:Y:S02]  /*19070*/  IMAD.MOV.U32 R4, RZ, RZ, R21 ;  /* 0x000000ffff047224 */ /* 0x002fe400078e0015 */
[----:B------:R-:W-:Y:S02]  /*19080*/  IMAD.MOV.U32 R5, RZ, RZ, R19 ;  /* 0x000000ffff057224 */ /* 0x000fe400078e0013 */
[----:B--2---:R-:W-:Y:S02]  /*19090*/  IMAD.MOV.U32 R2, RZ, RZ, R28 ;  /* 0x000000ffff027224 */ /* 0x004fe400078e001c */
[----:B------:R-:W-:Y:S01]  /*190a0*/  IMAD.MOV.U32 R3, RZ, RZ, R25 ;  /* 0x000000ffff037224 */ /* 0x000fe200078e0019 */
[----:B------:R0:W-:Y:S04]  /*190b0*/  STL.64 [R1+0x80], R6 ;  /* 0x0000800601007387 */ /* 0x0001e80000100a00 */
[----:B------:R-:W-:Y:S04]  /*190c0*/  STL.64 [R1+0x78], R4 ;  /* 0x0000780401007387 */ /* 0x000fe80000100a00 */
[----:B------:R1:W-:Y:S01]  /*190d0*/  STL.64 [R1+0x70], R2 ;  /* 0x0000700201007387 */ /* 0x0003e20000100a00 */
[----:B0-----:R-:W-:-:S02]  /*190e0*/  IMAD.MOV.U32 R6, RZ, RZ, R26 ;  /* 0x000000ffff067224 */ /* 0x001fc400078e001a */
[----:B------:R-:W-:Y:S01]  /*190f0*/  IMAD.MOV.U32 R7, RZ, RZ, R27 ;  /* 0x000000ffff077224 */ /* 0x000fe200078e001b */
[----:B-1----:R-:W2:Y:S04]  /*19100*/  LDL.LU R2, [R1+0x280] ;  /* 0x0002800001027983 */ /* 0x002ea80000300800 */
[----:B------:R-:W-:Y:S04]  /*19110*/  STL.64 [R1+0x68], R6 ;  /* 0x0000680601007387 */ /* 0x000fe80000100a00 */
[----:B------:R-:W2:Y:S01]  /*19120*/  LDL.LU R3, [R1+0x3e0] ;  /* 0x0003e00001037983 */ /* 0x000ea20000300800 */
[----:B------:R-:W-:-:S02]  /*19130*/  IMAD.MOV.U32 R4, RZ, RZ, R29 ;  /* 0x000000ffff047224 */ /* 0x000fc400078e001d */
[----:B------:R-:W-:-:S05]  /*19140*/  IMAD.MOV.U32 R5, RZ, RZ, R0 ;  /* 0x000000ffff057224 */ /* 0x000fca00078e0000 */
[----:B------:R-:W-:Y:S04]  /*19150*/  STL.64 [R1+0x60], R4 ;  /* 0x0000600401007387 */ /* 0x000fe80000100a00 */
[----:B--2---:R0:W-:Y:S04]  /*19160*/  STL.64 [R1+0xd68], R2 ;  /* 0x000d680201007387 */ /* 0x0041e80000100a00 */
[----:B0-----:R-:W2:Y:S04]  /*19170*/  LDL.LU R2, [R1+0x288] ;  /* 0x0002880001027983 */ /* 0x001ea80000300800 */
[----:B------:R-:W2:Y:S04]  /*19180*/  LDL.LU R3, [R1+0x3dc] ;  /* 0x0003dc0001037983 */ /* 0x000ea80000300800 */
        /* <DEDUP_REMOVED lines=21> */
[----:B------:R-:W3:Y:S04]  /*192e0*/  LDL.LU R4, [R1+0x278] ;  /* 0x0002780001047983 */ /* 0x000ee80000300800 */
[----:B------:R-:W4:Y:S04]  /*192f0*/  LDL.LU R20, [R1+0x3e4] ;  /* 0x0003e40001147983 */ /* 0x000f280000300800 */
[----:B------:R-:W3:Y:S04]  /*19300*/  LDL.LU R5, [R1+0x270] ;  /* 0x0002700001057983 */ /* 0x000ee80000300800 */
[----:B------:R-:W3:Y:S04]  /*19310*/  LDL.LU R6, [R1+0x3e8] ;  /* 0x0003e80001067983 */ /* 0x000ee80000300800 */
[----:B------:R-:W3:Y:S04]  /*19320*/  LDL.LU R7, [R1+0x268] ;  /* 0x0002680001077983 */ /* 0x000ee80000300800 */
[----:B------:R-:W3:Y:S04]  /*19330*/  LDL.LU R22, [R1+0x3ec] ;  /* 0x0003ec0001167983 */ /* 0x000ee80000300800 */
[----:B------:R-:W4:Y:S04]  /*19340*/  LDL.LU R28, [R1+0x260] ;  /* 0x00026000011c7983 */ /* 0x000f280000300800 */
[----:B------:R-:W4:Y:S04]  /*19350*/  LDL.LU R29, [R1+0x3f0] ;  /* 0x0003f000011d7983 */ /* 0x000f280000300800 */
[----:B------:R-:W3:Y:S04]  /*19360*/  LDL.LU R23, [R1+0x258] ;  /* 0x0002580001177983 */ /* 0x000ee80000300800 */
        /* <DEDUP_REMOVED lines=16> */
[----:B------:R-:W3:Y:S01]  /*19470*/  LDL.LU R0, [R1+0x414] ;  /* 0x0004140001007983 */ /* 0x000ee20000300800 */
        /* <DEDUP_REMOVED lines=41> */
[----:B------:R-:W-:-:S04]  /*19710*/  LOP3.LUT R28, R29, R28, RZ, 0x3c, !PT ;  /* 0x0000001c1d1c7212 */ /* 0x000fc800078e3cff */
[----:B------:R-:W-:Y:S02]  /*19720*/  LOP3.LUT R29, R29, R28, RZ, 0x3c, !PT ;  /* 0x0000001c1d1d7212 */ /* 0x000fe400078e3cff */
[----:B--2---:R-:W-:-:S04]  /*19730*/  LOP3.LUT R3, R3, R2, RZ, 0x3c, !PT ;  /* 0x0000000203037212 */ /* 0x004fc800078e3cff */
[----:B------:R-:W-:-:S04]  /*19740*/  LOP3.LUT R2, R3, R2, RZ, 0x3c, !PT ;  /* 0x0000000203027212 */ /* 0x000fc800078e3cff */
[----:B------:R-:W-:-:S05]  /*19750*/  LOP3.LUT R3, R3, R2, RZ, 0x3c, !PT ;  /* 0x0000000203037212 */ /* 0x000fca00078e3cff */
[----:B------:R0:W-:Y:S02]  /*19760*/  STL.64 [R1+0x18], R2 ;  /* 0x0000180201007387 */ /* 0x0001e40000100a00 */
[----:B0-----:R-:W-:Y:S02]  /*19770*/  IMAD.MOV.U32 R2, RZ, RZ, R20 ;  /* 0x000000ffff027224 */ /* 0x001fe400078e0014 */
[----:B---3--:R-:W-:Y:S02]  /*19780*/  IMAD.MOV.U32 R3, RZ, RZ, R4 ;  /* 0x000000ffff037224 */ /* 0x008fe400078e0004 */
[----:B------:R-:W-:-:S03]  /*19790*/  IMAD.MOV.U32 R4, RZ, RZ, R6 ;  /* 0x000000ffff047224 */ /* 0x000fc600078e0006 */
[----:B------:R0:W-:Y:S04]  /*197a0*/  STL.64 [R1+0x10], R2 ;  /* 0x0000100201007387 */ /* 0x0001e80000100a00 */
[----:B------:R1:W-:Y:S04]  /*197b0*/  STL.64 [R1+0x8], R4 ;  /* 0x0000080401007387 */ /* 0x0003e80000100a00 */
[----:B------:R-:W-:Y:S01]  /*197c0*/  STL.64 [R1+0xb18], R28 ;  /* 0x000b181c01007387 */ /* 0x000fe20000100a00 */
[----:B------:R-:W-:Y:S02]  /*197d0*/  IMAD.MOV.U32 R6, RZ, RZ, R8 ;  /* 0x000000ffff067224 */ /* 0x000fe400078e0008 */
[----:B0-----:R-:W-:-:S02]  /*197e0*/  IMAD.MOV.U32 R2, RZ, RZ, R22 ;  /* 0x000000ffff027224 */ /* 0x001fc400078e0016 */
[----:B------:R-:W-:Y:S02]  /*197f0*/  IMAD.MOV.U32 R3, RZ, RZ, R7 ;  /* 0x000000ffff037224 */ /* 0x000fe400078e0007 */
[----:B-1----:R-:W-:Y:S02]  /*19800*/  IMAD.MOV.U32 R4, RZ, RZ, R14 ;  /* 0x000000ffff047224 */ /* 0x002fe400078e000e */
[----:B------:R-:W-:Y:S01]  /*19810*/  IMAD.MOV.U32 R5, RZ, RZ, R13 ;  /* 0x000000ffff057224 */ /* 0x000fe200078e000d */
[----:B------:R0:W-:Y:S01]  /*19820*/  STL.64 [R1], R2 ;  /* 0x0000000201007387 */ /* 0x0001e20000100a00 */
[----:B------:R-:W-:Y:S02]  /*19830*/  IMAD.MOV.U32 R7, RZ, RZ, R15 ;  /* 0x000000ffff077224 */ /* 0x000fe400078e000f */
[----:B------:R-:W-:Y:S02]  /*19840*/  IMAD.MOV.U32 R8, RZ, RZ, R10 ;  /* 0x000000ffff087224 */ /* 0x000fe400078e000a */
[----:B------:R-:W-:-:S02]  /*19850*/  IMAD.MOV.U32 R10, RZ, RZ, R16 ;  /* 0x000000ffff0a7224 */ /* 0x000fc400078e0010 */
[----:B------:R-:W-:Y:S02]  /*19860*/  IMAD.MOV.U32 R13, RZ, RZ, R17 ;  /* 0x000000ffff0d7224 */ /* 0x000fe400078e0011 */
[----:B------:R-:W-:Y:S02]  /*19870*/  IMAD.MOV.U32 R14, RZ, RZ, R21 ;  /* 0x000000ffff0e7224 */ /* 0x000fe400078e0015 */
[----:B------:R-:W-:Y:S02]  /*19880*/  IMAD.MOV.U32 R15, RZ, RZ, R19 ;  /* 0x000000ffff0f7224 */ /* 0x000fe400078e0013 */
[----:B0-----:R-:W-:Y:S02]  /*19890*/  IMAD.MOV.U32 R2, RZ, RZ, R12 ;  /* 0x000000ffff027224 */ /* 0x001fe400078e000c */
[----:B------:R-:W-:Y:S02]  /*198a0*/  IMAD.MOV.U32 R3, RZ, RZ, R23 ;  /* 0x000000ffff037224 */ /* 0x000fe400078e0017 */
[----:B------:R-:W-:-:S02]  /*198b0*/  IMAD.MOV.U32 R12, RZ, RZ, R18 ;  /* 0x000000ffff0c7224 */ /* 0x000fc400078e0012 */
[----:B------:R-:W-:Y:S02]  /*198c0*/  IMAD.MOV.U32 R16, RZ, RZ, R27 ;  /* 0x000000ffff107224 */ /* 0x000fe400078e001b */
[----:B------:R-:W-:Y:S01]  /*198d0*/  IMAD.MOV.U32 R17, RZ, RZ, R25 ;  /* 0x000000ffff117224 */ /* 0x000fe200078e0019 */
[----:B------:R-:W-:Y:S04]  /*198e0*/  STL.64 [R1+0xb20], R2 ;  /* 0x000b200201007387 */ /* 0x000fe80000100a00 */
[----:B------:R-:W-:Y:S04]  /*198f0*/  STL.64 [R1+0xb28], R4 ;  /* 0x000b280401007387 */ /* 0x000fe80000100a00 */
[----:B------:R-:W-:Y:S04]  /*19900*/  STL.64 [R1+0xb30], R6 ;  /* 0x000b300601007387 */ /* 0x000fe80000100a00 */
[----:B------:R-:W-:Y:S04]  /*19910*/  STL.64 [R1+0xb38], R8 ;  /* 0x000b380801007387 */ /* 0x000fe80000100a00 */
[----:B------:R-:W-:Y:S04]  /*19920*/  STL.64 [R1+0xb40], R10 ;  /* 0x000b400a01007387 */ /* 0x000fe80000100a00 */
[----:B------:R-:W-:Y:S04]  /*19930*/  STL.64 [R1+0xb48], R12 ;  /* 0x000b480c01007387 */ /* 0x000fe80000100a00 */
[----:B------:R-:W-:Y:S04]  /*19940*/  STL.64 [R1+0xb50], R14 ;  /* 0x000b500e01007387 */ /* 0x000fe80000100a00 */
[----:B------:R0:W-:Y:S04]  /*19950*/  STL.64 [R1+0xb58], R16 ;  /* 0x000b581001007387 */ /* 0x0001e80000100a00 */
[----:B------:R-:W2:Y:S04]  /*19960*/  LDL.LU R20, [R1+0x210] ;  /* 0x0002100001147983 */ /* 0x000ea80000300800 */
[----:B------:R-:W2:Y:S04]  /*19970*/  LDL.LU R21, [R1+0x418] ;  /* 0x0004180001157983 */ /* 0x000ea80000300800 */
[----:B------:R-:W3:Y:S04]  /*19980*/  LDL.LU R22, [R1+0x208] ;  /* 0x0002080001167983 */ /* 0x000ee80000300800 */
[----:B------:R-:W3:Y:S01]  /*19990*/  LDL.LU R23, [R1+0x41c] ;  /* 0x00041c0001177983 */ /* 0x000ee20000300800 */
[----:B------:R-:W-:-:S03]  /*199a0*/  IMAD.MOV.U32 R19, RZ, RZ, R26 ;  /* 0x000000ffff137224 */ /* 0x000fc600078e001a */
[----:B------:R-:W4:Y:S04]  /*199b0*/  LDL.LU R27, [R1+0x200] ;  /* 0x00020000011b7983 */ /* 0x000f280000300800 */
[----:B------:R-:W4:Y:S04]  /*199c0*/  LDL.LU R26, [R1+0x420] ;  /* 0x00042000011a7983 */ /* 0x000f280000300800 */
        /* <DEDUP_REMOVED lines=31> */
[----:B------:R-:W2:Y:S01]  /*19bc0*/  LDL.LU R17, [R1+0x428] ;  /* 0x0004280001117983 */ /* 0x000ea20000300800 */
[----:B------:R-:W-:-:S02]  /*19bd0*/  LOP3.LUT R21, R21, R20, RZ, 0x3c, !PT ;  /* 0x0000001415157212 */ /* 0x000fc400078e3cff */
[----:B---3--:R-:W-:Y:S01]  /*19be0*/  LOP3.LUT R23, R23, R22, RZ, 0x3c, !PT ;  /* 0x0000001617177212 */ /* 0x008fe200078e3cff */
[----:B--2---:R0:W-:Y:S04]  /*19bf0*/  STL.64 [R1+0xd60], R16 ;  /* 0x000d601001007387 */ /* 0x0041e80000100a00 */
[----:B0-----:R-:W2:Y:S04]  /*19c00*/  LDL.LU R16, [R1+0x1f8] ;  /* 0x0001f80001107983 */ /* 0x001ea80000300800 */
[----:B------:R-:W2:Y:S04]  /*19c10*/  LDL.LU R17, [R1+0x424] ;  /* 0x0004240001117983 */ /* 0x000ea80000300800 */
        /* <DEDUP_REMOVED lines=13> */
[----:B------:R-:W-:Y:S01]  /*19cf0*/  LOP3.LUT R20, R21, R20, RZ, 0x3c, !PT ;  /* 0x0000001415147212 */ /* 0x000fe200078e3cff */
[----:B------:R-:W-:-:S02]  /*19d00*/  IMAD.MOV.U32 R18, RZ, RZ, R0 ;  /* 0x000000ffff127224 */ /* 0x000fc400078e0000 */
[----:B------:R-:W3:Y:S04]  /*19d10*/  LDL.LU R3, [R1+0x47c] ;  /* 0x00047c0001037983 */ /* 0x000ee80000300800 */
[----:B------:R-:W3:Y:S04]  /*19d20*/  LDL.LU R28, [R1+0x1ec] ;  /* 0x0001ec00011c7983 */ /* 0x000ee80000300800 */
[----:B------:R-:W3:Y:S01]  /*19d30*/  LDL.LU R29, [R1+0x480] ;  /* 0x00048000011d7983 */ /* 0x000ee20000300800 */
[----:B------:R-:W-:-:S03]  /*19d40*/  LOP3.LUT R22, R23, R22, RZ, 0x3c, !PT ;  /* 0x0000001617167212 */ /* 0x000fc600078e3cff */
[----:B------:R-:W3:Y:S01]  /*19d50*/  LDL.LU R25, [R1+0x1f4] ;  /* 0x0001f40001197983 */ /* 0x000ee20000300800 */
[----:B------:R-:W-:-:S03]  /*19d60*/  LOP3.LUT R21, R21, R20, RZ, 0x3c, !PT ;  /* 0x0000001415157212 */ /* 0x000fc600078e3cff */
[----:B------:R-:W3:Y:S04]  /*19d70*/  LDL.LU R0, [R1+0x484] ;  /* 0x0004840001007983 */ /* 0x000ee80000300800 */
[----:B------:R0:W-:Y:S01]  /*19d80*/  STL.64 [R1+0xb60], R18 ;  /* 0x000b601201007387 */ /* 0x0001e20000100a00 */
[----:B------:R-:W-:-:S03]  /*19d90*/  LOP3.LUT R23, R23, R22, RZ, 0x3c, !PT ;  /* 0x0000001617177212 */ /* 0x000fc600078e3cff */
[----:B0-----:R-:W3:Y:S04]  /*19da0*/  LDL.LU R18, [R1+0x1a4] ;  /* 0x0001a40001127983 */ /* 0x001ee80000300800 */
[----:B------:R-:W3:Y:S04]  /*19db0*/  LDL.LU R19, [R1+0x45c] ;  /* 0x00045c0001137983 */ /* 0x000ee80000300800 */
[----:B------:R0:W-:Y:S04]  /*19dc0*/  STL.64 [R1+0xb68], R20 ;  /* 0x000b681401007387 */ /* 0x0001e80000100a00 */
[----:B0-----:R-:W3:Y:S04]  /*19dd0*/  LDL.LU R20, [R1+0x19c] ;  /* 0x00019c0001147983 */ /* 0x001ee80000300800 */
[----:B------:R-:W3:Y:S04]  /*19de0*/  LDL.LU R21, [R1+0x458] ;  /* 0x0004580001157983 */ /* 0x000ee80000300800 */
[----:B------:R0:W-:Y:S04]  /*19df0*/  STL.64 [R1+0xb70], R22 ;  /* 0x000b701601007387 */ /* 0x0001e80000100a00 */
[----:B0-----:R-:W3:Y:S04]  /*19e00*/  LDL.LU R22, [R1+0x198] ;  /* 0x0001980001167983 */ /* 0x001ee80000300800 */
[----:B------:R-:W3:Y:S04]  /*19e10*/  LDL.LU R23, [R1+0x454] ;  /* 0x0004540001177983 */ /* 0x000ee80000300800 */
[----:B----4-:R0:W-:Y:S04]  /*19e20*/  STL.64 [R1+0xb78], R26 ;  /* 0x000b781a01007387 */ /* 0x0101e80000100a00 */
[----:B0-----:R-:W4:Y:S04]  /*19e30*/  LDL.LU R26, [R1+0x1a0] ;  /* 0x0001a000011a7983 */ /* 0x001f280000300800 */
[----:B------:R-:W4:Y:S01]  /*19e40*/  LDL.LU R27, [R1+0x450] ;  /* 0x00045000011b7983 */ /* 0x000f220000300800 */
        /* <DEDUP_REMOVED lines=50> */
[----:B----4-:R-:W-:Y:S02]  /*1a170*/  LOP3.LUT R27, R27, R26, RZ, 0x3c, !PT ;  /* 0x0000001a1b1b7212 */ /* 0x010fe400078e3cff */
[----:B--2---:R-:W-:-:S04]  /*1a180*/  LOP3.LUT R17, R17, R16, RZ, 0x3c, !PT ;  /* 0x0000001011117212 */ /* 0x004fc800078e3cff */
[----:B------:R-:W-:-:S04]  /*1a190*/  LOP3.LUT R16, R17, R16, RZ, 0x3c, !PT ;  /* 0x0000001011107212 */ /* 0x000fc800078e3cff */
[----:B------:R-:W-:-:S05]  /*1a1a0*/  LOP3.LUT R17, R17, R16, RZ, 0x3c, !PT ;  /* 0x0000001011117212 */ /* 0x000fca00078e3cff */
[----:B------:R0:W-:Y:S04]  /*1a1b0*/  STL.64 [R1+0x180], R16 ;  /* 0x0001801001007387 */ /* 0x0001e80000100a00 */
[----:B0-----:R-:W2:Y:S01]  /*1a1c0*/  LDL.LU.64 R16, [R1+0xd10] ;  /* 0x000d100001107983 */ /* 0x001ea20000300a00 */
[----:B---3--:R-:W-:Y:S02]  /*1a1d0*/  LOP3.LUT R23, R23, R22, RZ, 0x3c, !PT ;  /* 0x0000001617177212 */ /* 0x008fe400078e3cff */
[----:B------:R-:W-:Y:S02]  /*1a1e0*/  LOP3.LUT R26, R27, R26, RZ, 0x3c, !PT ;  /* 0x0000001a1b1a7212 */ /* 0x000fe400078e3cff */
[----:B------:R-:W-:Y:S02]  /*1a1f0*/  LOP3.LUT R22, R23, R22, RZ, 0x3c, !PT ;  /* 0x0000001617167212 */ /* 0x000fe400078e3cff */
[----:B------:R-:W-:-:S02]  /*1a200*/  LOP3.LUT R27, R27, R26, RZ, 0x3c, !PT ;  /* 0x0000001a1b1b7212 */ /* 0x000fc400078e3cff */
[----:B------:R-:W-:-:S03]  /*1a210*/  LOP3.LUT R23, R23, R22, RZ, 0x3c, !PT ;  /* 0x0000001617177212 */ /* 0x000fc600078e3cff */
[----:B------:R0:W-:Y:S04]  /*1a220*/  STL.64 [R1+0x188], R26 ;  /* 0x0001881a01007387 */ /* 0x0001e80000100a00 */
[----:B------:R1:W-:Y:S01]  /*1a230*/  STL.64 [R1+0x190], R22 ;  /* 0x0001901601007387 */ /* 0x0003e20000100a00 */
[----:B0-----:R-:W-:Y:S02]  /*1a240*/  IMAD.MOV.U32 R26, RZ, RZ, R21 ;  /* 0x000000ffff1a7224 */ /* 0x001fe400078e0015 */
[----:B------:R-:W-:Y:S02]  /*1a250*/  IMAD.MOV.U32 R27, RZ, RZ, R20 ;  /* 0x000000ffff1b7224 */ /* 0x000fe400078e0014 */
[----:B-1----:R-:W-:Y:S02]  /*1a260*/  IMAD.MOV.U32 R22, RZ, RZ, R19 ;  /* 0x000000ffff167224 */ /* 0x002fe400078e0013 */
[----:B------:R-:W-:-:S02]  /*1a270*/  IMAD.MOV.U32 R23, RZ, RZ, R18 ;  /* 0x000000ffff177224 */ /* 0x000fc400078e0012 */
[----:B------:R-:W-:Y:S02]  /*1a280*/  IMAD.MOV.U32 R18, RZ, RZ, R15 ;  /* 0x000000ffff127224 */ /* 0x000fe400078e000f */
[----:B------:R-:W-:Y:S01]  /*1a290*/  IMAD.MOV.U32 R19, RZ, RZ, R14 ;  /* 0x000000ffff137224 */ /* 0x000fe200078e000e */
[----:B------:R0:W-:Y:S01]  /*1a2a0*/  STL.64 [R1+0x398], R26 ;  /* 0x0003981a01007387 */ /* 0x0001e20000100a00 */
[----:B------:R-:W-:Y:S02]  /*1a2b0*/  IMAD.MOV.U32 R14, RZ, RZ, R11 ;  /* 0x000000ffff0e7224 */ /* 0x000fe400078e000b */
[----:B------:R-:W-:Y:S01]  /*1a2c0*/  IMAD.MOV.U32 R15, RZ, RZ, R10 ;  /* 0x000000ffff0f7224 */ /* 0x000fe200078e000a */
[----:B------:R-:W-:Y:S01]  /*1a2d0*/  STL.64 [R1+0x3a0], R22 ;  /* 0x0003a01601007387 */ /* 0x000fe20000100a00 */
[----:B------:R-:W-:Y:S02]  /*1a2e0*/  IMAD.MOV.U32 R10, RZ, RZ, R7 ;  /* 0x000000ffff0a7224 */ /* 0x000fe400078e0007 */
[----:B------:R-:W-:-:S02]  /*1a2f0*/  IMAD.MOV.U32 R11, RZ, RZ, R6 ;  /* 0x000000ffff0b7224 */ /* 0x000fc400078e0006 */
[----:B------:R-:W-:Y:S02]  /*1a300*/  IMAD.MOV.U32 R6, RZ, RZ, R3 ;  /* 0x000000ffff067224 */ /* 0x000fe400078e0003 */
[----:B------:R-:W-:Y:S02]  /*1a310*/  IMAD.MOV.U32 R7, RZ, RZ, R2 ;  /* 0x000000ffff077224 */ /* 0x000fe400078e0002 */
[----:B--2---:R-:W-:Y:S02]  /*1a320*/  IMAD.MOV.U32 R20, RZ, RZ, R17 ;  /* 0x000000ffff147224 */ /* 0x004fe400078e0011 */
[----:B------:R-:W-:Y:S02]  /*1a330*/  IMAD.MOV.U32 R21, RZ, RZ, R16 ;  /* 0x000000ffff157224 */ /* 0x000fe400078e0010 */
[----:B------:R-:W-:Y:S02]  /*1a340*/  IMAD.MOV.U32 R16, RZ, RZ, R13 ;  /* 0x000000ffff107224 */ /* 0x000fe400078e000d */
[----:B------:R-:W-:-:S02]  /*1a350*/  IMAD.MOV.U32 R17, RZ, RZ, R12 ;  /* 0x000000ffff117224 */ /* 0x000fc400078e000c */
[----:B------:R-:W-:Y:S02]  /*1a360*/  IMAD.MOV.U32 R12, RZ, RZ, R9 ;  /* 0x000000ffff0c7224 */ /* 0x000fe400078e0009 */
[----:B------:R-:W-:Y:S01]  /*1a370*/  IMAD.MOV.U32 R13, RZ, RZ, R8 ;  /* 0x000000ffff0d7224 */ /* 0x000fe200078e0008 */
[----:B------:R-:W-:Y:S04]  /*1a380*/  STL.64 [R1+0x3a8], R20 ;  /* 0x0003a81401007387 */ /* 0x000fe80000100a00 */
[----:B------:R-:W-:Y:S01]  /*1a390*/  STL.64 [R1+0x3b0], R18 ;  /* 0x0003b01201007387 */ /* 0x000fe20000100a00 */
[----:B------:R-:W-:Y:S02]  /*1a3a0*/  IMAD.MOV.U32 R8, RZ, RZ, R5 ;  /* 0x000000ffff087224 */ /* 0x000fe400078e0005 */
[----:B------:R-:W-:Y:S01]  /*1a3b0*/  IMAD.MOV.U32 R9, RZ, RZ, R4 ;  /* 0x000000ffff097224 */ /* 0x000fe200078e0004 */
[----:B------:R-:W-:Y:S04]  /*1a3c0*/  STL.64 [R1+0x3b8], R16 ;  /* 0x0003b81001007387 */ /* 0x000fe80000100a00 */
[----:B------:R-:W-:Y:S04]  /*1a3d0*/  STL.64 [R1+0x3c0], R14 ;  /* 0x0003c00e01007387 */ /* 0x000fe80000100a00 */
[----:B------:R-:W-:Y:S01]  /*1a3e0*/  STL.64 [R1+0x3c8], R12 ;  /* 0x0003c80c01007387 */ /* 0x000fe20000100a00 */
[----:B------:R-:W-:-:S02]  /*1a3f0*/  IMAD.MOV.U32 R4, RZ, RZ, R29 ;  /* 0x000000ffff047224 */ /* 0x000fc400078e001d */
[----:B------:R-:W-:Y:S01]  /*1a400*/  IMAD.MOV.U32 R5, RZ, RZ, R28 ;  /* 0x000000ffff057224 */ /* 0x000fe200078e001c */
[----:B------:R-:W-:Y:S04]  /*1a410*/  STL.64 [R1+0x3d0], R10 ;  /* 0x0003d00a01007387 */ /* 0x000fe80000100a00 */
[----:B------:R-:W-:Y:S04]  /*1a420*/  STL.64 [R1+0x3d8], R8 ;  /* 0x0003d80801007387 */ /* 0x000fe80000100a00 */
[----:B------:R-:W-:Y:S04]  /*1a430*/  STL.64 [R1+0x3e0], R6 ;  /* 0x0003e00601007387 */ /* 0x000fe80000100a00 */
[----:B0-----:R-:W2:Y:S04]  /*1a440*/  LDL.LU R26, [R1+0x274] ;  /* 0x00027400011a7983 */ /* 0x001ea80000300800 */
        /* <DEDUP_REMOVED lines=154> */
[----:B------:R3:W-:Y:S02]  /*1adf0*/  STL.64 [R1+0x470], R26 ;  /* 0x0004701a01007387 */ /* 0x0007e40000100a00 */
[----:B---3--:R-:W-:Y:S02]  /*1ae00*/  IMAD.MOV.U32 R27, RZ, RZ, R22 ;  /* 0x000000ffff1b7224 */ /* 0x008fe400078e0016 */
[----:B----4-:R-:W-:Y:S02]  /*1ae10*/  IMAD.MOV.U32 R22, RZ, RZ, R21 ;  /* 0x000000ffff167224 */ /* 0x010fe400078e0015 */
[----:B------:R-:W-:Y:S02]  /*1ae20*/  IMAD.MOV.U32 R21, RZ, RZ, R18 ;  /* 0x000000ffff157224 */ /* 0x000fe400078e0012 */
[----:B------:R-:W-:Y:S02]  /*1ae30*/  IMAD.MOV.U32 R18, RZ, RZ, R17 ;  /* 0x000000ffff127224 */ /* 0x000fe400078e0011 */
[----:B------:R-:W-:-:S02]  /*1ae40*/  IMAD.MOV.U32 R17, RZ, RZ, R14 ;  /* 0x000000ffff117224 */ /* 0x000fc400078e000e */
[----:B------:R-:W-:Y:S02]  /*1ae50*/  IMAD.MOV.U32 R14, RZ, RZ, R13 ;  /* 0x000000ffff0e7224 */ /* 0x000fe400078e000d */
[----:B------:R-:W-:Y:S02]  /*1ae60*/  IMAD.MOV.U32 R13, RZ, RZ, R10 ;  /* 0x000000ffff0d7224 */ /* 0x000fe400078e000a */
[----:B------:R-:W-:Y:S02]  /*1ae70*/  IMAD.MOV.U32 R10, RZ, RZ, R9 ;  /* 0x000000ffff0a7224 */ /* 0x000fe400078e0009 */
[----:B------:R-:W-:Y:S02]  /*1ae80*/  IMAD.MOV.U32 R9, RZ, RZ, R6 ;  /* 0x000000ffff097224 */ /* 0x000fe400078e0006 */
[----:B------:R-:W-:Y:S02]  /*1ae90*/  IMAD.MOV.U32 R6, RZ, RZ, R25 ;  /* 0x000000ffff067224 */ /* 0x000fe400078e0019 */
[----:B------:R-:W0:Y:S01]  /*1aea0*/  LDC R25, c[0x0][0x23c] ;  /* 0x00008f00ff197b82 */ /* 0x000e220000000800 */
[----:B------:R-:W-:-:S02]  /*1aeb0*/  IMAD.MOV.U32 R26, RZ, RZ, R23 ;  /* 0x000000ffff1a7224 */ /* 0x000fc400078e0017 */
[----:B------:R-:W-:Y:S02]  /*1aec0*/  IMAD.MOV.U32 R23, RZ, RZ, R20 ;  /* 0x000000ffff177224 */ /* 0x000fe400078e0014 */
[----:B------:R-:W-:Y:S02]  /*1aed0*/  IMAD.MOV.U32 R20, RZ, RZ, R19 ;  /* 0x000000ffff147224 */ /* 0x000fe400078e0013 */
[----:B------:R-:W-:Y:S02]  /*1aee0*/  IMAD.MOV.U32 R19, RZ, RZ, R16 ;  /* 0x000000ffff137224 */ /* 0x000fe400078e0010 */
[----:B------:R-:W-:Y:S01]  /*1aef0*/  IMAD.MOV.U32 R16, RZ, RZ, R15 ;  /* 0x000000ffff107224 */ /* 0x000fe200078e000f */
[----:B------:R-:W-:Y:S01]  /*1af00*/  STL.64 [R1+0x478], R26 ;  /* 0x0004781a01007387 */ /* 0x000fe20000100a00 */
[----:B------:R-:W-:-:S03]  /*1af10*/  IMAD.MOV.U32 R15, RZ, RZ, R12 ;  /* 0x000000ffff0f7224 */ /* 0x000fc600078e000c */
[----:B------:R-:W-:Y:S01]  /*1af20*/  STL.64 [R1+0x480], R22 ;  /* 0x0004801601007387 */ /* 0x000fe20000100a00 */
[----:B------:R-:W-:-:S03]  /*1af30*/  IMAD.MOV.U32 R12, RZ, RZ, R11 ;  /* 0x000000ffff0c7224 */ /* 0x000fc600078e000b */
[----:B------:R-:W-:Y:S01]  /*1af40*/  STL.64 [R1+0x488], R20 ;  /* 0x0004881401007387 */ /* 0x000fe20000100a00 */
[----:B------:R-:W-:-:S03]  /*1af50*/  IMAD.MOV.U32 R11, RZ, RZ, R8 ;  /* 0x000000ffff0b7224 */ /* 0x000fc600078e0008 */
[----:B------:R-:W-:Y:S01]  /*1af60*/  STL.64 [R1+0x490], R18 ;  /* 0x0004901201007387 */ /* 0x000fe20000100a00 */
[----:B------:R-:W-:-:S03]  /*1af70*/  IMAD.MOV.U32 R8, RZ, RZ, R7 ;  /* 0x000000ffff087224 */ /* 0x000fc600078e0007 */
[----:B------:R-:W-:Y:S04]  /*1af80*/  STL.64 [R1+0x498], R16 ;  /* 0x0004981001007387 */ /* 0x000fe80000100a00 */
[----:B------:R-:W-:Y:S01]  /*1af90*/  STL.64 [R1+0x4a0], R14 ;  /* 0x0004a00e01007387 */ /* 0x000fe20000100a00 */
[----:B------:R-:W-:-:S03]  /*1afa0*/  IMAD.MOV.U32 R7, RZ, RZ, R4 ;  /* 0x000000ffff077224 */ /* 0x000fc600078e0004 */
[----:B------:R-:W-:Y:S04]  /*1afb0*/  STL.64 [R1+0x4a8], R12 ;  /* 0x0004a80c01007387 */ /* 0x000fe80000100a00 */
[----:B------:R-:W-:Y:S04]  /*1afc0*/  STL.64 [R1+0x4b0], R10 ;  /* 0x0004b00a01007387 */ /* 0x000fe80000100a00 */
[----:B------:R-:W-:Y:S01]  /*1afd0*/  STL.64 [R1+0x4b8], R8 ;  /* 0x0004b80801007387 */ /* 0x000fe20000100a00 */
[----:B------:R-:W-:-:S03]  /*1afe0*/  IMAD.MOV.U32 R4, RZ, RZ, R28 ;  /* 0x000000ffff047224 */ /* 0x000fc600078e001c */
[----:B0-----:R-:W-:Y:S04]  /*1aff0*/  STL.64 [R1+0xc10], R24 ;  /* 0x000c101801007387 */ /* 0x001fe80000100a00 */
[----:B------:R0:W-:Y:S02]  /*1b000*/  STL.64 [R1+0x4c0], R6 ;  /* 0x0004c00601007387 */ /* 0x0001e40000100a00 */
[----:B0-----:R-:W-:Y:S02]  /*1b010*/  IMAD.MOV.U32 R6, RZ, RZ, R2 ;  /* 0x000000ffff067224 */ /* 0x001fe400078e0002 */
[----:B------:R-:W-:Y:S02]  /*1b020*/  IMAD.MOV.U32 R7, RZ, RZ, R5 ;  /* 0x000000ffff077224 */ /* 0x000fe400078e0005 */
[----:B------:R-:W-:-:S03]  /*1b030*/  IMAD.MOV.U32 R5, RZ, RZ, R3 ;  /* 0x000000ffff057224 */ /* 0x000fc600078e0003 */
[----:B------:R-:W-:Y:S04]  /*1b040*/  STL.64 [R1+0x4c8], R6 ;  /* 0x0004c80601007387 */ /* 0x000fe80000100a00 */
[----:B------:R-:W2:Y:S04]  /*1b050*/  LDL.LU R24, [R1+0x55c] ;  /* 0x00055c0001187983 */ /* 0x000ea80000300800 */
[----:B------:R-:W-:Y:S04]  /*1b060*/  STL.64 [R1+0x4d0], R4 ;  /* 0x0004d00401007387 */ /* 0x000fe80000100a00 */
[----:B------:R-:W3:Y:S01]  /*1b070*/  LDL.LU R25, [R1+0x560] ;  /* 0x0005600001197983 */ /* 0x000ee20000300800 */
[----:B------:R-:W-:-:S02]  /*1b080*/  IMAD.MOV.U32 R2, RZ, RZ, R0 ;  /* 0x000000ffff027224 */ /* 0x000fc400078e0000 */
[----:B------:R-:W-:-:S05]  /*1b090*/  IMAD.MOV.U32 R3, RZ, RZ, R29 ;  /* 0x000000ffff037224 */ /* 0x000fca00078e001d */
[----:B------:R-:W-:Y:S04]  /*1b0a0*/  STL.64 [R1+0x4d8], R2 ;  /* 0x0004d80201007387 */ /* 0x000fe80000100a00 */
[----:B---3--:R0:W-:Y:S04]  /*1b0b0*/  STL [R1+0xc18], R25 ;  /* 0x000c181901007387 */ /* 0x0081e80000100800 */
[----:B0-----:R-:W2:Y:S04]  /*1b0c0*/  LDL.LU R25, [R1+0x558] ;  /* 0x0005580001197983 */ /* 0x001ea80000300800 */
        /* <DEDUP_REMOVED lines=58> */
[----:B------:R-:W4:Y:S04]  /*1b470*/  LDL.LU.64 R12, [R1+0x128] ;  /* 0x00012800010c7983 */ /* 0x000f280000300a00 */
[----:B------:R-:W4:Y:S04]  /*1b480*/  LDL.LU.64 R10, [R1+0x120] ;  /* 0x00012000010a7983 */ /* 0x000f280000300a00 */
[----:B------:R-:W4:Y:S04]  /*1b490*/  LDL.LU.64 R8, [R1+0x118] ;  /* 0x0001180001087983 */ /* 0x000f280000300a00 */
[----:B------:R-:W4:Y:S04]  /*1b4a0*/  LDL.LU.64 R6, [R1+0x110] ;  /* 0x0001100001067983 */ /* 0x000f280000300a00 */
[----:B------:R-:W4:Y:S04]  /*1b4b0*/  LDL.LU.64 R4, [R1+0x108] ;  /* 0x0001080001047983 */ /* 0x000f280000300a00 */
[----:B------:R-:W4:Y:S04]  /*1b4c0*/  LDL.LU.64 R2, [R1+0x100] ;  /* 0x0001000001027983 */ /* 0x000f280000300a00 */
[----:B------:R-:W4:Y:S01]  /*1b4d0*/  LDL.LU.64 R28, [R1+0xf8] ;  /* 0x0000f800011c7983 */ /* 0x000f220000300a00 */
        /* <DEDUP_REMOVED lines=74> */
[----:B0-----:R-:W2:Y:S04]  /*1b980*/  LDL.LU.64 R24, [R1+0xc20] ;  /* 0x000c200001187983 */ /* 0x001ea80000300a00 */
[----:B--2---:R0:W-:Y:S04]  /*1b990*/  STL.64 [R1+0x558], R24 ;  /* 0x0005581801007387 */ /* 0x0041e80000100a00 */
[----:B0-----:R-:W2:Y:S01]  /*1b9a0*/  LDL.LU R25, [R1+0xc18] ;  /* 0x000c180001197983 */ /* 0x001ea20000300800 */
[----:B---3--:R-:W-:-:S02]  /*1b9b0*/  IMAD.MOV.U32 R24, RZ, RZ, R26 ;  /* 0x000000ffff187224 */ /* 0x008fc400078e001a */
[----:B----4-:R-:W-:-:S03]  /*1b9c0*/  IMAD.MOV.U32 R26, RZ, RZ, R22 ;  /* 0x000000ffff1a7224 */ /* 0x010fc600078e0016 */
[----:B--2---:R0:W-:Y:S04]  /*1b9d0*/  STL.64 [R1+0x560], R24 ;  /* 0x0005601801007387 */ /* 0x0041e80000100a00 */
[----:B0-----:R-:W2:Y:S04]  /*1b9e0*/  LDL.LU.64 R24, [R1+0xc10] ;  /* 0x000c100001187983 */ /* 0x001ea80000300a00 */
[----:B------:R0:W-:Y:S01]  /*1b9f0*/  STL.64 [R1+0x568], R26 ;  /* 0x0005681a01007387 */ /* 0x0001e20000100a00 */
[----:B------:R-:W-:Y:S02]  /*1ba00*/  IMAD.MOV.U32 R22, RZ, RZ, R18 ;  /* 0x000000ffff167224 */ /* 0x000fe400078e0012 */
[----:B------:R-:W-:-:S02]  /*1ba10*/  IMAD.MOV.U32 R18, RZ, RZ, R14 ;  /* 0x000000ffff127224 */ /* 0x000fc400078e000e */
[----:B0-----:R-:W-:Y:S02]  /*1ba20*/  IMAD.MOV.U32 R26, RZ, RZ, R20 ;  /* 0x000000ffff1a7224 */ /* 0x001fe400078e0014 */
[----:B------:R-:W-:Y:S02]  /*1ba30*/  IMAD.MOV.U32 R27, RZ, RZ, R23 ;  /* 0x000000ffff1b7224 */ /* 0x000fe400078e0017 */
[----:B------:R-:W-:Y:S02]  /*1ba40*/  IMAD.MOV.U32 R23, RZ, RZ, R21 ;  /* 0x000000ffff177224 */ /* 0x000fe400078e0015 */
[----:B------:R-:W-:Y:S02]  /*1ba50*/  IMAD.MOV.U32 R20, RZ, RZ, R16 ;  /* 0x000000ffff147224 */ /* 0x000fe400078e0010 */
[----:B------:R-:W-:Y:S02]  /*1ba60*/  IMAD.MOV.U32 R21, RZ, RZ, R19 ;  /* 0x000000ffff157224 */ /* 0x000fe400078e0013 */
[----:B------:R-:W-:-:S02]  /*1ba70*/  IMAD.MOV.U32 R19, RZ, RZ, R17 ;  /* 0x000000ffff137224 */ /* 0x000fc400078e0011 */
[----:B------:R-:W-:Y:S02]  /*1ba80*/  IMAD.MOV.U32 R16, RZ, RZ, R0 ;  /* 0x000000ffff107224 */ /* 0x000fe400078e0000 */
[----:B------:R-:W-:Y:S01]  /*1ba90*/  IMAD.MOV.U32 R17, RZ, RZ, R15 ;  /* 0x000000ffff117224 */ /* 0x000fe200078e000f */
[----:B------:R0:W-:Y:S04]  /*1baa0*/  STL.64 [R1+0x570], R26 ;  /* 0x0005701a01007387 */ /* 0x0001e80000100a00 */
[----:B------:R-:W-:Y:S04]  /*1bab0*/  STL.64 [R1+0x578], R22 ;  /* 0x0005781601007387 */ /* 0x000fe80000100a00 */
[----:B------:R-:W-:Y:S04]  /*1bac0*/  STL.64 [R1+0x580], R20 ;  /* 0x0005801401007387 */ /* 0x000fe80000100a00 */
[----:B------:R-:W-:Y:S04]  /*1bad0*/  STL.64 [R1+0x588], R18 ;  /* 0x0005881201007387 */ /* 0x000fe80000100a00 */
[----:B------:R-:W-:Y:S01]  /*1bae0*/  STL.64 [R1+0x790], R16 ;  /* 0x0007901001007387 */ /* 0x000fe20000100a00 */
[----:B--2---:R-:W-:-:S04]  /*1baf0*/  IMAD.SHL.U32 R25, R25, 0x20, RZ ;  /* 0x0000002019197824 */ /* 0x004fc800078e00ff */
[----:B------:R-:W-:-:S04]  /*1bb00*/  IMAD.WIDE R14, R25, 0x2, R12 ;  /* 0x00000002190e7825 */ /* 0x000fc800078e020c */
[----:B------:R-:W-:-:S04]  /*1bb10*/  IMAD.WIDE R12, R25, 0x2, R10 ;  /* 0x00000002190c7825 */ /* 0x000fc800078e020a */
[----:B------:R-:W-:-:S04]  /*1bb20*/  IMAD.WIDE R10, R25, 0x2, R8 ;  /* 0x00000002190a7825 */ /* 0x000fc800078e0208 */
[----:B------:R-:W-:-:S04]  /*1bb30*/  IMAD.WIDE R8, R25, 0x2, R6 ;  /* 0x0000000219087825 */ /* 0x000fc800078e0206 */
[C---:B------:R-:W-:Y:S01]  /*1bb40*/  IMAD.WIDE R6, R25.reuse, 0x2, R4 ;  /* 0x0000000219067825 */ /* 0x040fe200078e0204 */
[----:B------:R-:W-:Y:S04]  /*1bb50*/  STL.64 [R1+0x390], R14 ;  /* 0x0003900e01007387 */ /* 0x000fe80000100a00 */
[----:B------:R-:W-:Y:S04]  /*1bb60*/  STL.64 [R1+0x388], R12 ;  /* 0x0003880c01007387 */ /* 0x000fe80000100a00 */
[----:B------:R-:W-:Y:S04]  /*1bb70*/  STL.64 [R1+0x380], R10 ;  /* 0x0003800a01007387 */ /* 0x000fe80000100a00 */
[----:B------:R-:W-:Y:S04]  /*1bb80*/  STL.64 [R1+0x378], R8 ;  /* 0x0003780801007387 */ /* 0x000fe80000100a00 */
[----:B------:R-:W-:Y:S04]  /*1bb90*/  STL.64 [R1+0x370], R6 ;  /* 0x0003700601007387 */ /* 0x000fe80000100a00 */
[----:B0-----:R-:W2:Y:S01]  /*1bba0*/  LDL.LU.64 R26, [R1+0x60] ;  /* 0x00006000011a7983 */ /* 0x001ea20000300a00 */
[----:B------:R-:W-:-:S04]  /*1bbb0*/  IMAD.WIDE R4, R25, 0x2, R2 ;  /* 0x0000000219047825 */ /* 0x000fc800078e0202 */
[C---:B------:R-:W-:Y:S01]  /*1bbc0*/  IMAD.WIDE R2, R25.reuse, 0x2, R28 ;  /* 0x0000000219027825 */ /* 0x040fe200078e021c */
[----:B------:R-:W-:Y:S04]  /*1bbd0*/  STL.64 [R1+0x368], R4 ;  /* 0x0003680401007387 */ /* 0x000fe80000100a00 */
[----:B--2---:R0:W-:Y:S04]  /*1bbe0*/  STL.64 [R1+0xb80], R26 ;  /* 0x000b801a01007387 */ /* 0x0041e80000100a00 */
[----:B------:R-:W-:Y:S04]  /*1bbf0*/  STL.64 [R1+0x360], R2 ;  /* 0x0003600201007387 */ /* 0x000fe80000100a00 */
[----:B0-----:R-:W2:Y:S04]  /*1bc00*/  LDL.LU.64 R26, [R1+0x68] ;  /* 0x00006800011a7983 */ /* 0x001ea80000300a00 */
[----:B--2---:R0:W-:Y:S04]  /*1bc10*/  STL.64 [R1+0xb88], R26 ;  /* 0x000b881a01007387 */ /* 0x0041e80000100a00 */
        /* <DEDUP_REMOVED lines=33> */
[----:B------:R-:W3:Y:S04]  /*1be30*/  LDL.LU.64 R22, [R1+0x58] ;  /* 0x0000580001167983 */ /* 0x000ee80000300a00 */
[----:B------:R-:W4:Y:S04]  /*1be40*/  LDL.LU.64 R20, [R1+0x50] ;  /* 0x0000500001147983 */ /* 0x000f280000300a00 */
        /* <DEDUP_REMOVED lines=9> */
[----:B------:R-:W4:Y:S01]  /*1bee0*/  LDL.LU.64 R28, [R1] ;  /* 0x00000000011c7983 */ /* 0x000f220000300a00 */
[----:B--2---:R-:W-:-:S05]  /*1bef0*/  IMAD.WIDE R26, R25, 0x2, R26 ;  /* 0x00000002191a7825 */ /* 0x004fca00078e021a */
[----:B------:R0:W-:Y:S04]  /*1bf00*/  STL.64 [R1+0x358], R26 ;  /* 0x0003581a01007387 */ /* 0x0001e80000100a00 */
[----:B0-----:R-:W2:Y:S02]  /*1bf10*/  LDL.LU.64 R26, [R1+0xc08] ;  /* 0x000c0800011a7983 */ /* 0x001ea40000300a00 */
        /* <DEDUP_REMOVED lines=50> */
[----:B0-----:R-:W2:Y:S01]  /*1c240*/  LDL.LU.64 R26, [R1+0xb80] ;  /* 0x000b8000011a7983 */ /* 0x001ea20000300a00 */
[----:B---3--:R-:W-:-:S04]  /*1c250*/  IMAD.WIDE R22, R25, 0x2, R22 ;  /* 0x0000000219167825 */ /* 0x008fc800078e0216 */
[----:B----4-:R-:W-:-:S04]  /*1c260*/  IMAD.WIDE R20, R25, 0x2, R20 ;  /* 0x0000000219147825 */ /* 0x010fc800078e0214 */
[----:B------:R-:W-:-:S04]  /*1c270*/  IMAD.WIDE R18, R25, 0x2, R18 ;  /* 0x0000000219127825 */ /* 0x000fc800078e0212 */
        /* <DEDUP_REMOVED lines=9> */
[----:B--2---:R-:W-:-:S05]  /*1c310*/  IMAD.WIDE R26, R25, 0x2, R26 ;  /* 0x00000002191a7825 */ /* 0x004fca00078e021a */
[----:B------:R0:W-:Y:S04]  /*1c320*/  STL.64 [R1+0x2c8], R26 ;  /* 0x0002c81a01007387 */ /* 0x0001e80000100a00 */
[----:B0-----:R-:W2:Y:S04]  /*1c330*/  LDL.LU.64 R26, [R1+0xb78] ;  /* 0x000b7800011a7983 */ /* 0x001ea80000300a00 */
[----:B------:R0:W-:Y:S04]  /*1c340*/  STL.64 [R1+0x2c0], R22 ;  /* 0x0002c01601007387 */ /* 0x0001e80000100a00 */
[----:B0-----:R-:W3:Y:S04]  /*1c350*/  LDL.LU.64 R22, [R1+0xb70] ;  /* 0x000b700001167983 */ /* 0x001ee80000300a00 */
[----:B------:R0:W-:Y:S04]  /*1c360*/  STL.64 [R1+0x2b8], R20 ;  /* 0x0002b81401007387 */ /* 0x0001e80000100a00 */
[----:B0-----:R-:W4:Y:S04]  /*1c370*/  LDL.LU.64 R20, [R1+0xb68] ;  /* 0x000b680001147983 */ /* 0x001f280000300a00 */
[----:B------:R0:W-:Y:S04]  /*1c380*/  STL.64 [R1+0x2b0], R18 ;  /* 0x0002b01201007387 */ /* 0x0001e80000100a00 */
[----:B0-----:R-:W2:Y:S04]  /*1c390*/  LDL.LU.64 R18, [R1+0xb60] ;  /* 0x000b600001127983 */ /* 0x001ea80000300a00 */
        /* <DEDUP_REMOVED lines=17> */
[----:B0-----:R-:W2:Y:S01]  /*1c4b0*/  LDL.LU.64 R28, [R1+0xb18] ;  /* 0x000b1800011c7983 */ /* 0x001ea20000300a00 */
[----:B---3--:R-:W-:-:S04]  /*1c4c0*/  IMAD.WIDE R22, R25, 0x2, R22 ;  /* 0x0000000219167825 */ /* 0x008fc800078e0216 */
[----:B----4-:R-:W-:-:S04]  /*1c4d0*/  IMAD.WIDE R20, R25, 0x2, R20 ;  /* 0x0000000219147825 */ /* 0x010fc800078e0214 */
[----:B--2---:R-:W-:-:S04]  /*1c4e0*/  IMAD.WIDE R18, R25, 0x2, R18 ;  /* 0x0000000219127825 */ /* 0x004fc800078e0212 */
        /* <DEDUP_REMOVED lines=8> */
[----:B------:R-:W-:-:S05]  /*1c570*/  IMAD.WIDE R28, R25, 0x2, R28 ;  /* 0x00000002191c7825 */ /* 0x000fca00078e021c */
        /* <DEDUP_REMOVED lines=9> */
[----:B0-----:R-:W3:Y:S04]  /*1c610*/  LDL.LU.64 R8, [R1+0x168] ;  /* 0x0001680001087983 */ /* 0x001ee80000300a00 */
[----:B------:R0:W-:Y:S04]  /*1c620*/  STL.64 [R1+0x238], R10 ;  /* 0x0002380a01007387 */ /* 0x0001e80000100a00 */
[----:B0-----:R-:W2:Y:S04]  /*1c630*/  LDL.LU.64 R10, [R1+0x160] ;  /* 0x00016000010a7983 */ /* 0x001ea80000300a00 */
        /* <DEDUP_REMOVED lines=11> */
[----:B0-----:R-:W2:Y:S01]  /*1c6f0*/  LDL.LU.64 R22, [R1+0x130] ;  /* 0x0001300001167983 */ /* 0x001ea20000300a00 */
[----:B------:R-:W-:-:S05]  /*1c700*/  IMAD.WIDE R26, R25, 0x2, R26 ;  /* 0x00000002191a7825 */ /* 0x000fca00078e021a */
[----:B------:R4:W-:Y:S02]  /*1c710*/  STL.64 [R1+0x200], R26 ;  /* 0x0002001a01007387 */ /* 0x0009e40000100a00 */
[----:B----4-:R-:W-:-:S04]  /*1c720*/  IMAD.WIDE R26, R25, 0x2, R20 ;  /* 0x00000002191a7825 */ /* 0x010fc800078e0214 */
[----:B---3--:R-:W-:-:S04]  /*1c730*/  IMAD.WIDE R20, R25, 0x2, R16 ;  /* 0x0000000219147825 */ /* 0x008fc800078e0210 */
[----:B------:R-:W-:-:S04]  /*1c740*/  IMAD.WIDE R16, R25, 0x2, R12 ;  /* 0x0000000219107825 */ /* 0x000fc800078e020c */
[----:B--2---:R-:W-:-:S05]  /*1c750*/  IMAD.WIDE R22, R25, 0x2, R22 ;  /* 0x0000000219167825 */ /* 0x004fca00078e0216 */
[----:B------:R0:W-:Y:S04]  /*1c760*/  STL.64 [R1+0x1f8], R22 ;  /* 0x0001f81601007387 */ /* 0x0001e80000100a00 */
[----:B------:R-:W-:Y:S01]  /*1c770*/  STL.64 [R1+0x1f0], R26 ;  /* 0x0001f01a01007387 */ /* 0x000fe20000100a00 */
[----:B------:R-:W-:-:S04]  /*1c780*/  IMAD.WIDE R12, R25, 0x2, R8 ;  /* 0x00000002190c7825 */ /* 0x000fc800078e0208 */
[----:B------:R-:W-:-:S04]  /*1c790*/  IMAD.WIDE R8, R25, 0x2, R4 ;  /* 0x0000000219087825 */ /* 0x000fc800078e0204 */
[----:B0-----:R-:W-:-:S04]  /*1c7a0*/  IMAD.WIDE R22, R25, 0x2, R18 ;  /* 0x0000000219167825 */ /* 0x001fc800078e0212 */
[----:B------:R-:W-:-:S04]  /*1c7b0*/  IMAD.WIDE R18, R25, 0x2, R14 ;  /* 0x0000000219127825 */ /* 0x000fc800078e020e */
[----:B------:R-:W-:-:S04]  /*1c7c0*/  IMAD.WIDE R14, R25, 0x2, R10 ;  /* 0x00000002190e7825 */ /* 0x000fc800078e020a */
[C---:B------:R-:W-:Y:S01]  /*1c7d0*/  IMAD.WIDE R10, R25.reuse, 0x2, R6 ;  /* 0x00000002190a7825 */ /* 0x040fe200078e0206 */
[----:B------:R-:W-:Y:S04]  /*1c7e0*/  STL.64 [R1+0x1e8], R22 ;  /* 0x0001e81601007387 */ /* 0x000fe80000100a00 */
[----:B------:R-:W-:Y:S04]  /*1c7f0*/  STL.64 [R1+0x1e0], R20 ;  /* 0x0001e01401007387 */ /* 0x000fe80000100a00 */
[----:B------:R-:W-:Y:S04]  /*1c800*/  STL.64 [R1+0x1d8], R18 ;  /* 0x0001d81201007387 */ /* 0x000fe80000100a00 */
[----:B------:R-:W-:Y:S04]  /*1c810*/  STL.64 [R1+0x1d0], R16 ;  /* 0x0001d01001007387 */ /* 0x000fe80000100a00 */
[----:B------:R-:W-:Y:S01]  /*1c820*/  STL.64 [R1+0x1c8], R14 ;  /* 0x0001c80e01007387 */ /* 0x000fe20000100a00 */
[----:B------:R-:W-:-:S03]  /*1c830*/  IMAD.WIDE R6, R25, 0x2, R2 ;  /* 0x0000000219067825 */ /* 0x000fc600078e0202 */
[----:B------:R-:W-:Y:S04]  /*1c840*/  STL.64 [R1+0x1c0], R12 ;  /* 0x0001c00c01007387 */ /* 0x000fe80000100a00 */
[----:B------:R-:W-:Y:S04]  /*1c850*/  STL.64 [R1+0x1b8], R10 ;  /* 0x0001b80a01007387 */ /* 0x000fe80000100a00 */
[----:B------:R-:W-:Y:S04]  /*1c860*/  STL.64 [R1+0x1b0], R8 ;  /* 0x0001b00801007387 */ /* 0x000fe80000100a00 */
[----:B------:R-:W2:Y:S04]  /*1c870*/  LDL.LU.64 R2, [R1+0x190] ;  /* 0x0001900001027983 */ /* 0x000ea80000300a00 */
[----:B------:R0:W-:Y:S04]  /*1c880*/  STL.64 [R1+0x1a8], R6 ;  /* 0x0001a80601007387 */ /* 0x0001e80000100a00 */
[----:B0-----:R-:W3:Y:S01]  /*1c890*/  LDL.LU.64 R6, [R1+0x3c0] ;  /* 0x0003c00001067983 */ /* 0x001ee20000300a00 */
[----:B------:R-:W-:-:S05]  /*1c8a0*/  IMAD.WIDE R4, R25, 0x2, R28 ;  /* 0x0000000219047825 */ /* 0x000fca00078e021c */
[----:B------:R-:W-:Y:S04]  /*1c8b0*/  STL.64 [R1+0x1a0], R4 ;  /* 0x0001a00401007387 */ /* 0x000fe80000100a00 */
[----:B---3--:R0:W-:Y:S04]  /*1c8c0*/  STL.64 [R1+0xaf0], R6 ;  /* 0x000af00601007387 */ /* 0x0081e80000100a00 */
[----:B0-----:R-:W3:Y:S04]  /*1c8d0*/  LDL.LU.64 R6, [R1+0x3b8] ;  /* 0x0003b80001067983 */ /* 0x001ee80000300a00 */
        /* <DEDUP_REMOVED lines=8> */
[----:B------:R-:W4:Y:S04]  /*1c960*/  LDL.LU.64 R8, [R1+0x3c8] ;  /* 0x0003c80001087983 */ /* 0x000f280000300a00 */
[----:B------:R-:W2:Y:S04]  /*1c970*/  LDL.LU.64 R26, [R1+0x420] ;  /* 0x00042000011a7983 */ /* 0x000ea80000300a00 */
        /* <DEDUP_REMOVED lines=17> */
[----:B0-----:R-:W2:Y:S01]  /*1ca90*/  LDL.LU.64 R26, [R1+0x3d8] ;  /* 0x0003d800011a7983 */ /* 0x001ea20000300a00 */
[----:B------:R-:W-:-:S04]  /*1caa0*/  IMAD.WIDE R2, R25, 0x2, R2 ;  /* 0x0000000219027825 */ /* 0x000fc800078e0202 */
[C---:B---3--:R-:W-:Y:S01]  /*1cab0*/  IMAD.WIDE R6, R25.reuse, 0x2, R6 ;  /* 0x0000000219067825 */ /* 0x048fe200078e0206 */
[----:B--2---:R0:W-:Y:S04]  /*1cac0*/  STL.64 [R1+0xae8], R26 ;  /* 0x000ae81a01007387 */ /* 0x0041e80000100a00 */
[----:B0-----:R-:W2:Y:S04]  /*1cad0*/  LDL.LU.64 R26, [R1+0x3d0] ;  /* 0x0003d000011a7983 */ /* 0x001ea80000300a00 */
[----:B------:R-:W3:Y:S04]  /*1cae0*/  LDL.LU.64 R22, [R1+0x428] ;  /* 0x0004280001167983 */ /* 0x000ee80000300a00 */
        /* <DEDUP_REMOVED lines=8> */
[----:B------:R0:W-:Y:S04]  /*1cb70*/  STL.64 [R1+0x198], R2 ;  /* 0x0001980201007387 */ /* 0x0001e80000100a00 */
[----:B0-----:R-:W3:Y:S04]  /*1cb80*/  LDL.LU.64 R2, [R1+0x470] ;  /* 0x0004700001027983 */ /* 0x001ee80000300a00 */
[----:B------:R0:W-:Y:S04]  /*1cb90*/  STL.64 [R1+0x190], R6 ;  /* 0x0001900601007387 */ /* 0x0001e80000100a00 */
[----:B0-----:R-:W4:Y:S02]  /*1cba0*/  LDL.LU.64 R6, [R1+0xb10] ;  /* 0x000b100001067983 */ /* 0x001f240000300a00 */
[----:B----4-:R-:W-:-:S05]  /*1cbb0*/  IMAD.WIDE R6, R25, 0x2, R6 ;  /* 0x0000000219067825 */ /* 0x010fca00078e0206 */
        /* <DEDUP_REMOVED lines=10> */
[----:B0-----:R-:W4:Y:S01]  /*1cc60*/  LDL.LU.64 R6, [R1+0xaf0] ;  /* 0x000af00001067983 */ /* 0x001f220000300a00 */
[----:B------:R-:W-:-:S04]  /*1cc70*/  IMAD.WIDE R8, R25, 0x2, R8 ;  /* 0x0000000219087825 */ /* 0x000fc800078e0208 */
[----:B--2---:R-:W-:-:S04]  /*1cc80*/  IMAD.WIDE R26, R25, 0x2, R26 ;  /* 0x00000002191a7825 */ /* 0x004fc800078e021a */
[----:B----4-:R-:W-:-:S05]  /*1cc90*/  IMAD.WIDE R6, R25, 0x2, R6 ;  /* 0x0000000219067825 */ /* 0x010fca00078e0206 */
[----:B------:R0:W-:Y:S04]  /*1cca0*/  STL.64 [R1+0x168], R6 ;  /* 0x0001680601007387 */ /* 0x0001e80000100a00 */
[----:B0-----:R-:W2:Y:S04]  /*1ccb0*/  LDL.LU.64 R6, [R1+0x478] ;  /* 0x0004780001067983 */ /* 0x001ea80000300a00 */
[----:B------:R0:W-:Y:S04]  /*1ccc0*/  STL.64 [R1+0x160], R8 ;  /* 0x0001600801007387 */ /* 0x0001e80000100a00 */
[----:B0-----:R-:W4:Y:S04]  /*1ccd0*/  LDL.LU.64 R8, [R1+0x480] ;  /* 0x0004800001087983 */ /* 0x001f280000300a00 */
[----:B------:R0:W-:Y:S04]  /*1cce0*/  STL.64 [R1+0x158], R26 ;  /* 0x0001581a01007387 */ /* 0x0001e80000100a00 */
[----:B0-----:R-:W3:Y:S02]  /*1ccf0*/  LDL.LU.64 R26, [R1+0xae8] ;  /* 0x000ae800011a7983 */ /* 0x001ee40000300a00 */
[----:B---3--:R-:W-:-:S05]  /*1cd00*/  IMAD.WIDE R26, R25, 0x2, R26 ;  /* 0x00000002191a7825 */ /* 0x008fca00078e021a */
        /* <DEDUP_REMOVED lines=25> */
[----:B0-----:R-:W3:Y:S01]  /*1cea0*/  LDL.LU.64 R26, [R1+0xaa0] ;  /* 0x000aa000011a7983 */ /* 0x001ee20000300a00 */
[----:B------:R-:W-:-:S04]  /*1ceb0*/  IMAD.WIDE R10, R25, 0x2, R10 ;  /* 0x00000002190a7825 */ /* 0x000fc800078e020a */
[----:B---3--:R-:W-:-:S05]  /*1cec0*/  IMAD.WIDE R26, R25, 0x2, R26 ;  /* 0x00000002191a7825 */ /* 0x008fca00078e021a */
[----:B------:R0:W-:Y:S02]  /*1ced0*/  STL.64 [R1+0x108], R26 ;  /* 0x0001081a01007387 */ /* 0x0001e40000100a00 */
[----:B0-----:R-:W-:-:S04]  /*1cee0*/  IMAD.WIDE R26, R25, 0x2, R22 ;  /* 0x00000002191a7825 */ /* 0x001fc800078e0216 */
[----:B------:R-:W-:-:S04]  /*1cef0*/  IMAD.WIDE R22, R25, 0x2, R20 ;  /* 0x0000000219167825 */ /* 0x000fc800078e0214 */
[----:B------:R-:W-:-:S04]  /*1cf00*/  IMAD.WIDE R20, R25, 0x2, R18 ;  /* 0x0000000219147825 */ /* 0x000fc800078e0212 */
[----:B------:R-:W-:-:S04]  /*1cf10*/  IMAD.WIDE R18, R25, 0x2, R16 ;  /* 0x0000000219127825 */ /* 0x000fc800078e0210 */
[C---:B------:R-:W-:Y:S01]  /*1cf20*/  IMAD.WIDE R16, R25.reuse, 0x2, R14 ;  /* 0x0000000219107825 */ /* 0x040fe200078e020e */
[----:B------:R-:W-:Y:S03]  /*1cf30*/  STL.64 [R1+0x100], R26 ;  /* 0x0001001a01007387 */ /* 0x000fe60000100a00 */
[C---:B------:R-:W-:Y:S01]  /*1cf40*/  IMAD.WIDE R14, R25.reuse, 0x2, R12 ;  /* 0x00000002190e7825 */ /* 0x040fe200078e020c */
[----:B------:R-:W-:Y:S04]  /*1cf50*/  STL.64 [R1+0xf8], R22 ;  /* 0x0000f81601007387 */ /* 0x000fe80000100a00 */
[----:B------:R-:W-:Y:S04]  /*1cf60*/  STL.64 [R1+0xf0], R20 ;  /* 0x0000f01401007387 */ /* 0x000fe80000100a00 */
[----:B------:R-:W-:Y:S04]  /*1cf70*/  STL.64 [R1+0xe8], R18 ;  /* 0x0000e81201007387 */ /* 0x000fe80000100a00 */
[----:B------:R-:W-:Y:S01]  /*1cf80*/  STL.64 [R1+0xe0], R16 ;  /* 0x0000e01001007387 */ /* 0x000fe20000100a00 */
[----:B------:R-:W-:-:S03]  /*1cf90*/  IMAD.WIDE R12, R25, 0x2, R28 ;  /* 0x00000002190c7825 */ /* 0x000fc600078e021c */
[----:B------:R-:W-:Y:S04]  /*1cfa0*/  STL.64 [R1+0xd8], R14 ;  /* 0x0000d80e01007387 */ /* 0x000fe80000100a00 */
[----:B------:R-:W3:Y:S04]  /*1cfb0*/  LDL.LU.64 R28, [R1+0x488] ;  /* 0x00048800011c7983 */ /* 0x000ee80000300a00 */
[----:B------:R0:W-:Y:S04]  /*1cfc0*/  STL.64 [R1+0xd0], R10 ;  /* 0x0000d00a01007387 */ /* 0x0001e80000100a00 */
[----:B------:R-:W-:Y:S01]  /*1cfd0*/  STL.64 [R1+0xc8], R12 ;  /* 0x0000c80c01007387 */ /* 0x000fe20000100a00 */
[----:B0-----:R-:W-:-:S04]  /*1cfe0*/  IMAD.WIDE R10, R25, 0x2, R4 ;  /* 0x00000002190a7825 */ /* 0x001fc800078e0204 */
[C---:B------:R-:W-:Y:S02]  /*1cff0*/  IMAD.WIDE R4, R25.reuse, 0x2, R2 ;  /* 0x0000000219047825 */ /* 0x040fe400078e0202 */
[----:B------:R-:W2:Y:S04]  /*1d000*/  LDL.LU.64 R2, [R1+0x498] ;  /* 0x0004980001027983 */ /* 0x000ea80000300a00 */
[----:B------:R-:W-:Y:S04]  /*1d010*/  STL.64 [R1+0xc0], R10 ;  /* 0x0000c00a01007387 */ /* 0x000fe80000100a00 */
[----:B--2---:R0:W-:Y:S04]  /*1d020*/  STL.64 [R1+0xa98], R2 ;  /* 0x000a980201007387 */ /* 0x0041e80000100a00 */
[----:B------:R1:W-:Y:S04]  /*1d030*/  STL.64 [R1+0xb8], R4 ;  /* 0x0000b80401007387 */ /* 0x0003e80000100a00 */
[----:B0-----:R-:W2:Y:S04]  /*1d040*/  LDL.LU.64 R2, [R1+0x490] ;  /* 0x0004900001027983 */ /* 0x001ea80000300a00 */
[----:B-1----:R-:W3:Y:S01]  /*1d050*/  LDL.LU.64 R4, [R1+0x4a8] ;  /* 0x0004a80001047983 */ /* 0x002ee20000300a00 */
[----:B------:R-:W-:-:S04]  /*1d060*/  IMAD.WIDE R10, R25, 0x2, R6 ;  /* 0x00000002190a7825 */ /* 0x000fc800078e0206 */
[C---:B----4-:R-:W-:Y:S01]  /*1d070*/  IMAD.WIDE R12, R25.reuse, 0x2, R8 ;  /* 0x00000002190c7825 */ /* 0x050fe200078e0208 */
[----:B---3--:R0:W-:Y:S04]  /*1d080*/  STL.64 [R1+0xa90], R4 ;  /* 0x000a900401007387 */ /* 0x0081e80000100a00 */
[----:B0-----:R-:W3:Y:S04]  /*1d090*/  LDL.LU.64 R4, [R1+0x4a0] ;  /* 0x0004a00001047983 */ /* 0x001ee80000300a00 */
[----:B------:R-:W4:Y:S04]  /*1d0a0*/  LDL.LU.64 R6, [R1+0x4b0] ;  /* 0x0004b00001067983 */ /* 0x000f280000300a00 */
[----:B------:R0:W-:Y:S04]  /*1d0b0*/  STL.64 [R1+0xb0], R10 ;  /* 0x0000b00a01007387 */ /* 0x0001e80000100a00 */
[----:B------:R-:W4:Y:S04]  /*1d0c0*/  LDL.LU.64 R8, [R1+0x4b8] ;  /* 0x0004b80001087983 */ /* 0x000f280000300a00 */
[----:B0-----:R-:W4:Y:S04]  /*1d0d0*/  LDL.LU.64 R10, [R1+0x4c0] ;  /* 0x0004c000010a7983 */ /* 0x001f280000300a00 */
[----:B------:R0:W-:Y:S04]  /*1d0e0*/  STL.64 [R1+0xa8], R12 ;  /* 0x0000a80c01007387 */ /* 0x0001e80000100a00 */
[----:B0-----:R-:W4:Y:S04]  /*1d0f0*/  LDL.LU.64 R12, [R1+0x4c8] ;  /* 0x0004c800010c7983 */ /* 0x001f280000300a00 */
[----:B------:R-:W2:Y:S04]  /*1d100*/  LDL.LU.64 R14, [R1+0x4d8] ;  /* 0x0004d800010e7983 */ /* 0x000ea80000300a00 */
[----:B--2---:R0:W-:Y:S04]  /*1d110*/  STL.64 [R1+0xa88], R14 ;  /* 0x000a880e01007387 */ /* 0x0041e80000100a00 */
[----:B0-----:R-:W2:Y:S04]  /*1d120*/  LDL.LU.64 R14, [R1+0x4d0] ;  /* 0x0004d000010e7983 */ /* 0x001ea80000300a00 */
[----:B------:R-:W3:Y:S04]  /*1d130*/  LDL.LU.64 R16, [R1+0x4f0] ;  /* 0x0004f00001107983 */ /* 0x000ee80000300a00 */
[----:B---3--:R0:W-:Y:S04]  /*1d140*/  STL.64 [R1+0xa78], R16 ;  /* 0x000a781001007387 */ /* 0x0081e80000100a00 */
[----:B0-----:R-:W3:Y:S04]  /*1d150*/  LDL.LU.64 R16, [R1+0x4e8] ;  /* 0x0004e80001107983 */ /* 0x001ee80000300a00 */
[----:B---3--:R0:W-:Y:S04]  /*1d160*/  STL.64 [R1+0xa80], R16 ;  /* 0x000a801001007387 */ /* 0x0081e80000100a00 */
[----:B0-----:R-:W3:Y:S04]  /*1d170*/  LDL.LU.64 R16, [R1+0x4e0] ;  /* 0x0004e00001107983 */ /* 0x001ee80000300a00 */
[----:B------:R-:W4:Y:S04]  /*1d180*/  LDL.LU.64 R18, [R1+0x500] ;  /* 0x0005000001127983 */ /* 0x000f280000300a00 */
[----:B----4-:R0:W-:Y:S04]  /*1d190*/  STL.64 [R1+0xa70], R18 ;  /* 0x000a701201007387 */ /* 0x0101e80000100a00 */
[----:B0-----:R-:W4:Y:S04]  /*1d1a0*/  LDL.LU.64 R18, [R1+0x4f8] ;  /* 0x0004f80001127983 */ /* 0x001f280000300a00 */
[----:B------:R-:W2:Y:S04]  /*1d1b0*/  LDL.LU.64 R20, [R1+0x518] ;  /* 0x0005180001147983 */ /* 0x000ea80000300a00 */
[----:B--2---:R0:W-:Y:S04]  /*1d1c0*/  STL.64 [R1+0xa60], R20 ;  /* 0x000a601401007387 */ /* 0x0041e80000100a00 */
[----:B0-----:R-:W2:Y:S01]  /*1d1d0*/  LDL.LU.64 R20, [R1+0x510] ;  /* 0x0005100001147983 */ /* 0x001ea20000300a00 */
[----:B------:R-:W-:-:S04]  /*1d1e0*/  IMAD.WIDE R28, R25, 0x2, R28 ;  /* 0x00000002191c7825 */ /* 0x000fc800078e021c */
[C---:B------:R-:W-:Y:S01]  /*1d1f0*/  IMAD.WIDE R2, R25.reuse, 0x2, R2 ;  /* 0x0000000219027825 */ /* 0x040fe200078e0202 */
[----:B--2---:R0:W-:Y:S04]  /*1d200*/  STL.64 [R1+0xa68], R20 ;  /* 0x000a681401007387 */ /* 0x0041e80000100a00 */
[----:B0-----:R-:W2:Y:S04]  /*1d210*/  LDL.LU.64 R20, [R1+0x508] ;  /* 0x0005080001147983 */ /* 0x001ea80000300a00 */
[----:B------:R-:W2:Y:S04]  /*1d220*/  LDL.LU.64 R26, [R1+0x520] ;  /* 0x00052000011a7983 */ /* 0x000ea80000300a00 */
[----:B------:R-:W2:Y:S04]  /*1d230*/  LDL.LU.64 R22, [R1+0x528] ;  /* 0x0005280001167983 */ /* 0x000ea80000300a00 */
[----:B------:R0:W-:Y:S04]  /*1d240*/  STL.64 [R1+0xa0], R28 ;  /* 0x0000a01c01007387 */ /* 0x0001e80000100a00 */
[----:B0-----:R-:W2:Y:S04]  /*1d250*/  LDL.LU.64 R28, [R1+0x530] ;  /* 0x00053000011c7983 */ /* 0x001ea80000300a00 */
[----:B------:R0:W-:Y:S04]  /*1d260*/  STL.64 [R1+0x98], R2 ;  /* 0x0000980201007387 */ /* 0x0001e80000100a00 */
[----:B0-----:R-:W3:Y:S01]  /*1d270*/  LDL.LU.64 R2, [R1+0xa98] ;  /* 0x000a980001027983 */ /* 0x001ee20000300a00 */
[----:B------:R-:W-:-:S04]  /*1d280*/  IMAD.WIDE R4, R25, 0x2, R4 ;  /* 0x0000000219047825 */ /* 0x000fc800078e0204 */
[----:B---3--:R-:W-:-:S05]  /*1d290*/  IMAD.WIDE R2, R25, 0x2, R2 ;  /* 0x0000000219027825 */ /* 0x008fca00078e0202 */
[----:B------:R0:W-:Y:S04]  /*1d2a0*/  STL.64 [R1+0x90], R2 ;  /* 0x0000900201007387 */ /* 0x0001e80000100a00 */
[----:B0-----:R-:W3:Y:S04]  /*1d2b0*/  LDL.LU.64 R2, [R1+0x538] ;  /* 0x0005380001027983 */ /* 0x001ee80000300a00 */
[----:B------:R0:W-:Y:S04]  /*1d2c0*/  STL.64 [R1+0x88], R4 ;  /* 0x0000880401007387 */ /* 0x0001e80000100a00 */
[----:B0-----:R-:W4:Y:S01]  /*1d2d0*/  LDL.LU.64 R4, [R1+0xa90] ;  /* 0x000a900001047983 */ /* 0x001f220000300a00 */
[----:B------:R-:W-:-:S04]  /*1d2e0*/  IMAD.WIDE R6, R25, 0x2, R6 ;  /* 0x0000000219067825 */ /* 0x000fc800078e0206 */
[----:B------:R-:W-:-:S04]  /*1d2f0*/  IMAD.WIDE R8, R25, 0x2, R8 ;  /* 0x0000000219087825 */ /* 0x000fc800078e0208 */
[----:B------:R-:W-:-:S04]  /*1d300*/  IMAD.WIDE R10, R25, 0x2, R10 ;  /* 0x00000002190a7825 */ /* 0x000fc800078e020a */
[----:B------:R-:W-:-:S04]  /*1d310*/  IMAD.WIDE R12, R25, 0x2, R12 ;  /* 0x00000002190c7825 */ /* 0x000fc800078e020c */
[----:B------:R-:W-:-:S04]  /*1d320*/  IMAD.WIDE R14, R25, 0x2, R14 ;  /* 0x00000002190e7825 */ /* 0x000fc800078e020e */
[----:B----4-:R-:W-:-:S05]  /*1d330*/  IMAD.WIDE R4, R25, 0x2, R4 ;  /* 0x0000000219047825 */ /* 0x010fca00078e0204 */
[----:B------:R0:W-:Y:S04]  /*1d340*/  STL.64 [R1+0x80], R4 ;  /* 0x0000800401007387 */ /* 0x0001e80000100a00 */
[----:B0-----:R-:W4:Y:S04]  /*1d350*/  LDL.LU.64 R4, [R1+0x540] ;  /* 0x0005400001047983 */ /* 0x001f280000300a00 */
        /* <DEDUP_REMOVED lines=9> */
[----:B0-----:R-:W2:Y:S01]  /*1d3f0*/  LDL.LU.64 R14, [R1+0xa88] ;  /* 0x000a8800010e7983 */ /* 0x001ea20000300a00 */
[----:B------:R-:W-:-:S04]  /*1d400*/  IMAD.WIDE R16, R25, 0x2, R16 ;  /* 0x0000000219107825 */ /* 0x000fc800078e0210 */
[----:B--2---:R-:W-:-:S05]  /*1d410*/  IMAD.WIDE R14, R25, 0x2, R14 ;  /* 0x00000002190e7825 */ /* 0x004fca00078e020e */
[----:B------:R0:W-:Y:S04]  /*1d420*/  STL.64 [R1+0x50], R14 ;  /* 0x0000500e01007387 */ /* 0x0001e80000100a00 */
[----:B0-----:R-:W2:Y:S04]  /*1d430*/  LDL.LU.64 R14, [R1+0x568] ;  /* 0x00056800010e7983 */ /* 0x001ea80000300a00 */
[----:B------:R0:W-:Y:S04]  /*1d440*/  STL.64 [R1+0x48], R16 ;  /* 0x0000481001007387 */ /* 0x0001e80000100a00 */
[----:B0-----:R-:W3:Y:S02]  /*1d450*/  LDL.LU.64 R16, [R1+0xa80] ;  /* 0x000a800001107983 */ /* 0x001ee40000300a00 */
[----:B---3--:R-:W-:-:S05]  /*1d460*/  IMAD.WIDE R16, R25, 0x2, R16 ;  /* 0x0000000219107825 */ /* 0x008fca00078e0210 */
        /* <DEDUP_REMOVED lines=9> */
[----:B----4-:R-:W-:-:S05]  /*1d500*/  IMAD.WIDE R18, R25, 0x2, R18 ;  /* 0x0000000219127825 */ /* 0x010fca00078e0212 */
[----:B------:R0:W-:Y:S04]  /*1d510*/  STL.64 [R1+0x28], R18 ;  /* 0x0000281201007387 */ /* 0x0001e80000100a00 */
[----:B0-----:R-:W4:Y:S04]  /*1d520*/  LDL.LU.64 R18, [R1+0x578] ;  /* 0x0005780001127983 */ /* 0x001f280000300a00 */
[----:B------:R0:W-:Y:S04]  /*1d530*/  STL.64 [R1+0x20], R20 ;  /* 0x0000201401007387 */ /* 0x0001e80000100a00 */
[----:B0-----:R-:W2:Y:S02]  /*1d540*/  LDL.LU.64 R20, [R1+0xa68] ;  /* 0x000a680001147983 */ /* 0x001ea40000300a00 */
[----:B--2---:R-:W-:-:S05]  /*1d550*/  IMAD.WIDE R20, R25, 0x2, R20 ;  /* 0x0000000219147825 */ /* 0x004fca00078e0214 */
[----:B------:R0:W-:Y:S04]  /*1d560*/  STL.64 [R1+0x18], R20 ;  /* 0x0000181401007387 */ /* 0x0001e80000100a00 */
[----:B0-----:R-:W2:Y:S01]  /*1d570*/  LDL.LU.64 R20, [R1+0xa60] ;  /* 0x000a600001147983 */ /* 0x001ea20000300a00 */
        /* <DEDUP_REMOVED lines=11> */
[----:B------:R0:W-:Y:S02]  /*1d630*/  STL.64 [R1+0x8], R26 ;  /* 0x0000081a01007387 */ /* 0x0001e40000100a00 */
[----:B0-----:R-:W-:-:S02]  /*1d640*/  IMAD.WIDE R26, R25, 0x2, R22 ;  /* 0x00000002191a7825 */ /* 0x001fc400078e0216 */
[----:B------:R-:W2:Y:S04]  /*1d650*/  LDL.LU.64 R22, [R1+0x588] ;  /* 0x0005880001167983 */ /* 0x000ea80000300a00 */
[----:B------:R0:W-:Y:S04]  /*1d660*/  STL.64 [R1], R26 ;  /* 0x0000001a01007387 */ /* 0x0001e80000100a00 */
[----:B------:R-:W-:Y:S01]  /*1d670*/  STL.64 [R1+0x9e0], R28 ;  /* 0x0009e01c01007387 */ /* 0x000fe20000100a00 */
[----:B------:R-:W-:-:S03]  /*1d680*/  IMAD.WIDE R14, R25, 0x2, R14 ;  /* 0x00000002190e7825 */ /* 0x000fc600078e020e */
[----:B0-----:R-:W2:Y:S04]  /*1d690*/  LDL.LU.64 R26, [R1+0x790] ;  /* 0x00079000011a7983 */ /* 0x001ea80000300a00 */
[----:B------:R-:W-:Y:S04]  /*1d6a0*/  STL.64 [R1+0x9e8], R2 ;  /* 0x0009e80201007387 */ /* 0x000fe80000100a00 */
[----:B------:R-:W-:Y:S04]  /*1d6b0*/  STL.64 [R1+0x9f0], R4 ;  /* 0x0009f00401007387 */ /* 0x000fe80000100a00 */
[----:B------:R-:W-:Y:S04]  /*1d6c0*/  STL.64 [R1+0x9f8], R6 ;  /* 0x0009f80601007387 */ /* 0x000fe80000100a00 */
[----:B------:R-:W-:Y:S04]  /*1d6d0*/  STL.64 [R1+0xa00], R8 ;  /* 0x000a000801007387 */ /* 0x000fe80000100a00 */
[----:B------:R-:W-:Y:S04]  /*1d6e0*/  STL.64 [R1+0xa08], R10 ;  /* 0x000a080a01007387 */ /* 0x000fe80000100a00 */
[----:B------:R0:W-:Y:S01]  /*1d6f0*/  STL.64 [R1+0xa10], R12 ;  /* 0x000a100c01007387 */ /* 0x0001e20000100a00 */
[----:B---3--:R-:W-:-:S04]  /*1d700*/  IMAD.WIDE R16, R25, 0x2, R16 ;  /* 0x0000000219107825 */ /* 0x008fc800078e0210 */
[C---:B----4-:R-:W-:Y:S01]  /*1d710*/  IMAD.WIDE R18, R25.reuse, 0x2, R18 ;  /* 0x0000000219127825 */ /* 0x050fe200078e0212 */
[----:B0-----:R-:W3:Y:S04]  /*1d720*/  LDL.LU.64 R12, [R1+0x388] ;  /* 0x00038800010c7983 */ /* 0x001ee80000300a00 */
[----:B------:R-:W4:Y:S04]  /*1d730*/  LDL.LU.64 R10, [R1+0x370] ;  /* 0x00037000010a7983 */ /* 0x000f280000300a00 */
[----:B------:R0:W-:Y:S04]  /*1d740*/  STL.64 [R1+0xa18], R14 ;  /* 0x000a180e01007387 */ /* 0x0001e80000100a00 */
[----:B0-----:R-:W3:Y:S04]  /*1d750*/  LDL.LU.64 R14, [R1+0x390] ;  /* 0x00039000010e7983 */ /* 0x001ee80000300a00 */
[----:B------:R0:W-:Y:S04]  /*1d760*/  STL.64 [R1+0xa20], R16 ;  /* 0x000a201001007387 */ /* 0x0001e80000100a00 */
[----:B0-----:R-:W4:Y:S04]  /*1d770*/  LDL.LU.64 R16, [R1+0x368] ;  /* 0x0003680001107983 */ /* 0x001f280000300a00 */
[----:B------:R-:W4:Y:S04]  /*1d780*/  LDL.LU.64 R8, [R1+0x360] ;  /* 0x0003600001087983 */ /* 0x000f280000300a00 */
[----:B------:R0:W-:Y:S04]  /*1d790*/  STL.64 [R1+0xa28], R18 ;  /* 0x000a281201007387 */ /* 0x0001e80000100a00 */
[----:B0-----:R-:W4:Y:S04]  /*1d7a0*/  LDL.LU.64 R18, [R1+0x378] ;  /* 0x0003780001127983 */ /* 0x001f280000300a00 */
[----:B------:R-:W4:Y:S01]  /*1d7b0*/  LDL.LU.64 R6, [R1+0x358] ;  /* 0x0003580001067983 */ /* 0x000f220000300a00 */
[----:B--2---:R-:W-:-:S05]  /*1d7c0*/  IMAD.WIDE R20, R25, 0x2, R20 ;  /* 0x0000000219147825 */ /* 0x004fca00078e0214 */
[----:B------:R0:W-:Y:S04]  /*1d7d0*/  STL.64 [R1+0xa30], R20 ;  /* 0x000a301401007387 */ /* 0x0001e80000100a00 */
[----:B0-----:R-:W2:Y:S01]  /*1d7e0*/  LDL.LU.64 R20, [R1+0x380] ;  /* 0x0003800001147983 */ /* 0x001ea20000300a00 */
[----:B------:R-:W-:-:S03]  /*1d7f0*/  IMAD.WIDE R22, R25, 0x2, R22 ;  /* 0x0000000219167825 */ /* 0x000fc600078e0216 */
[----:B------:R-:W4:Y:S04]  /*1d800*/  LDL.LU.64 R4, [R1+0x350] ;  /* 0x0003500001047983 */ /* 0x000f280000300a00 */
[----:B------:R-:W-:Y:S04]  /*1d810*/  STL.64 [R1+0xa38], R22 ;  /* 0x000a381601007387 */ /* 0x000fe80000100a00 */
[----:B------:R-:W4:Y:S04]  /*1d820*/  LDL.LU.64 R2, [R1+0x348] ;  /* 0x0003480001027983 */ /* 0x000f280000300a00 */
[----:B------:R-:W4:Y:S01]  /*1d830*/  LDL.LU.64 R28, [R1+0x340] ;  /* 0x00034000011c7983 */ /* 0x000f220000300a00 */
[----:B------:R-:W-:-:S05]  /*1d840*/  IMAD.WIDE R26, R25, 0x2, R26 ;  /* 0x00000002191a7825 */ /* 0x000fca00078e021a */
[----:B------:R-:W-:Y:S04]  /*1d850*/  STL.64 [R1+0xa48], R26 ;  /* 0x000a481a01007387 */ /* 0x000fe80000100a00 */
[----:B------:R-:W-:Y:S04]  /*1d860*/  STL [R1+0xa40], R24 ;  /* 0x000a401801007387 */ /* 0x000fe80000100800 */
[----:B---3--:R0:W-:Y:S01]  /*1d870*/  STL [R1+0x390], R14 ;  /* 0x0003900e01007387 */ /* 0x0081e20000100800 */
[----:B------:R-:W-:-:S03]  /*1d880*/  IMAD.MOV.U32 R0, RZ, RZ, R15 ;  /* 0x000000ffff007224 */ /* 0x000fc600078e000f */
[----:B0-----:R-:W3:Y:S04]  /*1d890*/  LDL.LU.64 R14, [R1+0x338] ;  /* 0x00033800010e7983 */ /* 0x001ee80000300a00 */
[----:B------:R0:W-:Y:S04]  /*1d8a0*/  STL [R1+0x53c], R0 ;  /* 0x00053c0001007387 */ /* 0x0001e80000100800 */
[----:B------:R1:W-:Y:S01]  /*1d8b0*/  STL [R1+0x388], R12 ;  /* 0x0003880c01007387 */ /* 0x0003e20000100800 */
[----:B0-----:R-:W-:-:S03]  /*1d8c0*/  IMAD.MOV.U32 R0, RZ, RZ, R13 ;  /* 0x000000ffff007224 */ /* 0x001fc600078e000d */
[----:B-1----:R-:W3:Y:S04]  /*1d8d0*/  LDL.LU.64 R12, [R1+0x330] ;  /* 0x00033000010c7983 */ /* 0x002ee80000300a00 */
[----:B------:R0:W-:Y:S04]  /*1d8e0*/  STL [R1+0x534], R0 ;  /* 0x0005340001007387 */ /* 0x0001e80000100800 */
[----:B--2---:R1:W-:Y:S01]  /*1d8f0*/  STL [R1+0x380], R20 ;  /* 0x0003801401007387 */ /* 0x0043e20000100800 */
[----:B0-----:R-:W-:-:S03]  /*1d900*/  IMAD.MOV.U32 R0, RZ, RZ, R21 ;  /* 0x000000ffff007224 */ /* 0x001fc600078e0015 */
[----:B-1----:R-:W2:Y:S04]  /*1d910*/  LDL.LU.64 R20, [R1+0x328] ;  /* 0x0003280001147983 */ /* 0x002ea80000300a00 */
[----:B------:R0:W-:Y:S04]  /*1d920*/  STL [R1+0x52c], R0 ;  /* 0x00052c0001007387 */ /* 0x0001e80000100800 */
[----:B----4-:R1:W-:Y:S01]  /*1d930*/  STL [R1+0x378], R18 ;  /* 0x0003781201007387 */ /* 0x0103e20000100800 */
[----:B0-----:R-:W-:-:S03]  /*1d940*/  IMAD.MOV.U32 R0, RZ, RZ, R19 ;  /* 0x000000ffff007224 */ /* 0x001fc600078e0013 */
[----:B-1----:R-:W4:Y:S04]  /*1d950*/  LDL.LU.64 R18, [R1+0x320] ;  /* 0x0003200001127983 */ /* 0x002f280000300a00 */
[----:B------:R0:W-:Y:S04]  /*1d960*/  STL [R1+0x524], R0 ;  /* 0x0005240001007387 */ /* 0x0001e80000100800 */
[----:B------:R1:W-:Y:S01]  /*1d970*/  STL [R1+0x370], R10 ;  /* 0x0003700a01007387 */ /* 0x0003e20000100800 */
        /* <DEDUP_REMOVED lines=27> */
[----:B---3--:R1:W-:Y:S01]  /*1db30*/  STL [R1+0x338], R14 ;  /* 0x0003380e01007387 */ /* 0x0083e20000100800 */
[----:B0-----:R-:W-:-:S03]  /*1db40*/  IMAD.MOV.U32 R0, RZ, RZ, R15 ;  /* 0x000000ffff007224 */ /* 0x001fc600078e000f */
[----:B-1----:R-:W3:Y:S04]  /*1db50*/  LDL.LU.64 R14, [R1+0x2e0] ;  /* 0x0002e000010e7983 */ /* 0x002ee80000300a00 */
        /* <DEDUP_REMOVED lines=149> */
[----:B------:R-:W-:Y:S04]  /*1e4b0*/  STL [R1+0x41c], R16 ;  /* 0x00041c1001007387 */ /* 0x000fe80000100800 */
[----:B------:R-:W4:Y:S01]  /*1e4c0*/  LDL.LU.64 R22, [R1+0x1b0] ;  /* 0x0001b00001167983 */ /* 0x000f220000300a00 */
[----:B0-----:R-:W-:-:S05]  /*1e4d0*/  IMAD.MOV.U32 R0, RZ, RZ, R17 ;  /* 0x000000ffff007224 */ /* 0x001fca00078e0011 */
        /* <DEDUP_REMOVED lines=9> */
[----:B------:R1:W-:Y:S04]  /*1e570*/  STL [R1+0x428], R4 ;  /* 0x0004280401007387 */ /* 0x0003e80000100800 */
[----:B------:R-:W4:Y:S01]  /*1e580*/  LDL.LU.64 R16, [R1+0x198] ;  /* 0x0001980001107983 */ /* 0x000f220000300a00 */
[----:B0-----:R-:W-:-:S05]  /*1e590*/  IMAD.MOV.U32 R0, RZ, RZ, R5 ;  /* 0x000000ffff007224 */ /* 0x001fca00078e0005 */
[----:B------:R0:W-:Y:S04]  /*1e5a0*/  STL [R1+0x1f0], R0 ;  /* 0x0001f00001007387 */ /* 0x0001e80000100800 */
[----:B------:R0:W-:Y:S04]  /*1e5b0*/  STL [R1+0x42c], R2 ;  /* 0x00042c0201007387 */ /* 0x0001e80000100800 */
[----:B-1----:R-:W4:Y:S01]  /*1e5c0*/  LDL.LU.64 R4, [R1+0x190] ;  /* 0x0001900001047983 */ /* 0x002f220000300a00 */
[----:B0-----:R-:W-:-:S05]  /*1e5d0*/  IMAD.MOV.U32 R0, RZ, RZ, R3 ;  /* 0x000000ffff007224 */ /* 0x001fca00078e0003 */
[----:B------:R0:W-:Y:S04]  /*1e5e0*/  STL [R1+0x1e8], R0 ;  /* 0x0001e80001007387 */ /* 0x0001e80000100800 */
[----:B------:R1:W-:Y:S04]  /*1e5f0*/  STL [R1+0x430], R28 ;  /* 0x0004301c01007387 */ /* 0x0003e80000100800 */
[----:B------:R-:W4:Y:S01]  /*1e600*/  LDL.LU.64 R2, [R1+0x188] ;  /* 0x0001880001027983 */ /* 0x000f220000300a00 */
[----:B0-----:R-:W-:-:S03]  /*1e610*/  IMAD.MOV.U32 R0, RZ, RZ, R29 ;  /* 0x000000ffff007224 */ /* 0x001fc600078e001d */
[----:B---3--:R-:W-:Y:S04]  /*1e620*/  STL [R1+0x434], R14 ;  /* 0x0004340e01007387 */ /* 0x008fe80000100800 */
[----:B------:R0:W-:Y:S04]  /*1e630*/  STL [R1+0x1e0], R0 ;  /* 0x0001e00001007387 */ /* 0x0001e80000100800 */
[----:B-1----:R-:W3:Y:S01]  /*1e640*/  LDL.LU.64 R28, [R1+0x180] ;  /* 0x00018000011c7983 */ /* 0x002ee20000300a00 */
[----:B0-----:R-:W-:-:S03]  /*1e650*/  IMAD.MOV.U32 R0, RZ, RZ, R15 ;  /* 0x000000ffff007224 */ /* 0x001fc600078e000f */
[----:B------:R-:W-:Y:S04]  /*1e660*/  STL [R1+0x438], R12 ;  /* 0x0004380c01007387 */ /* 0x000fe80000100800 */
[----:B------:R0:W-:Y:S04]  /*1e670*/  STL [R1+0x1d8], R0 ;  /* 0x0001d80001007387 */ /* 0x0001e80000100800 */
[----:B------:R-:W3:Y:S01]  /*1e680*/  LDL.LU.64 R14, [R1+0x178] ;  /* 0x00017800010e7983 */ /* 0x000ee20000300a00 */
[----:B0-----:R-:W-:-:S03]  /*1e690*/  IMAD.MOV.U32 R0, RZ, RZ, R13 ;  /* 0x000000ffff007224 */ /* 0x001fc600078e000d */
[----:B--2---:R-:W-:Y:S04]  /*1e6a0*/  STL [R1+0x43c], R20 ;  /* 0x00043c1401007387 */ /* 0x004fe80000100800 */
[----:B------:R0:W-:Y:S04]  /*1e6b0*/  STL [R1+0x1d0], R0 ;  /* 0x0001d00001007387 */ /* 0x0001e80000100800 */
[----:B------:R-:W2:Y:S01]  /*1e6c0*/  LDL.LU.64 R12, [R1+0x170] ;  /* 0x00017000010c7983 */ /* 0x000ea20000300a00 */
[----:B0-----:R-:W-:-:S03]  /*1e6d0*/  IMAD.MOV.U32 R0, RZ, RZ, R21 ;  /* 0x000000ffff007224 */ /* 0x001fc600078e0015 */
[----:B----4-:R-:W-:Y:S04]  /*1e6e0*/  STL [R1+0x440], R18 ;  /* 0x0004401201007387 */ /* 0x010fe80000100800 */
[----:B------:R0:W-:Y:S04]  /*1e6f0*/  STL [R1+0x1c8], R0 ;  /* 0x0001c80001007387 */ /* 0x0001e80000100800 */
[----:B------:R-:W4:Y:S01]  /*1e700*/  LDL.LU.64 R20, [R1+0x168] ;  /* 0x0001680001147983 */ /* 0x000f220000300a00 */
[----:B0-----:R-:W-:-:S03]  /*1e710*/  IMAD.MOV.U32 R0, RZ, RZ, R19 ;  /* 0x000000ffff007224 */ /* 0x001fc600078e0013 */
[----:B------:R-:W-:Y:S04]  /*1e720*/  STL [R1+0x444], R10 ;  /* 0x0004440a01007387 */ /* 0x000fe80000100800 */
[----:B------:R0:W-:Y:S04]  /*1e730*/  STL [R1+0x1c0], R0 ;  /* 0x0001c00001007387 */ /* 0x0001e80000100800 */
[----:B------:R-:W4:Y:S04]  /*1e740*/  LDL.LU.64 R18, [R1+0x160] ;  /* 0x0001600001127983 */ /* 0x000f280000300a00 */
[----:B------:R-:W-:Y:S01]  /*1e750*/  STL [R1+0x448], R22 ;  /* 0x0004481601007387 */ /* 0x000fe20000100800 */
[----:B0-----:R-:W-:-:S05]  /*1e760*/  IMAD.MOV.U32 R0, RZ, RZ, R11 ;  /* 0x000000ffff007224 */ /* 0x001fca00078e000b */
[----:B------:R0:W-:Y:S04]  /*1e770*/  STL [R1+0x1b8], R0 ;  /* 0x0001b80001007387 */ /* 0x0001e80000100800 */
[----:B------:R-:W4:Y:S01]  /*1e780*/  LDL.LU.64 R10, [R1+0x158] ;  /* 0x00015800010a7983 */ /* 0x000f220000300a00 */
[----:B0-----:R-:W-:-:S03]  /*1e790*/  IMAD.MOV.U32 R0, RZ, RZ, R23 ;  /* 0x000000ffff007224 */ /* 0x001fc600078e0017 */
[----:B------:R-:W-:Y:S04]  /*1e7a0*/  STL [R1+0x44c], R8 ;  /* 0x00044c0801007387 */ /* 0x000fe80000100800 */
[----:B------:R0:W-:Y:S02]  /*1e7b0*/  STL [R1+0x1b0], R0 ;  /* 0x0001b00001007387 */ /* 0x0001e40000100800 */
[----:B0-----:R-:W-:Y:S02]  /*1e7c0*/  IMAD.MOV.U32 R0, RZ, RZ, R9 ;  /* 0x000000ffff007224 */ /* 0x001fe400078e0009 */
[----:B------:R-:W4:Y:S04]  /*1e7d0*/  LDL.LU.64 R8, [R1+0x150] ;  /* 0x0001500001087983 */ /* 0x000f280000300a00 */
        /* <DEDUP_REMOVED lines=10> */
[----:B------:R-:W-:Y:S01]  /*1e880*/  STL [R1+0x45c], R2 ;  /* 0x00045c0201007387 */ /* 0x000fe20000100800 */
[----:B0-----:R-:W-:-:S05]  /*1e890*/  IMAD.MOV.U32 R0, RZ, RZ, R5 ;  /* 0x000000ffff007224 */ /* 0x001fca00078e0005 */
[----:B------:R0:W-:Y:S04]  /*1e8a0*/  STL [R1+0x19c], R0 ;  /* 0x00019c0001007387 */ /* 0x0001e80000100800 */
[----:B-1----:R-:W4:Y:S04]  /*1e8b0*/  LDL.LU.64 R4, [R1+0x138] ;  /* 0x0001380001047983 */ /* 0x002f280000300a00 */
[----:B---3--:R-:W-:Y:S01]  /*1e8c0*/  STL [R1+0x460], R28 ;  /* 0x0004601c01007387 */ /* 0x008fe20000100800 */
[----:B0-----:R-:W-:-:S05]  /*1e8d0*/  IMAD.MOV.U32 R0, RZ, RZ, R3 ;  /* 0x000000ffff007224 */ /* 0x001fca00078e0003 */
[----:B------:R0:W-:Y:S04]  /*1e8e0*/  STL [R1+0x1a4], R0 ;  /* 0x0001a40001007387 */ /* 0x0001e80000100800 */
[----:B------:R-:W3:Y:S04]  /*1e8f0*/  LDL.LU.64 R2, [R1+0x130] ;  /* 0x0001300001027983 */ /* 0x000ee80000300a00 */
[----:B------:R-:W-:Y:S01]  /*1e900*/  STL [R1+0x464], R14 ;  /* 0x0004640e01007387 */ /* 0x000fe20000100800 */
[----:B0-----:R-:W-:-:S05]  /*1e910*/  IMAD.MOV.U32 R0, RZ, RZ, R29 ;  /* 0x000000ffff007224 */ /* 0x001fca00078e001d */
        /* <DEDUP_REMOVED lines=13> */
[----:B------:R-:W4:Y:S01]  /*1e9f0*/  LDL.LU.64 R26, [R1+0x110] ;  /* 0x00011000011a7983 */ /* 0x000f220000300a00 */
[----:B0-----:R-:W-:-:S05]  /*1ea00*/  IMAD.MOV.U32 R0, RZ, RZ, R19 ;  /* 0x000000ffff007224 */ /* 0x001fca00078e0013 */
[----:B------:R0:W-:Y:S04]  /*1ea10*/  STL [R1+0x1cc], R0 ;  /* 0x0001cc0001007387 */ /* 0x0001e80000100800 */
[----:B------:R1:W-:Y:S04]  /*1ea20*/  STL [R1+0x474], R10 ;  /* 0x0004740a01007387 */ /* 0x0003e80000100800 */
[----:B------:R-:W4:Y:S01]  /*1ea30*/  LDL.LU.64 R22, [R1+0x108] ;  /* 0x0001080001167983 */ /* 0x000f220000300a00 */
[----:B0-----:R-:W-:-:S03]  /*1ea40*/  IMAD.MOV.U32 R0, RZ, RZ, R11 ;  /* 0x000000ffff007224 */ /* 0x001fc600078e000b */
[----:B-1----:R-:W4:Y:S04]  /*1ea50*/  LDL.LU.64 R10, [R1+0x100] ;  /* 0x00010000010a7983 */ /* 0x002f280000300a00 */
[----:B------:R0:W-:Y:S04]  /*1ea60*/  STL [R1+0x1d4], R0 ;  /* 0x0001d40001007387 */ /* 0x0001e80000100800 */
[----:B------:R1:W-:Y:S04]  /*1ea70*/  STL [R1+0x478], R8 ;  /* 0x0004780801007387 */ /* 0x0003e80000100800 */
[----:B------:R-:W4:Y:S01]  /*1ea80*/  LDL.LU.64 R20, [R1+0xf8] ;  /* 0x0000f80001147983 */ /* 0x000f220000300a00 */
[----:B0-----:R-:W-:-:S03]  /*1ea90*/  IMAD.MOV.U32 R0, RZ, RZ, R9 ;  /* 0x000000ffff007224 */ /* 0x001fc600078e0009 */
[----:B------:R-:W-:Y:S04]  /*1eaa0*/  STL [R1+0x47c], R6 ;  /* 0x00047c0601007387 */ /* 0x000fe80000100800 */
[----:B------:R0:W-:Y:S04]  /*1eab0*/  STL [R1+0x1dc], R0 ;  /* 0x0001dc0001007387 */ /* 0x0001e80000100800 */
[----:B-1----:R-:W4:Y:S01]  /*1eac0*/  LDL.LU.64 R8, [R1+0xf0] ;  /* 0x0000f00001087983 */ /* 0x002f220000300a00 */
[----:B0-----:R-:W-:-:S03]  /*1ead0*/  IMAD.MOV.U32 R0, RZ, RZ, R7 ;  /* 0x000000ffff007224 */ /* 0x001fc600078e0007 */
[----:B------:R-:W-:Y:S04]  /*1eae0*/  STL [R1+0x480], R16 ;  /* 0x0004801001007387 */ /* 0x000fe80000100800 */
[----:B------:R0:W-:Y:S04]  /*1eaf0*/  STL [R1+0x1e4], R0 ;  /* 0x0001e40001007387 */ /* 0x0001e80000100800 */
[----:B------:R-:W4:Y:S04]  /*1eb00*/  LDL.LU.64 R6, [R1+0xe8] ;  /* 0x0000e80001067983 */ /* 0x000f280000300a00 */
[----:B------:R-:W4:Y:S01]  /*1eb10*/  LDL.LU.64 R18, [R1+0xe0] ;  /* 0x0000e00001127983 */ /* 0x000f220000300a00 */
[----:B0-----:R-:W-:-:S05]  /*1eb20*/  IMAD.MOV.U32 R0, RZ, RZ, R17 ;  /* 0x000000ffff007224 */ /* 0x001fca00078e0011 */
        /* <DEDUP_REMOVED lines=9> */
[----:B------:R1:W-:Y:S04]  /*1ebc0*/  STL [R1+0x48c], R28 ;  /* 0x00048c1c01007387 */ /* 0x0003e80000100800 */
[----:B------:R-:W3:Y:S01]  /*1ebd0*/  LDL.LU.64 R16, [R1+0xc8] ;  /* 0x0000c80001107983 */ /* 0x000ee20000300a00 */
[----:B0-----:R-:W-:-:S03]  /*1ebe0*/  IMAD.MOV.U32 R0, RZ, RZ, R29 ;  /* 0x000000ffff007224 */ /* 0x001fc600078e001d */
[----:B--2---:R-:W-:Y:S04]  /*1ebf0*/  STL [R1+0x490], R14 ;  /* 0x0004900e01007387 */ /* 0x004fe80000100800 */
[----:B------:R0:W-:Y:S04]  /*1ec00*/  STL [R1+0x204], R0 ;  /* 0x0002040001007387 */ /* 0x0001e80000100800 */
[----:B-1----:R-:W2:Y:S01]  /*1ec10*/  LDL.LU.64 R28, [R1+0xc0] ;  /* 0x0000c000011c7983 */ /* 0x002ea20000300a00 */
[----:B0-----:R-:W-:-:S03]  /*1ec20*/  IMAD.MOV.U32 R0, RZ, RZ, R15 ;  /* 0x000000ffff007224 */ /* 0x001fc600078e000f */
[----:B----4-:R-:W-:Y:S04]  /*1ec30*/  STL [R1+0x494], R12 ;  /* 0x0004940c01007387 */ /* 0x010fe80000100800 */
[----:B------:R0:W-:Y:S04]  /*1ec40*/  STL [R1+0x20c], R0 ;  /* 0x00020c0001007387 */ /* 0x0001e80000100800 */
[----:B------:R-:W4:Y:S01]  /*1ec50*/  LDL.LU.64 R14, [R1+0xb8] ;  /* 0x0000b800010e7983 */ /* 0x000f220000300a00 */
[----:B0-----:R-:W-:-:S03]  /*1ec60*/  IMAD.MOV.U32 R0, RZ, RZ, R13 ;  /* 0x000000ffff007224 */ /* 0x001fc600078e000d */
[----:B------:R-:W4:Y:S04]  /*1ec70*/  LDL.LU.64 R12, [R1+0xb0] ;  /* 0x0000b000010c7983 */ /* 0x000f280000300a00 */
[----:B------:R0:W-:Y:S04]  /*1ec80*/  STL [R1+0x214], R0 ;  /* 0x0002140001007387 */ /* 0x0001e80000100800 */
[----:B------:R-:W-:Y:S01]  /*1ec90*/  STL [R1+0x498], R26 ;  /* 0x0004981a01007387 */ /* 0x000fe20000100800 */
[----:B0-----:R-:W-:-:S03]  /*1eca0*/  IMAD.MOV.U32 R0, RZ, RZ, R27 ;  /* 0x000000ffff007224 */ /* 0x001fc600078e001b */
[----:B------:R-:W-:Y:S04]  /*1ecb0*/  STL [R1+0x49c], R22 ;  /* 0x00049c1601007387 */ /* 0x000fe80000100800 */
[----:B------:R0:W-:Y:S02]  /*1ecc0*/  STL [R1+0x21c], R0 ;  /* 0x00021c0001007387 */ /* 0x0001e40000100800 */
[----:B0-----:R-:W-:Y:S02]  /*1ecd0*/  IMAD.MOV.U32 R0, RZ, RZ, R23 ;  /* 0x000000ffff007224 */ /* 0x001fe400078e0017 */
[----:B------:R-:W-:Y:S04]  /*1ece0*/  STL [R1+0x4a0], R10 ;  /* 0x0004a00a01007387 */ /* 0x000fe80000100800 */
[----:B------:R0:W-:Y:S02]  /*1ecf0*/  STL [R1+0x224], R0 ;  /* 0x0002240001007387 */ /* 0x0001e40000100800 */
[----:B0-----:R-:W-:-:S02]  /*1ed00*/  IMAD.MOV.U32 R0, RZ, RZ, R11 ;  /* 0x000000ffff007224 */ /* 0x001fc400078e000b */
[----:B------:R-:W-:Y:S04]  /*1ed10*/  STL [R1+0x4a4], R20 ;  /* 0x0004a41401007387 */ /* 0x000fe80000100800 */
        /* <DEDUP_REMOVED lines=8> */
[----:B------:R1:W-:Y:S04]  /*1eda0*/  STL [R1+0x4ac], R6 ;  /* 0x0004ac0601007387 */ /* 0x0003e80000100800 */
[----:B------:R-:W-:Y:S01]  /*1edb0*/  STL [R1+0x4b0], R18 ;  /* 0x0004b01201007387 */ /* 0x000fe20000100800 */
[----:B0-----:R-:W-:-:S05]  /*1edc0*/  IMAD.MOV.U32 R0, RZ, RZ, R7 ;  /* 0x000000ffff007224 */ /* 0x001fca00078e0007 */
[----:B------:R0:W-:Y:S04]  /*1edd0*/  STL [R1+0x244], R0 ;  /* 0x0002440001007387 */ /* 0x0001e80000100800 */
[----:B-1----:R-:W4:Y:S04]  /*1ede0*/  LDL.LU.64 R6, [R1+0x98] ;  /* 0x0000980001067983 */ /* 0x002f280000300a00 */
[----:B------:R-:W-:Y:S01]  /*1edf0*/  STL [R1+0x4b4], R4 ;  /* 0x0004b40401007387 */ /* 0x000fe20000100800 */
[----:B0-----:R-:W-:-:S05]  /*1ee00*/  IMAD.MOV.U32 R0, RZ, RZ, R19 ;  /* 0x000000ffff007224 */ /* 0x001fca00078e0013 */
[----:B------:R0:W-:Y:S02]  /*1ee10*/  STL [R1+0x24c], R0 ;  /* 0x00024c0001007387 */ /* 0x0001e40000100800 */
[----:B0-----:R-:W-:Y:S02]  /*1ee20*/  IMAD.MOV.U32 R0, RZ, RZ, R5 ;  /* 0x000000ffff007224 */ /* 0x001fe400078e0005 */
[----:B------:R-:W4:Y:S04]  /*1ee30*/  LDL.LU.64 R4, [R1+0x90] ;  /* 0x0000900001047983 */ /* 0x000f280000300a00 */
[----:B------:R0:W-:Y:S04]  /*1ee40*/  STL [R1+0x254], R0 ;  /* 0x0002540001007387 */ /* 0x0001e80000100800 */
[----:B---3--:R1:W-:Y:S04]  /*1ee50*/  STL [R1+0x4b8], R2 ;  /* 0x0004b80201007387 */ /* 0x0083e80000100800 */
[----:B------:R-:W-:Y:S01]  /*1ee60*/  STL [R1+0x4bc], R16 ;  /* 0x0004bc1001007387 */ /* 0x000fe20000100800 */
[----:B0-----:R-:W-:-:S05]  /*1ee70*/  IMAD.MOV.U32 R0, RZ, RZ, R3 ;  /* 0x000000ffff007224 */ /* 0x001fca00078e0003 */
[----:B------:R0:W-:Y:S04]  /*1ee80*/  STL [R1+0x25c], R0 ;  /* 0x00025c0001007387 */ /* 0x0001e80000100800 */
[----:B-1----:R-:W3:Y:S01]  /*1ee90*/  LDL.LU.64 R2, [R1+0x88] ;  /* 0x0000880001027983 */ /* 0x002ee20000300a00 */
[----:B0-----:R-:W-:-:S03]  /*1eea0*/  IMAD.MOV.U32 R0, RZ, RZ, R17 ;  /* 0x000000ffff007224 */ /* 0x001fc600078e0011 */
[----:B--2---:R-:W-:Y:S04]  /*1eeb0*/  STL [R1+0x4c0], R28 ;  /* 0x0004c01c01007387 */ /* 0x004fe80000100800 */
[----:B------:R0:W-:Y:S02]  /*1eec0*/  STL [R1+0x264], R0 ;  /* 0x0002640001007387 */ /* 0x0001e40000100800 */
[----:B0-----:R-:W-:Y:S02]  /*1eed0*/  IMAD.MOV.U32 R0, RZ, RZ, R29 ;  /* 0x000000ffff007224 */ /* 0x001fe400078e001d */
[----:B------:R-:W2:Y:S04]  /*1eee0*/  LDL.LU.64 R28, [R1+0x80] ;  /* 0x00008000011c7983 */ /* 0x000ea80000300a00 */
[----:B------:R0:W-:Y:S04]  /*1eef0*/  STL [R1+0x26c], R0 ;  /* 0x00026c0001007387 */ /* 0x0001e80000100800 */
[----:B----4-:R-:W-:Y:S01]  /*1ef00*/  STL [R1+0x4c4], R14 ;  /* 0x0004c40e01007387 */ /* 0x010fe20000100800 */
[----:B0-----:R-:W-:-:S03]  /*1ef10*/  IMAD.MOV.U32 R0, RZ, RZ, R15 ;  /* 0x000000ffff007224 */ /* 0x001fc600078e000f */
[----:B------:R-:W-:Y:S04]  /*1ef20*/  STL [R1+0x4c8], R12 ;  /* 0x0004c80c01007387 */ /* 0x000fe80000100800 */
[----:B------:R-:W-:Y:S04]  /*1ef30*/  STL [R1+0x274], R0 ;  /* 0x0002740001007387 */ /* 0x000fe80000100800 */
[----:B------:R-:W4:Y:S04]  /*1ef40*/  LDL.LU.64 R26, [R1+0x68] ;  /* 0x00006800011a7983 */ /* 0x000f280000300a00 */
[----:B----4-:R0:W-:Y:S04]  /*1ef50*/  STL.64 [R1+0xa50], R26 ;  /* 0x000a501a01007387 */ /* 0x0101e80000100a00 */
[----:B0-----:R-:W4:Y:S01]  /*1ef60*/  LDL.LU.64 R26, [R1+0x70] ;  /* 0x00007000011a7983 */ /* 0x001f220000300a00 */
[----:B------:R-:W-:-:S03]  /*1ef70*/  IMAD.MOV.U32 R0, RZ, RZ, R13 ;  /* 0x000000ffff007224 */ /* 0x000fc600078e000d */
[----:B----4-:R0:W-:Y:S04]  /*1ef80*/  STL.64 [R1+0xa58], R26 ;  /* 0x000a581a01007387 */ /* 0x0101e80000100a00 */
[----:B0-----:R-:W4:Y:S04]  /*1ef90*/  LDL.LU.64 R26, [R1+0x78] ;  /* 0x00007800011a7983 */ /* 0x001f280000300a00 */
[----:B------:R-:W4:Y:S04]  /*1efa0*/  LDL.LU.64 R24, [R1+0x60] ;  /* 0x0000600001187983 */ /* 0x000f280000300a00 */
[----:B------:R0:W-:Y:S04]  /*1efb0*/  STL [R1+0x27c], R0 ;  /* 0x00027c0001007387 */ /* 0x0001e80000100800 */
[----:B------:R-:W-:Y:S04]  /*1efc0*/  STL [R1+0x4cc], R10 ;  /* 0x0004cc0a01007387 */ /* 0x000fe80000100800 */
[----:B------:R-:W4:Y:S04]  /*1efd0*/  LDL.LU.64 R22, [R1+0x58] ;  /* 0x0000580001167983 */ /* 0x000f280000300a00 */
[----:B------:R-:W4:Y:S01]  /*1efe0*/  LDL.LU.64 R20, [R1+0x50] ;  /* 0x0000500001147983 */ /* 0x000f220000300a00 */
[----:B0-----:R-:W-:-:S05]  /*1eff0*/  IMAD.MOV.U32 R0, RZ, RZ, R11 ;  /* 0x000000ffff007224 */ /* 0x001fca00078e000b */
        /* <DEDUP_REMOVED lines=11> */
[----:B------:R1:W-:Y:S04]  /*1f0b0*/  STL [R1+0x4d8], R4 ;  /* 0x0004d80401007387 */ /* 0x0003e80000100800 */
[----:B------:R-:W4:Y:S04]  /*1f0c0*/  LDL.LU.64 R10, [R1+0x28] ;  /* 0x00002800010a7983 */ /* 0x000f280000300a00 */
[----:B------:R-:W4:Y:S01]  /*1f0d0*/  LDL.LU.64 R8, [R1+0x20] ;  /* 0x0000200001087983 */ /* 0x000f220000300a00 */
[----:B0-----:R-:W-:-:S05]  /*1f0e0*/  IMAD.MOV.U32 R0, RZ, RZ, R5 ;  /* 0x000000ffff007224 */ /* 0x001fca00078e0005 */
[----:B------:R0:W-:Y:S04]  /*1f0f0*/  STL [R1+0x29c], R0 ;  /* 0x00029c0001007387 */ /* 0x0001e80000100800 */
[----:B---3--:R3:W-:Y:S04]  /*1f100*/  STL [R1+0x4dc], R2 ;  /* 0x0004dc0201007387 */ /* 0x0087e80000100800 */
[----:B------:R-:W4:Y:S04]  /*1f110*/  LDL.LU.64 R6, [R1+0x18] ;  /* 0x0000180001067983 */ /* 0x000f280000300a00 */
[----:B-1----:R-:W4:Y:S01]  /*1f120*/  LDL.LU.64 R4, [R1+0x10] ;  /* 0x0000100001047983 */ /* 0x002f220000300a00 */
[----:B0-----:R-:W-:-:S05]  /*1f130*/  IMAD.MOV.U32 R0, RZ, RZ, R3 ;  /* 0x000000ffff007224 */ /* 0x001fca00078e0003 */
[----:B------:R0:W-:Y:S04]  /*1f140*/  STL [R1+0x2a4], R0 ;  /* 0x0002a40001007387 */ /* 0x0001e80000100800 */
[----:B--2---:R1:W-:Y:S04]  /*1f150*/  STL [R1+0x4e0], R28 ;  /* 0x0004e01c01007387 */ /* 0x0043e80000100800 */
[----:B---3--:R-:W2:Y:S01]  /*1f160*/  LDL.LU.64 R2, [R1+0x8] ;  /* 0x0000080001027983 */ /* 0x008ea20000300a00 */
[----:B0-----:R-:W-:-:S03]  /*1f170*/  IMAD.MOV.U32 R0, RZ, RZ, R29 ;  /* 0x000000ffff007224 */ /* 0x001fc600078e001d */
[----:B-1----:R-:W3:Y:S04]  /*1f180*/  LDL.LU.64 R28, [R1] ;  /* 0x00000000011c7983 */ /* 0x002ee80000300a00 */
[----:B------:R0:W-:Y:S04]  /*1f190*/  STL [R1+0x2ac], R0 ;  /* 0x0002ac0001007387 */ /* 0x0001e80000100800 */
[----:B----4-:R1:W-:Y:S01]  /*1f1a0*/  STL [R1+0x4e4], R26 ;  /* 0x0004e41a01007387 */ /* 0x0103e20000100800 */
[----:B0-----:R-:W-:-:S03]  /*1f1b0*/  IMAD.MOV.U32 R0, RZ, RZ, R27 ;  /* 0x000000ffff007224 */ /* 0x001fc600078e001b */
[----:B-1----:R-:W4:Y:S04]  /*1f1c0*/  LDL.LU.64 R26, [R1+0xa58] ;  /* 0x000a5800011a7983 */ /* 0x002f280000300a00 */
[----:B----4-:R-:W-:Y:S04]  /*1f1d0*/  STL [R1+0x4e8], R26 ;  /* 0x0004e81a01007387 */ /* 0x010fe80000100800 */
[----:B------:R0:W-:Y:S02]  /*1f1e0*/  STL [R1+0x2b4], R0 ;  /* 0x0002b40001007387 */ /* 0x0001e40000100800 */
[----:B0-----:R-:W-:-:S02]  /*1f1f0*/  IMAD.MOV.U32 R0, RZ, RZ, R27 ;  /* 0x000000ffff007224 */ /* 0x001fc400078e001b */
[----:B------:R-:W4:Y:S04]  /*1f200*/  LDL.LU.64 R26, [R1+0xa50] ;  /* 0x000a5000011a7983 */ /* 0x000f280000300a00 */
[----:B----4-:R-:W-:Y:S04]  /*1f210*/  STL [R1+0x4ec], R26 ;  /* 0x0004ec1a01007387 */ /* 0x010fe80000100800 */
[----:B------:R0:W-:Y:S02]  /*1f220*/  STL [R1+0x2bc], R0 ;  /* 0x0002bc0001007387 */ /* 0x0001e40000100800 */
[----:B0-----:R-:W-:-:S02]  /*1f230*/  IMAD.MOV.U32 R0, RZ, RZ, R27 ;  /* 0x000000ffff007224 */ /* 0x001fc400078e001b */
[----:B------:R-:W4:Y:S04]  /*1f240*/  LDL.LU.64 R26, [R1+0xa48] ;  /* 0x000a4800011a7983 */ /* 0x000f280000300a00 */
[----:B------:R0:W-:Y:S04]  /*1f250*/  STL [R1+0x2c4], R0 ;  /* 0x0002c40001007387 */ /* 0x0001e80000100800 */
[----:B0-----:R0:W5:Y:S04]  /*1f260*/  LDL.LU R0, [R1+0xa44] ;  /* 0x000a440001007983 */ /* 0x0011680000300800 */
[----:B------:R1:W-:Y:S04]  /*1f270*/  STL [R1+0x4f0], R24 ;  /* 0x0004f01801007387 */ /* 0x0003e80000100800 */
[----:B-1----:R0:W5:Y:S04]  /*1f280*/  LDL.LU R24, [R1+0xa40] ;  /* 0x000a400001187983 */ /* 0x0021680000300800 */
[----:B------:R-:W-:Y:S04]  /*1f290*/  STL [R1+0x4f4], R22 ;  /* 0x0004f41601007387 */ /* 0x000fe80000100800 */
[----:B------:R1:W-:Y:S02]  /*1f2a0*/  STL [R1+0x2cc], R25 ;  /* 0x0002cc1901007387 */ /* 0x0003e40000100800 */
[----:B-1----:R-:W-:-:S02]  /*1f2b0*/  IMAD.MOV.U32 R25, RZ, RZ, R23 ;  /* 0x000000ffff197224 */ /* 0x002fc400078e0017 */
[----:B------:R-:W4:Y:S04]  /*1f2c0*/  LDL.LU.64 R22, [R1+0xa38] ;  /* 0x000a380001167983 */ /* 0x000f280000300a00 */
        /* <DEDUP_REMOVED lines=36> */
[----:B--2---:R-:W-:Y:S04]  /*1f510*/  STL [R1+0x520], R2 ;  /* 0x0005200201007387 */ /* 0x004fe80000100800 */
[----:B------:R1:W-:Y:S02]  /*1f520*/  STL [R1+0x374], R25 ;  /* 0x0003741901007387 */ /* 0x0003e40000100800 */
[----:B-1----:R-:W-:-:S02]  /*1f530*/  IMAD.MOV.U32 R25, RZ, RZ, R3 ;  /* 0x000000ffff197224 */ /* 0x002fc400078e0003 */
[----:B------:R-:W2:Y:S04]  /*1f540*/  LDL.LU.64 R2, [R1+0x9e8] ;  /* 0x0009e80001027983 */ /* 0x000ea80000300a00 */
[----:B---3--:R-:W-:Y:S04]  /*1f550*/  STL [R1+0x528], R28 ;  /* 0x0005281c01007387 */ /* 0x008fe80000100800 */
[----:B------:R1:W-:Y:S02]  /*1f560*/  STL [R1+0x37c], R25 ;  /* 0x00037c1901007387 */ /* 0x0003e40000100800 */
[----:B-1----:R-:W-:-:S02]  /*1f570*/  IMAD.MOV.U32 R25, RZ, RZ, R29 ;  /* 0x000000ffff197224 */ /* 0x002fc400078e001d */
[----:B------:R-:W3:Y:S04]  /*1f580*/  LDL.LU.64 R28, [R1+0x9e0] ;  /* 0x0009e000011c7983 */ /* 0x000ee80000300a00 */
[----:B---3--:R-:W-:Y:S04]  /*1f590*/  STL [R1+0x530], R28 ;  /* 0x0005301c01007387 */ /* 0x008fe80000100800 */
[----:B------:R-:W-:Y:S04]  /*1f5a0*/  STL [R1+0x384], R25 ;  /* 0x0003841901007387 */ /* 0x000fe80000100800 */
[----:B------:R-:W-:Y:S04]  /*1f5b0*/  STL [R1+0x38c], R29 ;  /* 0x00038c1d01007387 */ /* 0x000fe80000100800 */
[----:B--2---:R1:W-:Y:S04]  /*1f5c0*/  STL [R1+0x538], R2 ;  /* 0x0005380201007387 */ /* 0x0043e80000100800 */
[----:B------:R0:W-:Y:S04]  /*1f5d0*/  STL [R1+0x394], R3 ;  /* 0x0003940301007387 */ /* 0x0001e80000100800 */
[----:B----4-:R0:W-:Y:S04]  /*1f5e0*/  STL [R1+0x544], R4 ;  /* 0x0005440401007387 */ /* 0x0101e80000100800 */
[----:B-1----:R-:W2:Y:S04]  /*1f5f0*/  LDL.LU R2, [R1+0x7a4] ;  /* 0x0007a40001027983 */ /* 0x002ea80000300800 */
[----:B------:R0:W-:Y:S04]  /*1f600*/  STL [R1+0x540], R5 ;  /* 0x0005400501007387 */ /* 0x0001e80000100800 */
        /* <DEDUP_REMOVED lines=15> */
[----:B------:R0:W-:Y:S01]  /*1f700*/  STL [R1+0x580], R21 ;  /* 0x0005801501007387 */ /* 0x0001e20000100800 */
[----:B------:R-:W-:Y:S01]  /*1f710*/  UIADD3 UR8, UR8, -0x20, URZ ;  /* 0xffffffe008087890 */ /* 0x000fe2000fffe03f */
[----:B--2---:R-:W-:-:S05]  /*1f720*/  VIADD R2, R2, 0xffffffff ;  /* 0xffffffff02027836 */ /* 0x004fca0000000000 */
[----:B------:R0:W-:Y:S04]  /*1f730*/  STL [R1+0x7a4], R2 ;  /* 0x0007a40201007387 */ /* 0x0001e80000100800 */
[----:B------:R0:W-:Y:S04]  /*1f740*/  STL [R1+0x58c], R22 ;  /* 0x00058c1601007387 */ /* 0x0001e80000100800 */
[----:B------:R0:W-:Y:S04]  /*1f750*/  STL [R1+0x588], R23 ;  /* 0x0005881701007387 */ /* 0x0001e80000100800 */
[----:B------:R0:W-:Y:S04]  /*1f760*/  STL [R1+0x794], R26 ;  /* 0x0007941a01007387 */ /* 0x0001e80000100800 */
[----:B------:R0:W-:Y:S01]  /*1f770*/  STL [R1+0x790], R27 ;  /* 0x0007901b01007387 */ /* 0x0001e20000100800 */
[----:B------:R-:W-:-:S13]  /*1f780*/  ISETP.NE.U32.AND P0, PT, R2, RZ, PT ;  /* 0x000000ff0200720c */ /* 0x000fda0003f05070 */
[----:B0-----:R-:W-:Y:S05]  /*1f790*/  @P0 BRA `(.L_x_2) ;  /* 0xffffff1000740947 */ /* 0x001fea000383ffff */
[----:B-----5:R-:W2:Y:S04]  /*1f7a0*/  LDL.LU R0, [R1+0x5b8] ;  /* 0x0005b80001007983 */ /* 0x020ea80000300800 */
[----:B--2---:R0:W-:Y:S04]  /*1f7b0*/  STL [R1+0xa6c], R0 ;  /* 0x000a6c0001007387 */ /* 0x0041e80000100800 */
[----:B0-----:R-:W2:Y:S04]  /*1f7c0*/  LDL.LU R0, [R1+0x5bc] ;  /* 0x0005bc0001007983 */ /* 0x001ea80000300800 */
        /* <DEDUP_REMOVED lines=32> */
[----:B------:R-:W3:Y:S04]  /*1f9d0*/  LDL.LU R24, [R1+0x5e4] ;  /* 0x0005e40001187983 */ /* 0x000ee80000300800 */
[----:B---3--:R0:W-:Y:S04]  /*1f9e0*/  STL [R1+0xa68], R24 ;  /* 0x000a681801007387 */ /* 0x0081e80000100800 */
[----:B0-----:R-:W3:Y:S04]  /*1f9f0*/  LDL.LU R24, [R1+0x5e8] ;  /* 0x0005e80001187983 */ /* 0x001ee80000300800 */
        /* <DEDUP_REMOVED lines=33> */
[----:B0-----:R-:W2:Y:S04]  /*1fc10*/  LDL.LU R24, [R1+0x5cc] ;  /* 0x0005cc0001187983 */ /* 0x001ea80000300800 */
[----:B------:R-:W3:Y:S04]  /*1fc20*/  LDL.LU R26, [R1+0x5b4] ;  /* 0x0005b400011a7983 */ /* 0x000ee80000300800 */
[----:B------:R-:W4:Y:S04]  /*1fc30*/  LDL.LU R27, [R1+0x5e0] ;  /* 0x0005e000011b7983 */ /* 0x000f280000300800 */
[----:B------:R-:W4:Y:S04]  /*1fc40*/  LDL.LU R22, [R1+0x5b0] ;  /* 0x0005b00001167983 */ /* 0x000f280000300800 */
[----:B------:R-:W3:Y:S04]  /*1fc50*/  LDL.LU R23, [R1+0x63c] ;  /* 0x00063c0001177983 */ /* 0x000ee80000300800 */
        /* <DEDUP_REMOVED lines=23> */
[----:B--2---:R-:W-:-:S03]  /*1fdd0*/  F2FP.F16.F32.PACK_AB R0, R24, R0 ;  /* 0x000000001800723e */ /* 0x004fc600000000ff */
[----:B------:R-:W2:Y:S04]  /*1fde0*/  LDL.LU R24, [R1+0xaf0] ;  /* 0x000af00001187983 */ /* 0x000ea80000300800 */
[----:B------:R0:W-:Y:S04]  /*1fdf0*/  STL [R1+0x9c], R0 ;  /* 0x00009c0001007387 */ /* 0x0001e80000100800 */
[----:B0-----:R-:W2:Y:S02]  /*1fe00*/  LDL.LU R0, [R1+0xaec] ;  /* 0x000aec0001007983 */ /* 0x001ea40000300800 */
[----:B--2---:R-:W-:-:S02]  /*1fe10*/  F2FP.F16.F32.PACK_AB R0, R24, R0 ;  /* 0x000000001800723e */ /* 0x004fc400000000ff */
        /* <DEDUP_REMOVED lines=64> */
[----:B------:R-:W2:Y:S01]  /*20220*/  LDL.LU R24, [R1+0xa68] ;  /* 0x000a680001187983 */ /* 0x000ea20000300800 */
[----:B---3--:R-:W-:Y:S02]  /*20230*/  F2FP.F16.F32.PACK_AB R20, R23, R20 ;  /* 0x000000141714723e */ /* 0x008fe400000000ff */
[----:B----4-:R-:W-:Y:S01]  /*20240*/  F2FP.F16.F32.PACK_AB R18, R21, R18 ;  /* 0x000000121512723e */ /* 0x010fe200000000ff */
[----:B------:R0:W-:Y:S01]  /*20250*/  STL [R1+0x58], R0 ;  /* 0x0000580001007387 */ /* 0x0001e20000100800 */
[----:B------:R-:W-:Y:S02]  /*20260*/  F2FP.F16.F32.PACK_AB R14, R17, R14 ;  /* 0x0000000e110e723e */ /* 0x000fe400000000ff */
[----:B------:R-:W-:Y:S02]  /*20270*/  F2FP.F16.F32.PACK_AB R12, R15, R12 ;  /* 0x0000000c0f0c723e */ /* 0x000fe400000000ff */
[----:B------:R-:W-:Y:S02]  /*20280*/  F2FP.F16.F32.PACK_AB R8, R11, R8 ;  /* 0x000000080b08723e */ /* 0x000fe400000000ff */
[----:B------:R-:W-:-:S02]  /*20290*/  F2FP.F16.F32.PACK_AB R6, R9, R6 ;  /* 0x000000060906723e */ /* 0x000fc400000000ff */
[----:B0-----:R-:W-:Y:S02]  /*202a0*/  F2FP.F16.F32.PACK_AB R0, R27, R22 ;  /* 0x000000161b00723e */ /* 0x001fe400000000ff */
[----:B--2---:R-:W-:-:S05]  /*202b0*/  F2FP.F16.F32.PACK_AB R24, R24, R26 ;  /* 0x0000001a1818723e */ /* 0x004fca00000000ff */
[----:B------:R-:W-:Y:S04]  /*202c0*/  STL [R1+0x54], R24 ;  /* 0x0000541801007387 */ /* 0x000fe80000100800 */
[----:B------:R0:W-:Y:S04]  /*202d0*/  STL [R1+0x50], R0 ;  /* 0x0000500001007387 */ /* 0x0001e80000100800 */
[----:B------:R-:W-:Y:S04]  /*202e0*/  STL [R1+0x4c], R20 ;  /* 0x00004c1401007387 */ /* 0x000fe80000100800 */
[----:B------:R-:W-:Y:S01]  /*202f0*/  STL [R1+0x48], R18 ;  /* 0x0000481201007387 */ /* 0x000fe20000100800 */
[----:B0-----:R-:W-:-:S05]  /*20300*/  F2FP.F16.F32.PACK_AB R0, R19, R16 ;  /* 0x000000101300723e */ /* 0x001fca00000000ff */
[----:B------:R0:W-:Y:S04]  /*20310*/  STL [R1+0x44], R0 ;  /* 0x0000440001007387 */ /* 0x0001e80000100800 */
[----:B------:R-:W-:Y:S04]  /*20320*/  STL [R1+0x40], R14 ;  /* 0x0000400e01007387 */ /* 0x000fe80000100800 */
[----:B------:R-:W-:Y:S01]  /*20330*/  STL [R1+0x3c], R12 ;  /* 0x00003c0c01007387 */ /* 0x000fe20000100800 */
[----:B0-----:R-:W-:-:S05]  /*20340*/  F2FP.F16.F32.PACK_AB R0, R13, R10 ;  /* 0x0000000a0d00723e */ /* 0x001fca00000000ff */
[----:B------:R0:W-:Y:S04]  /*20350*/  STL [R1+0x38], R0 ;  /* 0x0000380001007387 */ /* 0x0001e80000100800 */
[----:B------:R-:W-:Y:S04]  /*20360*/  STL [R1+0x34], R8 ;  /* 0x0000340801007387 */ /* 0x000fe80000100800 */
[----:B------:R-:W-:Y:S01]  /*20370*/  STL [R1+0x30], R6 ;  /* 0x0000300601007387 */ /* 0x000fe20000100800 */
[----:B0-----:R-:W-:Y:S02]  /*20380*/  F2FP.F16.F32.PACK_AB R0, R7, R4 ;  /* 0x000000040700723e */ /* 0x001fe400000000ff */
[----:B------:R-:W-:-:S02]  /*20390*/  F2FP.F16.F32.PACK_AB R4, R5, R2 ;  /* 0x000000020504723e */ /* 0x000fc400000000ff */
[----:B------:R-:W-:Y:S01]  /*203a0*/  F2FP.F16.F32.PACK_AB R2, R3, R28 ;  /* 0x0000001c0302723e */ /* 0x000fe200000000ff */
[----:B------:R0:W-:Y:S04]  /*203b0*/  STL [R1+0x2c], R0 ;  /* 0x00002c0001007387 */ /* 0x0001e80000100800 */
[----:B------:R-:W-:Y:S04]  /*203c0*/  STL [R1+0x28], R4 ;  /* 0x0000280401007387 */ /* 0x000fe80000100800 */
[----:B------:R-:W2:Y:S01]  /*203d0*/  LDL.LU R7, [R1+0x6ec] ;  /* 0x0006ec0001077983 */ /* 0x000ea20000300800 */
[----:B0-----:R-:W-:-:S03]  /*203e0*/  F2FP.F16.F32.PACK_AB R0, R29, R25 ;  /* 0x000000191d00723e */ /* 0x001fc600000000ff */
        /* <DEDUP_REMOVED lines=38> */
[----:B---3--:R0:W-:Y:S04]  /*20650*/  STL [R1+0xa20], R5 ;  /* 0x000a200501007387 */ /* 0x0081e80000100800 */
[----:B0-----:R-:W3:Y:S04]  /*20660*/  LDL.LU R5, [R1+0x6d8] ;  /* 0x0006d80001057983 */ /* 0x001ee80000300800 */
[----:B------:R-:W4:Y:S04]  /*20670*/  LDL.LU R4, [R1+0x6e0] ;  /* 0x0006e00001047983 */ /* 0x000f280000300800 */
[----:B----4-:R0:W-:Y:S04]  /*20680*/  STL [R1+0xa1c], R4 ;  /* 0x000a1c0401007387 */ /* 0x0101e80000100800 */
[----:B0-----:R-:W4:Y:S04]  /*20690*/  LDL.LU R4, [R1+0x6d4] ;  /* 0x0006d40001047983 */ /* 0x001f280000300800 */
[----:B------:R-:W2:Y:S04]  /*206a0*/  LDL.LU R11, [R1+0x70c] ;  /* 0x00070c00010b7983 */ /* 0x000ea80000300800 */
[----:B--2---:R0:W-:Y:S04]  /*206b0*/  STL [R1+0xa18], R11 ;  /* 0x000a180b01007387 */ /* 0x0041e80000100800 */
        /* <DEDUP_REMOVED lines=43> */
[----:B------:R-:W2:Y:S01]  /*20970*/  LDL.LU R0, [R1+0x750] ;  /* 0x0007500001007983 */ /* 0x000ea20000300800 */
[----:B------:R-:W-:-:S03]  /*20980*/  F2FP.F16.F32.PACK_AB R7, R6, R7 ;  /* 0x000000070607723e */ /* 0x000fc600000000ff */
[----:B--2---:R0:W-:Y:S04]  /*20990*/  STL [R1+0x9dc], R0 ;  /* 0x0009dc0001007387 */ /* 0x0041e80000100800 */
[----:B0-----:R-:W2:Y:S04]  /*209a0*/  LDL.LU R0, [R1+0x754] ;  /* 0x0007540001007983 */ /* 0x001ea80000300800 */
[----:B------:R-:W2:Y:S04]  /*209b0*/  LDL.LU R20, [R1+0x760] ;  /* 0x0007600001147983 */ /* 0x000ea80000300800 */
        /* <DEDUP_REMOVED lines=8> */
[----:B------:R-:W3:Y:S04]  /*20a40*/  LDL.LU R6, [R1+0xa64] ;  /* 0x000a640001067983 */ /* 0x000ee80000300800 */
[----:B------:R0:W-:Y:S04]  /*20a50*/  STL [R1+0x1c], R7 ;  /* 0x00001c0701007387 */ /* 0x0001e80000100800 */
[----:B0-----:R-:W3:Y:S02]  /*20a60*/  LDL.LU R7, [R1+0xa60] ;  /* 0x000a600001077983 */ /* 0x001ee40000300800 */
[----:B---3--:R-:W-:-:S02]  /*20a70*/  F2FP.F16.F32.PACK_AB R7, R6, R7 ;  /* 0x000000070607723e */ /* 0x008fc400000000ff */
        /* <DEDUP_REMOVED lines=25> */
[----:B------:R0:W-:Y:S04]  /*20c10*/  STL [R1], R7 ;  /* 0x0000000701007387 */ /* 0x0001e80000100800 */
[----:B0-----:R-:W3:Y:S02]  /*20c20*/  LDL.LU R7, [R1+0xa28] ;  /* 0x000a280001077983 */ /* 0x001ee40000300800 */
[----:B---3--:R-:W-:-:S02]  /*20c30*/  F2FP.F16.F32.PACK_AB R7, R6, R7 ;  /* 0x000000070607723e */ /* 0x008fc400000000ff */
[----:B------:R-:W3:Y:S02]  /*20c40*/  LDL.LU R6, [R1+0xa24] ;  /* 0x000a240001067983 */ /* 0x000ee40000300800 */
[----:B---3--:R-:W-:Y:S02]  /*20c50*/  F2FP.F16.F32.PACK_AB R6, R5, R6 ;  /* 0x000000060506723e */ /* 0x008fe400000000ff */
[----:B------:R-:W3:Y:S02]  /*20c60*/  LDL.LU R5, [R1+0xa20] ;  /* 0x000a200001057983 */ /* 0x000ee40000300800 */
[----:B---3--:R-:W-:Y:S02]  /*20c70*/  F2FP.F16.F32.PACK_AB R5, R4, R5 ;  /* 0x000000050405723e */ /* 0x008fe400000000ff */
[----:B------:R-:W3:Y:S02]  /*20c80*/  LDL.LU R4, [R1+0xa1c] ;  /* 0x000a1c0001047983 */ /* 0x000ee40000300800 */
        /* <DEDUP_REMOVED lines=27> */
[----:B------:R-:W4:Y:S02]  /*20e40*/  LDL.LU R22, [R1+0x9e4] ;  /* 0x0009e40001167983 */ /* 0x000f240000300800 */
[----:B----4-:R-:W-:Y:S02]  /*20e50*/  F2FP.F16.F32.PACK_AB R22, R21, R22 ;  /* 0x000000161516723e */ /* 0x010fe400000000ff */
[----:B------:R-:W2:Y:S02]  /*20e60*/  LDL.LU R21, [R1+0x9e0] ;  /* 0x0009e00001157983 */ /* 0x000ea40000300800 */
[----:B--2---:R-:W-:-:S02]  /*20e70*/  F2FP.F16.F32.PACK_AB R21, R0, R21 ;  /* 0x000000150015723e */ /* 0x004fc400000000ff */
[----:B------:R-:W2:Y:S01]  /*20e80*/  LDL.LU R0, [R1+0x9dc] ;  /* 0x0009dc0001007983 */ /* 0x000ea20000300800 */
[----:B------:R-:W-:Y:S02]  /*20e90*/  F2FP.F16.F32.PACK_AB R27, R24, R27 ;  /* 0x0000001b181b723e */ /* 0x000fe400000000ff */
[----:B------:R-:W-:Y:S02]  /*20ea0*/  F2FP.F16.F32.PACK_AB R26, R26, R2 ;  /* 0x000000021a1a723e */ /* 0x000fe400000000ff */
[----:B------:R-:W-:Y:S02]  /*20eb0*/  F2FP.F16.F32.PACK_AB R25, R3, R25 ;  /* 0x000000190319723e */ /* 0x000fe400000000ff */
[----:B------:R-:W-:Y:S02]  /*20ec0*/  F2FP.F16.F32.PACK_AB R24, R28, R29 ;  /* 0x0000001d1c18723e */ /* 0x000fe400000000ff */
[----:B--2---:R-:W-:-:S07]  /*20ed0*/  F2FP.F16.F32.PACK_AB R20, R0, R20 ;  /* 0x000000140014723e */ /* 0x004fce00000000ff */
.L_x_1:
[----:B0-----:R-:W2:Y:S01]  /*20ee0*/  LDL.LU R2, [R1+0x814] ;  /* 0x0008140001027983 */ /* 0x001ea20000300800 */
[----:B------:R-:W0:Y:S01]  /*20ef0*/  S2UR UR5, SR_CgaCtaId ;  /* 0x00000000000579c3 */ /* 0x000e220000008800 */
[----:B------:R-:W1:Y:S01]  /*20f00*/  S2R R29, SR_TID.X ;  /* 0x00000000001d7919 */ /* 0x000e620000002100 */
[----:B------:R-:W-:Y:S01]  /*20f10*/  UMOV UR4, 0x400 ;  /* 0x0000040000047882 */ /* 0x000fe20000000000 */
[----:B------:R-:W-:Y:S01]  /*20f20*/  ULDC.64 UR8, c[0x0][0x228] ;  /* 0x00008a0000087ab9 */ /* 0x000fe20000000a00 */
[----:B------:R-:W3:Y:S01]  /*20f30*/  LDL.LU R0, [R1+0x818] ;  /* 0x0008180001007983 */ /* 0x000ee20000300800 */
[----:B------:R-:W4:Y:S01]  /*20f40*/  S2R R3, SR_TID.X ;  /* 0x0000000000037919 */ /* 0x000f220000002100 */
[----:B0-----:R-:W-:-:S03]  /*20f50*/  ULEA UR4, UR5, UR4, 0x18 ;  /* 0x0000000405047291 */ /* 0x001fc6000f8ec03f */
[----:B------:R-:W-:Y:S01]  /*20f60*/  ULDC UR5, c[0x0][0x22c] ;  /* 0x00008b0000057ab9 */ /* 0x000fe20000000800 */
[----:B-1----:R-:W-:Y:S01]  /*20f70*/  LOP3.LUT R28, R29, 0x20, RZ, 0xc0, !PT ;  /* 0x000000201d1c7812 */ /* 0x002fe200078ec0ff */
[----:B----4-:R-:W-:Y:S01]  /*20f80*/  IMAD.SHL.U32 R3, R3, 0x10, RZ ;  /* 0x0000001003037824 */ /* 0x010fe200078e00ff */
[----:B------:R-:W-:Y:S01]  /*20f90*/  BAR.SYNC.DEFER_BLOCKING 0x0 ;  /* 0x0000000000007b1d */ /* 0x000fe20000010000 */
[----:B--2---:R-:W-:Y:S02]  /*20fa0*/  LOP3.LUT R2, R2, 0x200, RZ, 0xc0, !PT ;  /* 0x0000020002027812 */ /* 0x004fe400078ec0ff */
[----:B---3--:R-:W-:-:S04]  /*20fb0*/  LOP3.LUT R0, R0, 0x80, RZ, 0xc0, !PT ;  /* 0x0000008000007812 */ /* 0x008fc800078ec0ff */
[----:B------:R-:W-:Y:S02]  /*20fc0*/  IADD3 R0, R0, UR4, R2 ;  /* 0x0000000400007c10 */ /* 0x000fe4000fffe002 */
[----:B------:R-:W-:-:S03]  /*20fd0*/  LOP3.LUT R2, R3, 0x70, RZ, 0xc0, !PT ;  /* 0x0000007003027812 */ /* 0x000fc600078ec0ff */
[----:B------:R-:W-:Y:S02]  /*20fe0*/  IMAD R3, R28, 0x20, R0 ;  /* 0x000000201c037824 */ /* 0x000fe400078e0200 */
[----:B------:R-:W2:Y:S02]  /*20ff0*/  LDL R0, [R1+0x7d4] ;  /* 0x0007d40001007983 */ /* 0x000ea40000100800 */
[----:B------:R-:W-:Y:S02]  /*21000*/  IMAD.IADD R3, R2, 0x1, R3 ;  /* 0x0000000102037824 */ /* 0x000fe400078e0203 */
[----:B------:R-:W3:Y:S04]  /*21010*/  LDL.LU R28, [R1+0x81c] ;  /* 0x00081c00011c7983 */ /* 0x000ee80000300800 */
[----:B------:R-:W-:Y:S04]  /*21020*/  STSM.16.M88.4 [R3], R24 ;  /* 0x0000001803007844 */ /* 0x000fe80000000200 */
[----:B------:R-:W-:Y:S01]  /*21030*/  STSM.16.M88.4 [R3+0x100], R20 ;  /* 0x0001001403007844 */ /* 0x000fe20000000200 */
[----:B------:R-:W-:Y:S01]  /*21040*/  BAR.SYNC.DEFER_BLOCKING 0x0 ;  /* 0x0000000000007b1d */ /* 0x000fe20000010000 */
[----:B--2---:R-:W-:-:S05]  /*21050*/  ISETP.GE.AND P0, PT, R0, UR8, PT ;  /* 0x0000000800007c0c */ /* 0x004fca000bf06270 */
[----:B------:R-:W-:Y:S01]  /*21060*/  ULDC UR8, c[0x0][0x22c] ;  /* 0x00008b0000087ab9 */ /* 0x000fe20000000800 */
[----:B------:R-:W-:Y:S02]  /*21070*/  LOP3.LUT R0, R29, 0x3f, RZ, 0xc0, !PT ;  /* 0x0000003f1d007812 */ /* 0x000fe400078ec0ff */
[----:B---3--:R-:W-:Y:S02]  /*21080*/  ISETP.LT.AND P1, PT, R28, UR5, !P0 ;  /* 0x000000051c007c0c */ /* 0x008fe4000c721270 */
[----:B------:R-:W-:Y:S01]  /*21090*/  LEA R0, R0, UR4, 0x4 ;  /* 0x0000000400007c11 */ /* 0x000fe2000f8e20ff */
[----:B------:R-:W0:Y:S01]  /*210a0*/  LDC R28, c[0x0][0x248] ;  /* 0x00009200ff1c7b82 */ /* 0x000e220000000800 */
[----:B------:R-:W-:-:S03]  /*210b0*/  ULDC UR4, c[0x0][0x244] ;  /* 0x0000910000047ab9 */ /* 0x000fc60000000800 */
[----:B------:R-:W1:Y:S04]  /*210c0*/  LDS.128 R24, [R0] ;  /* 0x0000000000187984 */ /* 0x000e680000000c00 */
[----:B------:R-:W-:Y:S04]  /*210d0*/  STL [R1+0xa0], R0 ;  /* 0x0000a00001007387 */ /* 0x000fe80000100800 */
[----:B------:R-:W2:Y:S01]  /*210e0*/  LDS.128 R20, [R0+0x400] ;  /* 0x0004000000147984 */ /* 0x000ea20000000c00 */
[----:B------:R-:W-:Y:S06]  /*210f0*/  BAR.SYNC.DEFER_BLOCKING 0x0 ;  /* 0x0000000000007b1d */ /* 0x000fec0000010000 */
[----:B-1----:R-:W-:Y:S04]  /*21100*/  STL.64 [R1+0xa18], R26 ;  /* 0x000a181a01007387 */ /* 0x002fe80000100a00 */
[----:B------:R1:W-:Y:S04]  /*21110*/  STL.64 [R1+0xa10], R24 ;  /* 0x000a101801007387 */ /* 0x0003e80000100a00 */
[----:B-1----:R-:W3:Y:S04]  /*21120*/  LDL.LU R24, [R1+0x50] ;  /* 0x0000500001187983 */ /* 0x002ee80000300800 */
[----:B------:R-:W3:Y:S04]  /*21130*/  LDL.LU R25, [R1+0x54] ;  /* 0x0000540001197983 */ /* 0x000ee80000300800 */
[----:B------:R-:W4:Y:S04]  /*21140*/  LDL.LU R26, [R1+0x58] ;  /* 0x00005800011a7983 */ /* 0x000f280000300800 */
[----:B------:R-:W4:Y:S04]  /*21150*/  LDL.LU R27, [R1+0x5c] ;  /* 0x00005c00011b7983 */ /* 0x000f280000300800 */
[----:B----4-:R-:W-:Y:S04]  /*21160*/  STL.64 [R1+0xa30], R26 ;  /* 0x000a301a01007387 */ /* 0x010fe80000100a00 */
[----:B---3--:R1:W-:Y:S04]  /*21170*/  STL.64 [R1+0xa28], R24 ;  /* 0x000a281801007387 */ /* 0x0083e80000100a00 */
[----:B-1----:R-:W3:Y:S04]  /*21180*/  LDL.LU R24, [R1] ;  /* 0x0000000001187983 */ /* 0x002ee80000300800 */
[----:B------:R-:W3:Y:S04]  /*21190*/  LDL.LU R25, [R1+0x4] ;  /* 0x0000040001197983 */ /* 0x000ee80000300800 */
[----:B------:R-:W4:Y:S04]  /*211a0*/  LDL.LU R26, [R1+0x8] ;  /* 0x00000800011a7983 */ /* 0x000f280000300800 */
[----:B------:R-:W4:Y:S04]  /*211b0*/  LDL.LU R27, [R1+0xc] ;  /* 0x00000c00011b7983 */ /* 0x000f280000300800 */
[----:B------:R-:W-:Y:S04]  /*211c0*/  STSM.16.M88.4 [R3], R16 ;  /* 0x0000001003007844 */ /* 0x000fe80000000200 */
[----:B------:R-:W-:Y:S01]  /*211d0*/  STSM.16.M88.4 [R3+0x100], R12 ;  /* 0x0001000c03007844 */ /* 0x000fe20000000200 */
[----:B------:R-:W-:Y:S06]  /*211e0*/  BAR.SYNC.DEFER_BLOCKING 0x0 ;  /* 0x0000000000007b1d */ /* 0x000fec0000010000 */
[----:B----4-:R-:W-:Y:S04]  /*211f0*/  STL.64 [R1+0xa40], R26 ;  /* 0x000a401a01007387 */ /* 0x010fe80000100a00 */
[----:B---3--:R-:W-:Y:S04]  /*21200*/  STL.64 [R1+0xa38], R24 ;  /* 0x000a381801007387 */ /* 0x008fe80000100a00 */
[----:B------:R-:W3:Y:S04]  /*21210*/  LDL.LU R2, [R1+0x7d4] ;  /* 0x0007d40001027983 */ /* 0x000ee80000300800 */
[----:B--2---:R-:W-:Y:S04]  /*21220*/  STL.64 [R1+0xa08], R22 ;  /* 0x000a081601007387 */ /* 0x004fe80000100a00 */
[----:B------:R1:W-:Y:S04]  /*21230*/  STL.64 [R1+0xa20], R20 ;  /* 0x000a201401007387 */ /* 0x0003e80000100a00 */
[----:B-1----:R-:W2:Y:S04]  /*21240*/  LDL.LU R20, [R1+0x40] ;  /* 0x0000400001147983 */ /* 0x002ea80000300800 */
[----:B------:R-:W2:Y:S04]  /*21250*/  LDL.LU R21, [R1+0x44] ;  /* 0x0000440001157983 */ /* 0x000ea80000300800 */
[----:B------:R-:W2:Y:S04]  /*21260*/  LDL.LU R22, [R1+0x48] ;  /* 0x0000480001167983 */ /* 0x000ea80000300800 */
[----:B------:R-:W2:Y:S04]  /*21270*/  LDL.LU R23, [R1+0x4c] ;  /* 0x00004c0001177983 */ /* 0x000ea80000300800 */
[----:B------:R-:W4:Y:S04]  /*21280*/  LDL R19, [R1+0xa0] ;  /* 0x0000a00001137983 */ /* 0x000f280000100800 */
[----:B------:R-:W5:Y:S04]  /*21290*/  LDL.LU R12, [R1+0x30] ;  /* 0x00003000010c7983 */ /* 0x000f680000300800 */
[----:B------:R-:W5:Y:S04]  /*212a0*/  LDL.LU R13, [R1+0x34] ;  /* 0x00003400010d7983 */ /* 0x000f680000300800 */
[----:B------:R-:W5:Y:S04]  /*212b0*/  LDL.LU R14, [R1+0x38] ;  /* 0x00003800010e7983 */ /* 0x000f680000300800 */
[----:B------:R-:W5:Y:S04]  /*212c0*/  LDL.LU R15, [R1+0x3c] ;  /* 0x00003c00010f7983 */ /* 0x000f680000300800 */
[----:B----4-:R-:W1:Y:S04]  /*212d0*/  LDS.128 R24, [R19] ;  /* 0x0000000013187984 */ /* 0x010e680000000c00 */
[----:B-1----:R-:W-:Y:S04]  /*212e0*/  STL.64 [R1+0xb0], R24 ;  /* 0x0000b01801007387 */ /* 0x002fe80000100a00 */
[----:B------:R-:W-:Y:S04]  /*212f0*/  STL.64 [R1+0xb8], R26 ;  /* 0x0000b81a01007387 */ /* 0x000fe80000100a00 */
[----:B------:R-:W1:Y:S01]  /*21300*/  LDS.128 R24, [R19+0x400] ;  /* 0x0004000013187984 */ /* 0x000e620000000c00 */
[----:B------:R-:W-:Y:S06]  /*21310*/  BAR.SYNC.DEFER_BLOCKING 0x0 ;  /* 0x0000000000007b1d */ /* 0x000fec0000010000 */
[----:B------:R4:W-:Y:S04]  /*21320*/  STSM.16.M88.4 [R3], R8 ;  /* 0x0000000803007844 */ /* 0x0009e80000000200 */
[----:B------:R0:W-:Y:S04]  /*21330*/  STSM.16.M88.4 [R3+0x100], R4 ;  /* 0x0001000403007844 */ /* 0x0001e80000000200 */
[----:B-1----:R-:W-:Y:S04]  /*21340*/  STL.64 [R1+0xc0], R24 ;  /* 0x0000c01801007387 */ /* 0x002fe80000100a00 */
[----:B------:R-:W-:Y:S01]  /*21350*/  STL.64 [R1+0xc8], R26 ;  /* 0x0000c81a01007387 */ /* 0x000fe20000100a00 */
[----:B------:R-:W-:Y:S06]  /*21360*/  BAR.SYNC.DEFER_BLOCKING 0x0 ;  /* 0x0000000000007b1d */ /* 0x000fec0000010000 */
[----:B----4-:R-:W4:Y:S04]  /*21370*/  LDL.LU R8, [R1+0x20] ;  /* 0x0000200001087983 */ /* 0x010f280000300800 */
[----:B------:R-:W4:Y:S04]  /*21380*/  LDL.LU R9, [R1+0x24] ;  /* 0x0000240001097983 */ /* 0x000f280000300800 */
[----:B------:R-:W4:Y:S04]  /*21390*/  LDL.LU R10, [R1+0x28] ;  /* 0x00002800010a7983 */ /* 0x000f280000300800 */
[----:B------:R-:W4:Y:S04]  /*213a0*/  LDL.LU R11, [R1+0x2c] ;  /* 0x00002c00010b7983 */ /* 0x000f280000300800 */
[----:B------:R-:W1:Y:S04]  /*213b0*/  LDS.128 R24, [R19] ;  /* 0x0000000013187984 */ /* 0x000e680000000c00 */
[----:B0-----:R-:W3:Y:S04]  /*213c0*/  LDL.LU R4, [R1+0x10] ;  /* 0x0000100001047983 */ /* 0x001ee80000300800 */
[----:B------:R-:W3:Y:S04]  /*213d0*/  LDL.LU R5, [R1+0x14] ;  /* 0x0000140001057983 */ /* 0x000ee80000300800 */
[----:B------:R-:W3:Y:S04]  /*213e0*/  LDL.LU R6, [R1+0x18] ;  /* 0x0000180001067983 */ /* 0x000ee80000300800 */
[----:B------:R-:W3:Y:S04]  /*213f0*/  LDL.LU R7, [R1+0x1c] ;  /* 0x00001c0001077983 */ /* 0x000ee80000300800 */
[----:B-1----:R-:W-:Y:S04]  /*21400*/  STL.64 [R1+0xd0], R24 ;  /* 0x0000d01801007387 */ /* 0x002fe80000100a00 */
[----:B------:R-:W-:Y:S04]  /*21410*/  STL.64 [R1+0xd8], R26 ;  /* 0x0000d81a01007387 */ /* 0x000fe80000100a00 */
[----:B------:R-:W0:Y:S04]  /*21420*/  LDS.128 R24, [R19+0x400] ;  /* 0x0004000013187984 */ /* 0x000e280000000c00 */
[----:B0-----:R-:W-:Y:S04]  /*21430*/  STL.64 [R1+0xe0], R24 ;  /* 0x0000e01801007387 */ /* 0x001fe80000100a00 */
[----:B------:R0:W-:Y:S04]  /*21440*/  STL.64 [R1+0xe8], R26 ;  /* 0x0000e81a01007387 */ /* 0x0001e80000100a00 */
[----:B0-----:R-:W2:Y:S04]  /*21450*/  LDL.LU.64 R26, [R1+0xa40] ;  /* 0x000a4000011a7983 */ /* 0x001ea80000300a00 */
[----:B------:R-:W2:Y:S01]  /*21460*/  LDL.LU.64 R24, [R1+0xa38] ;  /* 0x000a380001187983 */ /* 0x000ea20000300a00 */
[----:B------:R-:W-:Y:S06]  /*21470*/  BAR.SYNC.DEFER_BLOCKING 0x0 ;  /* 0x0000000000007b1d */ /* 0x000fec0000010000 */
[----:B--2---:R0:W-:Y:S04]  /*21480*/  STSM.16.M88.4 [R3], R24 ;  /* 0x0000001803007844 */ /* 0x0041e80000000200 */
[----:B---3--:R-:W-:Y:S01]  /*21490*/  STSM.16.M88.4 [R3+0x100], R4 ;  /* 0x0001000403007844 */ /* 0x008fe20000000200 */
[----:B------:R-:W-:Y:S06]  /*214a0*/  BAR.SYNC.DEFER_BLOCKING 0x0 ;  /* 0x0000000000007b1d */ /* 0x000fec0000010000 */
[----:B0-----:R-:W2:Y:S04]  /*214b0*/  LDL.LU.64 R26, [R1+0xa30] ;  /* 0x000a3000011a7983 */ /* 0x001ea80000300a00 */
[----:B------:R-:W2:Y:S04]  /*214c0*/  LDL.LU.64 R24, [R1+0xa28] ;  /* 0x000a280001187983 */ /* 0x000ea80000300a00 */
[----:B------:R-:W0:Y:S04]  /*214d0*/  LDS.128 R4, [R19] ;  /* 0x0000000013047984 */ /* 0x000e280000000c00 */
[----:B0-----:R-:W-:Y:S04]  /*214e0*/  STL.64 [R1+0xf0], R4 ;  /* 0x0000f00401007387 */ /* 0x001fe80000100a00 */
[----:B------:R-:W-:Y:S04]  /*214f0*/  STL.64 [R1+0xf8], R6 ;  /* 0x0000f80601007387 */ /* 0x000fe80000100a00 */
[----:B------:R-:W0:Y:S01]  /*21500*/  LDS.128 R4, [R19+0x400] ;  /* 0x0004000013047984 */ /* 0x000e220000000c00 */
[----:B------:R-:W-:Y:S06]  /*21510*/  BAR.SYNC.DEFER_BLOCKING 0x0 ;  /* 0x0000000000007b1d */ /* 0x000fec0000010000 */
[----:B----4-:R-:W-:Y:S04]  /*21520*/  STSM.16.M88.4 [R3], R8 ;  /* 0x0000000803007844 */ /* 0x010fe80000000200 */
[----:B-----5:R1:W-:Y:S01]  /*21530*/  STSM.16.M88.4 [R3+0x100], R12 ;  /* 0x0001000c03007844 */ /* 0x0203e20000000200 */
[----:B------:R-:W-:Y:S06]  /*21540*/  BAR.SYNC.DEFER_BLOCKING 0x0 ;  /* 0x0000000000007b1d */ /* 0x000fec0000010000 */
[----:B0-----:R-:W-:Y:S04]  /*21550*/  STL.64 [R1+0x100], R4 ;  /* 0x0001000401007387 */ /* 0x001fe80000100a00 */
[----:B------:R-:W-:Y:S04]  /*21560*/  STL.64 [R1+0x108], R6 ;  /* 0x0001080601007387 */ /* 0x000fe80000100a00 */
[----:B------:R-:W3:Y:S04]  /*21570*/  LDL.LU R0, [R1+0x798] ;  /* 0x0007980001007983 */ /* 0x000ee80000300800 */
[----:B-1----:R-:W4:Y:S04]  /*21580*/  LDL.LU R12, [R1+0x70] ;  /* 0x00007000010c7983 */ /* 0x002f280000300800 */
[----:B------:R-:W0:Y:S04]  /*21590*/  LDS.128 R8, [R19] ;  /* 0x0000000013087984 */ /* 0x000e280000000c00 */
[----:B------:R-:W1:Y:S01]  /*215a0*/  LDS.128 R4, [R19+0x400] ;  /* 0x0004000013047984 */ /* 0x000e620000000c00 */
[----:B------:R-:W-:Y:S06]  /*215b0*/  BAR.SYNC.DEFER_BLOCKING 0x0 ;  /* 0x0000000000007b1d */ /* 0x000fec0000010000 */
[----:B------:R5:W-:Y:S04]  /*215c0*/  STSM.16.M88.4 [R3], R20 ;  /* 0x0000001403007844 */ /* 0x000be80000000200 */
[----:B0-----:R-:W-:Y:S04]  /*215d0*/  STL.64 [R1+0x20], R8 ;  /* 0x0000200801007387 */ /* 0x001fe80000100a00 */
[----:B------:R-:W-:Y:S04]  /*215e0*/  STL.64 [R1+0x28], R10 ;  /* 0x0000280a01007387 */ /* 0x000fe80000100a00 */
[----:B-1----:R-:W-:Y:S04]  /*215f0*/  STL.64 [R1+0x30], R4 ;  /* 0x0000300401007387 */ /* 0x002fe80000100a00 */
[----:B------:R-:W-:Y:S04]  /*21600*/  STL.64 [R1+0x38], R6 ;  /* 0x0000380601007387 */ /* 0x000fe80000100a00 */
[----:B------:R-:W4:Y:S04]  /*21610*/  LDL.LU R13, [R1+0x74] ;  /* 0x00007400010d7983 */ /* 0x000f280000300800 */
[----:B------:R-:W4:Y:S04]  /*21620*/  LDL.LU R14, [R1+0x78] ;  /* 0x00007800010e7983 */ /* 0x000f280000300800 */
[----:B------:R-:W4:Y:S04]  /*21630*/  LDL.LU R15, [R1+0x7c] ;  /* 0x00007c00010f7983 */ /* 0x000f280000300800 */
[----:B-----5:R-:W5:Y:S04]  /*21640*/  LDL.LU R20, [R1+0x80] ;  /* 0x0000800001147983 */ /* 0x020f680000300800 */
[----:B------:R-:W5:Y:S04]  /*21650*/  LDL.LU R21, [R1+0x84] ;  /* 0x0000840001157983 */ /* 0x000f680000300800 */
[----:B------:R-:W5:Y:S04]  /*21660*/  LDL.LU R22, [R1+0x88] ;  /* 0x0000880001167983 */ /* 0x000f680000300800 */
[----:B------:R-:W5:Y:S04]  /*21670*/  LDL.LU R23, [R1+0x8c] ;  /* 0x00008c0001177983 */ /* 0x000f680000300800 */
[----:B--2---:R0:W-:Y:S01]  /*21680*/  STSM.16.M88.4 [R3+0x100], R24 ;  /* 0x0001001803007844 */ /* 0x0041e20000000200 */
[----:B------:R-:W-:Y:S06]  /*21690*/  BAR.SYNC.DEFER_BLOCKING 0x0 ;  /* 0x0000000000007b1d */ /* 0x000fec0000010000 */
[----:B0-----:R-:W2:Y:S04]  /*216a0*/  LDL.LU R24, [R1+0x90] ;  /* 0x0000900001187983 */ /* 0x001ea80000300800 */
[----:B------:R-:W0:Y:S04]  /*216b0*/  LDS.128 R8, [R19] ;  /* 0x0000000013087984 */ /* 0x000e280000000c00 */
[----:B------:R-:W1:Y:S01]  /*216c0*/  LDS.128 R4, [R19+0x400] ;  /* 0x0004000013047984 */ /* 0x000e620000000c00 */
[----:B------:R-:W-:Y:S01]  /*216d0*/  BAR.SYNC.DEFER_BLOCKING 0x0 ;  /* 0x0000000000007b1d */ /* 0x000fe20000010000 */
[C---:B---3--:R-:W-:Y:S01]  /*216e0*/  ISETP.LT.AND P2, PT, R0.reuse, UR9, !P0 ;  /* 0x0000000900007c0c */ /* 0x048fe2000c741270 */
[----:B------:R-:W-:-:S05]  /*216f0*/  IMAD R0, R0, R28, RZ ;  /* 0x0000001c00007224 */ /* 0x000fca00078e02ff */
[----:B------:R-:W-:Y:S04]  /*21700*/  STL [R1+0x18], R0 ;  /* 0x0000180001007387 */ /* 0x000fe80000100800 */
[----:B------:R-:W2:Y:S04]  /*21710*/  LDL.LU R25, [R1+0x94] ;  /* 0x0000940001197983 */ /* 0x000ea80000300800 */
[----:B------:R-:W2:Y:S04]  /*21720*/  LDL.LU R26, [R1+0x98] ;  /* 0x00009800011a7983 */ /* 0x000ea80000300800 */
[----:B------:R-:W2:Y:S04]  /*21730*/  LDL.LU R27, [R1+0x9c] ;  /* 0x00009c00011b7983 */ /* 0x000ea80000300800 */
[----:B0-----:R-:W-:Y:S04]  /*21740*/  STL [R1+0x9e8], R8 ;  /* 0x0009e80801007387 */ /* 0x001fe80000100800 */
[----:B------:R0:W-:Y:S04]  /*21750*/  STL [R1+0x9e4], R9 ;  /* 0x0009e40901007387 */ /* 0x0001e80000100800 */
[----:B0-----:R-:W3:Y:S04]  /*21760*/  LDL.LU R9, [R1+0x18] ;  /* 0x0000180001097983 */ /* 0x001ee80000300800 */
[----:B------:R0:W-:Y:S04]  /*21770*/  STL [R1+0x9e0], R10 ;  /* 0x0009e00a01007387 */ /* 0x0001e80000100800 */
[----:B------:R-:W-:Y:S04]  /*21780*/  STL [R1+0x9dc], R11 ;  /* 0x0009dc0b01007387 */ /* 0x000fe80000100800 */
[----:B-1----:R1:W-:Y:S01]  /*21790*/  STL [R1+0x9f8], R4 ;  /* 0x0009f80401007387 */ /* 0x0023e20000100800 */
[----:B0-----:R-:W0:Y:S03]  /*217a0*/  LDC R10, c[0x0][0x248] ;  /* 0x00009200ff0a7b82 */ /* 0x001e260000000800 */
[----:B------:R1:W-:Y:S04]  /*217b0*/  STL [R1+0x9f4], R5 ;  /* 0x0009f40501007387 */ /* 0x0003e80000100800 */
[----:B------:R4:W-:Y:S04]  /*217c0*/  STL [R1+0x9f0], R6 ;  /* 0x0009f00601007387 */ /* 0x0009e80000100800 */
[----:B------:R4:W-:Y:S04]  /*217d0*/  STL [R1+0x9ec], R7 ;  /* 0x0009ec0701007387 */ /* 0x0009e80000100800 */
[----:B-1----:R-:W5:Y:S04]  /*217e0*/  LDL.LU R4, [R1+0x60] ;  /* 0x0000600001047983 */ /* 0x002f680000300800 */
[----:B------:R-:W5:Y:S04]  /*217f0*/  LDL.LU R5, [R1+0x64] ;  /* 0x0000640001057983 */ /* 0x000f680000300800 */
[----:B----4-:R-:W5:Y:S04]  /*21800*/  LDL.LU R6, [R1+0x68] ;  /* 0x0000680001067983 */ /* 0x010f680000300800 */
[----:B------:R-:W5:Y:S04]  /*21810*/  LDL.LU R7, [R1+0x6c] ;  /* 0x00006c0001077983 */ /* 0x000f680000300800 */
[----:B-----5:R1:W-:Y:S04]  /*21820*/  STSM.16.M88.4 [R3], R4 ;  /* 0x0000000403007844 */ /* 0x0203e80000000200 */
[----:B------:R-:W-:Y:S01]  /*21830*/  STSM.16.M88.4 [R3+0x100], R12 ;  /* 0x0001000c03007844 */ /* 0x000fe20000000200 */
[----:B------:R-:W-:Y:S06]  /*21840*/  BAR.SYNC.DEFER_BLOCKING 0x0 ;  /* 0x0000000000007b1d */ /* 0x000fec0000010000 */
[----:B-1----:R-:W0:Y:S04]  /*21850*/  LDL.LU R7, [R1+0x7d8] ;  /* 0x0007d80001077983 */ /* 0x002e280000300800 */
[----:B------:R-:W1:Y:S04]  /*21860*/  LDS.128 R12, [R19] ;  /* 0x00000000130c7984 */ /* 0x000e680000000c00 */
[----:B------:R-:W4:Y:S01]  /*21870*/  LDS.128 R16, [R19+0x400] ;  /* 0x0004000013107984 */ /* 0x000f220000000c00 */
[----:B------:R-:W-:Y:S06]  /*21880*/  BAR.SYNC.DEFER_BLOCKING 0x0 ;  /* 0x0000000000007b1d */ /* 0x000fec0000010000 */
[----:B------:R5:W-:Y:S04]  /*21890*/  STSM.16.M88.4 [R3], R20 ;  /* 0x0000001403007844 */ /* 0x000be80000000200 */
[----:B-1----:R-:W-:Y:S04]  /*218a0*/  STL.64 [R1+0xa00], R12 ;  /* 0x000a000c01007387 */ /* 0x002fe80000100a00 */
[----:B------:R-:W-:Y:S04]  /*218b0*/  STL [R1+0x9fc], R15 ;  /* 0x0009fc0f01007387 */ /* 0x000fe80000100800 */
[----:B-----5:R-:W5:Y:S04]  /*218c0*/  LDL.LU.64 R20, [R1+0xa20] ;  /* 0x000a200001147983 */ /* 0x020f680000300a00 */
[----:B------:R-:W4:Y:S04]  /*218d0*/  LDL.LU R5, [R1+0x7dc] ;  /* 0x0007dc0001057983 */ /* 0x000f280000300800 */
[----:B------:R-:W5:Y:S04]  /*218e0*/  LDL.LU R6, [R1+0x7e0] ;  /* 0x0007e00001067983 */ /* 0x000f680000300800 */
[----:B------:R-:W5:Y:S04]  /*218f0*/  LDL.LU R4, [R1+0x7e4] ;  /* 0x0007e40001047983 */ /* 0x000f680000300800 */
[----:B--2---:R1:W-:Y:S04]  /*21900*/  STSM.16.M88.4 [R3+0x100], R24 ;  /* 0x0001001803007844 */ /* 0x0043e80000000200 */
[----:B-1----:R-:W2:Y:S04]  /*21910*/  LDL.LU.64 R26, [R1+0xa18] ;  /* 0x000a1800011a7983 */ /* 0x002ea80000300a00 */
[----:B------:R-:W2:Y:S01]  /*21920*/  LDL.LU.64 R24, [R1+0xa10] ;  /* 0x000a100001187983 */ /* 0x000ea20000300a00 */
[----:B------:R-:W-:Y:S01]  /*21930*/  IMAD R2, R2, UR4, RZ ;  /* 0x0000000402027c24 */ /* 0x000fe2000f8e02ff */
[----:B------:R-:W-:Y:S01]  /*21940*/  ULDC.64 UR4, c[0x0][0x220] ;  /* 0x0000880000047ab9 */ /* 0x000fe20000000a00 */
[----:B------:R-:W-:Y:S03]  /*21950*/  BAR.SYNC.DEFER_BLOCKING 0x0 ;  /* 0x0000000000007b1d */ /* 0x000fe60000010000 */
[----:B------:R-:W-:-:S04]  /*21960*/  LEA R0, P3, R2, UR4, 0x1 ;  /* 0x0000000402007c11 */ /* 0x000fc8000f8608ff */
[----:B------:R-:W-:Y:S01]  /*21970*/  LEA.HI.X.SX32 R2, R2, UR5, 0x1, P3 ;  /* 0x0000000502027c11 */ /* 0x000fe200098f0eff */
[----:B------:R-:W-:Y:S01]  /*21980*/  ULDC UR4, c[0x0][0x22c] ;  /* 0x00008b0000047ab9 */ /* 0x000fe20000000800 */
[----:B---3--:R-:W-:Y:S01]  /*21990*/  LEA R28, P3, R9, R0, 0x1 ;  /* 0x00000000091c7211 */ /* 0x008fe200078608ff */
[----:B------:R-:W-:-:S03]  /*219a0*/  ULDC UR5, c[0x0][0x22c] ;  /* 0x00008b0000057ab9 */ /* 0x000fc60000000800 */
[----:B------:R-:W-:Y:S01]  /*219b0*/  LEA.HI.X.SX32 R29, R9, R2, 0x1, P3 ;  /* 0x00000002091d7211 */ /* 0x000fe200018f0eff */
[CC--:B0-----:R-:W-:Y:S01]  /*219c0*/  IMAD R3, R7.reuse, R10.reuse, RZ ;  /* 0x0000000a07037224 */ /* 0x0c1fe200078e02ff */
[----:B------:R-:W-:Y:S01]  /*219d0*/  ISETP.LT.AND P6, PT, R7, UR4, !P0 ;  /* 0x0000000407007c0c */ /* 0x000fe2000c7c1270 */
[----:B------:R-:W-:Y:S01]  /*219e0*/  ULDC UR4, c[0x0][0x22c] ;  /* 0x00008b0000047ab9 */ /* 0x000fe20000000800 */
[----:B------:R-:W3:Y:S01]  /*219f0*/  LDL.LU R7, [R1+0x7e8] ;  /* 0x0007e80001077983 */ /* 0x000ee20000300800 */
[C---:B----4-:R-:W-:Y:S01]  /*21a00*/  ISETP.LT.AND P4, PT, R5.reuse, UR4, !P0 ;  /* 0x0000000405007c0c */ /* 0x050fe2000c781270 */
[----:B------:R-:W-:Y:S01]  /*21a10*/  IMAD R5, R5, R10, RZ ;  /* 0x0000000a05057224 */ /* 0x000fe200078e02ff */
[----:B------:R-:W-:-:S04]  /*21a20*/  ULDC UR4, c[0x0][0x22c] ;  /* 0x00008b0000047ab9 */ /* 0x000fc80000000800 */
[----:B------:R-:W-:Y:S01]  /*21a30*/  LEA R12, P5, R5, R0, 0x1 ;  /* 0x00000000050c7211 */ /* 0x000fe200078a08ff */
[----:B-----5:R-:W-:Y:S01]  /*21a40*/  IMAD R8, R6, R10, RZ ;  /* 0x0000000a06087224 */ /* 0x020fe200078e02ff */
[----:B--2---:R0:W-:Y:S02]  /*21a50*/  @P2 STG.E.U16 desc[UR6][R28.64], R24 ;  /* 0x000000181c002986 */ /* 0x0041e4000c101506 */
[----:B0-----:R-:W-:-:S04]  /*21a60*/  LEA R28, P3, R3, R0, 0x1 ;  /* 0x00000000031c7211 */ /* 0x001fc800078608ff */
[----:B------:R-:W-:-:S05]  /*21a70*/  LEA.HI.X.SX32 R29, R3, R2, 0x1, P3 ;  /* 0x00000002031d7211 */ /* 0x000fca00018f0eff */
[----:B------:R0:W-:Y:S01]  /*21a80*/  @P6 STG.E.U16 desc[UR6][R28.64], R25 ;  /* 0x000000191c006986 */ /* 0x0001e2000c101506 */
[C---:B------:R-:W-:Y:S01]  /*21a90*/  ISETP.LT.AND P3, PT, R4.reuse, UR8, !P0 ;  /* 0x0000000804007c0c */ /* 0x040fe2000c761270 */
[----:B------:R-:W-:Y:S01]  /*21aa0*/  IMAD R4, R4, R10, RZ ;  /* 0x0000000a04047224 */ /* 0x000fe200078e02ff */
[----:B------:R-:W-:Y:S01]  /*21ab0*/  ISETP.LT.AND P2, PT, R6, UR5, !P0 ;  /* 0x0000000506007c0c */ /* 0x000fe2000c741270 */
[----:B------:R-:W-:Y:S01]  /*21ac0*/  ULDC UR5, c[0x0][0x22c] ;  /* 0x00008b0000057ab9 */ /* 0x000fe20000000800 */
[----:B0-----:R-:W-:Y:S01]  /*21ad0*/  IMAD.MOV.U32 R29, RZ, RZ, R13 ;  /* 0x000000ffff1d7224 */ /* 0x001fe200078e000d */
[----:B------:R-:W-:Y:S01]  /*21ae0*/  LEA.HI.X.SX32 R29, R5, R2, 0x1, P5 ;  /* 0x00000002051d7211 */ /* 0x000fe200028f0eff */
[----:B------:R-:W-:Y:S01]  /*21af0*/  IMAD.MOV.U32 R28, RZ, RZ, R12 ;  /* 0x000000ffff1c7224 */ /* 0x000fe200078e000c */
[----:B------:R-:W2:Y:S01]  /*21b00*/  LDL.LU R5, [R1+0x7ec] ;  /* 0x0007ec0001057983 */ /* 0x000ea20000300800 */
[-C--:B------:R-:W-:Y:S01]  /*21b10*/  LEA R22, P6, R8, R0.reuse, 0x1 ;  /* 0x0000000008167211 */ /* 0x080fe200078c08ff */
[----:B------:R-:W-:Y:S01]  /*21b20*/  ULDC UR8, c[0x0][0x22c] ;  /* 0x00008b0000087ab9 */ /* 0x000fe20000000800 */
[----:B------:R-:W-:Y:S01]  /*21b30*/  LEA R12, P5, R4, R0, 0x1 ;  /* 0x00000000040c7211 */ /* 0x000fe200078a08ff */
[----:B------:R-:W4:Y:S01]  /*21b40*/  LDL.LU R6, [R1+0x7f0] ;  /* 0x0007f00001067983 */ /* 0x000f220000300800 */
[----:B------:R-:W-:-:S02]  /*21b50*/  LEA.HI.X.SX32 R23, R8, R2, 0x1, P6 ;  /* 0x0000000208177211 */ /* 0x000fc400030f0eff */
[----:B------:R-:W-:Y:S02]  /*21b60*/  LEA.HI.X.SX32 R13, R4, R2, 0x1, P5 ;  /* 0x00000002040d7211 */ /* 0x000fe400028f0eff */
[----:B------:R-:W5:Y:S04]  /*21b70*/  LDL.LU R4, [R1+0x7f4] ;  /* 0x0007f40001047983 */ /* 0x000f680000300800 */
[----:B------:R-:W-:Y:S04]  /*21b80*/  @P4 STG.E.U16 desc[UR6][R28.64], R26 ;  /* 0x0000001a1c004986 */ /* 0x000fe8000c101506 */
[----:B------:R0:W-:Y:S04]  /*21b90*/  @P2 STG.E.U16 desc[UR6][R22.64], R27 ;  /* 0x0000001b16002986 */ /* 0x0001e8000c101506 */
[----:B0-----:R-:W5:Y:S04]  /*21ba0*/  LDL.LU.64 R22, [R1+0xa08] ;  /* 0x000a080001167983 */ /* 0x001f680000300a00 */
[----:B------:R-:W5:Y:S04]  /*21bb0*/  LDL.LU R8, [R1+0x7f8] ;  /* 0x0007f80001087983 */ /* 0x000f680000300800 */
[----:B------:R-:W-:Y:S01]  /*21bc0*/  @P3 STG.E.U16 desc[UR6][R12.64], R20 ;  /* 0x000000140c003986 */ /* 0x000fe2000c101506 */
[C---:B---3--:R-:W-:Y:S01]  /*21bd0*/  IMAD R3, R7.reuse, R10, RZ ;  /* 0x0000000a07037224 */ /* 0x048fe200078e02ff */
[----:B------:R-:W-:Y:S01]  /*21be0*/  ISETP.LT.AND P6, PT, R7, UR4, !P0 ;  /* 0x0000000407007c0c */ /* 0x000fe2000c7c1270 */
[----:B------:R-:W-:-:S03]  /*21bf0*/  ULDC UR4, c[0x0][0x22c] ;  /* 0x00008b0000047ab9 */ /* 0x000fc60000000800 */
[----:B------:R-:W-:-:S04]  /*21c00*/  LEA R28, P4, R3, R0, 0x1 ;  /* 0x00000000031c7211 */ /* 0x000fc800078808ff */
[----:B------:R-:W-:-:S05]  /*21c10*/  LEA.HI.X.SX32 R29, R3, R2, 0x1, P4 ;  /* 0x00000002031d7211 */ /* 0x000fca00020f0eff */
[----:B------:R0:W-:Y:S01]  /*21c20*/  @P6 STG.E.U16 desc[UR6][R28.64], R21 ;  /* 0x000000151c006986 */ /* 0x0001e2000c101506 */
[C---:B--2---:R-:W-:Y:S01]  /*21c30*/  ISETP.LT.AND P2, PT, R5.reuse, UR4, !P0 ;  /* 0x0000000405007c0c */ /* 0x044fe2000c741270 */
[----:B------:R-:W-:Y:S01]  /*21c40*/  IMAD R5, R5, R10, RZ ;  /* 0x0000000a05057224 */ /* 0x000fe200078e02ff */
[----:B------:R-:W-:-:S04]  /*21c50*/  ULDC UR4, c[0x0][0x22c] ;  /* 0x00008b0000047ab9 */ /* 0x000fc80000000800 */
[C---:B0-----:R-:W-:Y:S01]  /*21c60*/  LEA R28, P3, R5.reuse, R0, 0x1 ;  /* 0x00000000051c7211 */ /* 0x041fe200078608ff */
[C---:B----4-:R-:W-:Y:S01]  /*21c70*/  IMAD R3, R6.reuse, R10, RZ ;  /* 0x0000000a06037224 */ /* 0x050fe200078e02ff */
[----:B------:R-:W-:Y:S01]  /*21c80*/  ISETP.LT.AND P4, PT, R6, UR5, !P0 ;  /* 0x0000000506007c0c */ /* 0x000fe2000c781270 */
[----:B------:R-:W-:Y:S01]  /*21c90*/  ULDC UR5, c[0x0][0x22c] ;  /* 0x00008b0000057ab9 */ /* 0x000fe20000000800 */
[----:B------:R-:W-:Y:S02]  /*21ca0*/  LEA.HI.X.SX32 R29, R5, R2, 0x1, P3 ;  /* 0x00000002051d7211 */ /* 0x000fe400018f0eff */
[----:B------:R-:W2:Y:S01]  /*21cb0*/  LDL.LU R5, [R1+0x7fc] ;  /* 0x0007fc0001057983 */ /* 0x000ea20000300800 */
[C---:B-----5:R-:W-:Y:S01]  /*21cc0*/  ISETP.LT.AND P5, PT, R4.reuse, UR4, !P0 ;  /* 0x0000000404007c0c */ /* 0x060fe2000c7a1270 */
[----:B------:R-:W-:Y:S01]  /*21cd0*/  IMAD R4, R4, R10, RZ ;  /* 0x0000000a04047224 */ /* 0x000fe200078e02ff */
[----:B------:R-:W-:Y:S01]  /*21ce0*/  LEA R6, P6, R3, R0, 0x1 ;  /* 0x0000000003067211 */ /* 0x000fe200078c08ff */
[----:B------:R-:W-:-:S03]  /*21cf0*/  ULDC UR4, c[0x0][0x22c] ;  /* 0x00008b0000047ab9 */ /* 0x000fc60000000800 */
[----:B------:R-:W-:Y:S01]  /*21d00*/  LEA.HI.X.SX32 R7, R3, R2, 0x1, P6 ;  /* 0x0000000203077211 */ /* 0x000fe200030f0eff */
[----:B------:R-:W-:Y:S01]  /*21d10*/  @P2 STG.E.U16 desc[UR6][R28.64], R22 ;  /* 0x000000161c002986 */ /* 0x000fe2000c101506 */
[----:B------:R-:W-:-:S03]  /*21d20*/  LEA R12, P2, R4, R0, 0x1 ;  /* 0x00000000040c7211 */ /* 0x000fc600078408ff */
[----:B------:R0:W-:Y:S01]  /*21d30*/  @P4 STG.E.U16 desc[UR6][R6.64], R23 ;  /* 0x0000001706004986 */ /* 0x0001e2000c101506 */
[----:B------:R-:W-:-:S03]  /*21d40*/  LEA.HI.X.SX32 R13, R4, R2, 0x1, P2 ;  /* 0x00000002040d7211 */ /* 0x000fc600010f0eff */
[----:B0-----:R-:W3:Y:S04]  /*21d50*/  LDL.LU R6, [R1+0x800] ;  /* 0x0008000001067983 */ /* 0x001ee80000300800 */
[----:B------:R-:W4:Y:S01]  /*21d60*/  LDL.LU R4, [R1+0x804] ;  /* 0x0008040001047983 */ /* 0x000f220000300800 */
[----:B------:R-:W-:Y:S01]  /*21d70*/  IMAD R3, R8, R10, RZ ;  /* 0x0000000a08037224 */ /* 0x000fe200078e02ff */
[----:B------:R-:W-:-:S04]  /*21d80*/  PRMT R24, R24, 0x7632, R24 ;  /* 0x0000763218187816 */ /* 0x000fc80000000018 */
[C---:B------:R-:W-:Y:S01]  /*21d90*/  LEA R28, P4, R3.reuse, R0, 0x1 ;  /* 0x00000000031c7211 */ /* 0x040fe200078808ff */
[----:B------:R0:W-:Y:S01]  /*21da0*/  @P5 STG.E.U16 desc[UR6][R12.64], R24 ;  /* 0x000000180c005986 */ /* 0x0001e2000c101506 */
[----:B------:R-:W-:Y:S01]  /*21db0*/  ISETP.LT.AND P3, PT, R8, UR5, !P0 ;  /* 0x0000000508007c0c */ /* 0x000fe2000c761270 */
[----:B------:R-:W-:Y:S01]  /*21dc0*/  ULDC UR5, c[0x0][0x22c] ;  /* 0x00008b0000057ab9 */ /* 0x000fe20000000800 */
[----:B------:R-:W-:Y:S01]  /*21dd0*/  LEA.HI.X.SX32 R29, R3, R2, 0x1, P4 ;  /* 0x00000002031d7211 */ /* 0x000fe200020f0eff */
[----:B0-----:R-:W5:Y:S04]  /*21de0*/  LDL.LU.64 R12, [R1+0xa00] ;  /* 0x000a0000010c7983 */ /* 0x001f680000300a00 */
[----:B------:R-:W5:Y:S01]  /*21df0*/  LDL.LU R8, [R1+0x820] ;  /* 0x0008200001087983 */ /* 0x000f620000300800 */
[----:B------:R-:W-:-:S02]  /*21e00*/  PRMT R25, R25, 0x7632, R25 ;  /* 0x0000763219197816 */ /* 0x000fc40000000019 */
[----:B------:R-:W-:-:S03]  /*21e10*/  PRMT R20, R26, 0x7632, R20 ;  /* 0x000076321a147816 */ /* 0x000fc60000000014 */
[----:B------:R0:W-:Y:S01]  /*21e20*/  @P3 STG.E.U16 desc[UR6][R28.64], R25 ;  /* 0x000000191c003986 */ /* 0x0001e2000c101506 */
[C---:B--2---:R-:W-:Y:S01]  /*21e30*/  ISETP.LT.AND P4, PT, R5.reuse, UR4, !P0 ;  /* 0x0000000405007c0c */ /* 0x044fe2000c781270 */
[----:B------:R-:W-:Y:S01]  /*21e40*/  IMAD R3, R5, R10, RZ ;  /* 0x0000000a05037224 */ /* 0x000fe200078e02ff */
[----:B------:R-:W-:Y:S01]  /*21e50*/  ULDC UR4, c[0x0][0x22c] ;  /* 0x00008b0000047ab9 */ /* 0x000fe20000000800 */
[----:B------:R-:W2:Y:S03]  /*21e60*/  LDL.LU R5, [R1+0x808] ;  /* 0x0008080001057983 */ /* 0x000ea60000300800 */
[C---:B------:R-:W-:Y:S01]  /*21e70*/  LEA R24, P2, R3.reuse, R0, 0x1 ;  /* 0x0000000003187211 */ /* 0x040fe200078408ff */
[----:B------:R-:W2:Y:S03]  /*21e80*/  LDL.LU R7, [R1+0x80c] ;  /* 0x00080c0001077983 */ /* 0x000ea60000300800 */
[----:B0-----:R-:W-:-:S02]  /*21e90*/  LEA.HI.X.SX32 R25, R3, R2, 0x1, P2 ;  /* 0x0000000203197211 */ /* 0x001fc400010f0eff */
[C---:B---3--:R-:W-:Y:S01]  /*21ea0*/  ISETP.LT.AND P5, PT, R6.reuse, UR4, !P0 ;  /* 0x0000000406007c0c */ /* 0x048fe2000c7a1270 */
[-C--:B------:R-:W-:Y:S01]  /*21eb0*/  IMAD R26, R6, R10.reuse, RZ ;  /* 0x0000000a061a7224 */ /* 0x080fe200078e02ff */
[C---:B----4-:R-:W-:Y:S01]  /*21ec0*/  ISETP.LT.AND P3, PT, R4.reuse, UR5, !P0 ;  /* 0x0000000504007c0c */ /* 0x050fe2000c761270 */
[----:B------:R-:W-:Y:S01]  /*21ed0*/  IMAD R3, R4, R10, RZ ;  /* 0x0000000a04037224 */ /* 0x000fe200078e02ff */
[----:B------:R-:W3:Y:S02]  /*21ee0*/  LDL.LU R6, [R1+0x810] ;  /* 0x0008100001067983 */ /* 0x000ee40000300800 */
[C---:B------:R-:W-:Y:S01]  /*21ef0*/  LEA R28, P6, R26.reuse, R0, 0x1 ;  /* 0x000000001a1c7211 */ /* 0x040fe200078c08ff */
[----:B------:R-:W-:Y:S01]  /*21f00*/  ULDC UR4, c[0x0][0x22c] ;  /* 0x00008b0000047ab9 */ /* 0x000fe20000000800 */
[----:B------:R-:W-:Y:S01]  /*21f10*/  PRMT R27, R27, 0x7632, R27 ;  /* 0x000076321b1b7816 */ /* 0x000fe2000000001b */
[----:B------:R-:W4:Y:S01]  /*21f20*/  LDL.LU R4, [R1+0x824] ;  /* 0x0008240001047983 */ /* 0x000f220000300800 */
[----:B------:R-:W-:Y:S01]  /*21f30*/  LEA.HI.X.SX32 R29, R26, R2, 0x1, P6 ;  /* 0x000000021a1d7211 */ /* 0x000fe200030f0eff */
[----:B------:R-:W-:-:S02]  /*21f40*/  ULDC UR5, c[0x0][0x22c] ;  /* 0x00008b0000057ab9 */ /* 0x000fc40000000800 */
[----:B------:R-:W-:Y:S04]  /*21f50*/  @P4 STG.E.U16 desc[UR6][R24.64], R20 ;  /* 0x0000001418004986 */ /* 0x000fe8000c101506 */
[----:B------:R0:W-:Y:S02]  /*21f60*/  @P5 STG.E.U16 desc[UR6][R28.64], R27 ;  /* 0x0000001b1c005986 */ /* 0x0001e4000c101506 */
[----:B0-----:R-:W2:Y:S01]  /*21f70*/  LDC R29, c[0x0][0x248] ;  /* 0x00009200ff1d7b82 */ /* 0x001ea20000000800 */
[C---:B------:R-:W-:Y:S02]  /*21f80*/  LEA R24, P4, R3.reuse, R0, 0x1 ;  /* 0x0000000003187211 */ /* 0x040fe400078808ff */
[----:B------:R-:W-:Y:S02]  /*21f90*/  PRMT R21, R20, 0x7632, R21 ;  /* 0x0000763214157816 */ /* 0x000fe40000000015 */
[----:B------:R-:W-:-:S05]  /*21fa0*/  LEA.HI.X.SX32 R25, R3, R2, 0x1, P4 ;  /* 0x0000000203197211 */ /* 0x000fca00020f0eff */
[----:B------:R0:W-:Y:S01]  /*21fb0*/  @P3 STG.E.U16 desc[UR6][R24.64], R21 ;  /* 0x0000001518003986 */ /* 0x0001e2000c101506 */
[----:B-----5:R-:W-:-:S03]  /*21fc0*/  ISETP.LT.AND P2, PT, R8, UR8, !P0 ;  /* 0x0000000808007c0c */ /* 0x020fc6000c741270 */
[----:B------:R-:W5:Y:S01]  /*21fd0*/  LDL.LU R8, [R1+0x828] ;  /* 0x0008280001087983 */ /* 0x000f620000300800 */
[----:B0-----:R-:W-:Y:S01]  /*21fe0*/  PRMT R21, R21, 0x7632, R21 ;  /* 0x0000763215157816 */ /* 0x001fe20000000015 */
[CC--:B--2---:R-:W-:Y:S01]  /*21ff0*/  IMAD R20, R5.reuse, R29.reuse, RZ ;  /* 0x0000001d05147224 */ /* 0x0c4fe200078e02ff */
[----:B------:R-:W-:Y:S01]  /*22000*/  ISETP.LT.AND P4, PT, R5, UR4, !P0 ;  /* 0x0000000405007c0c */ /* 0x000fe2000c781270 */
[----:B------:R-:W-:Y:S01]  /*22010*/  ULDC UR4, c[0x0][0x22c] ;  /* 0x00008b0000047ab9 */ /* 0x000fe20000000800 */
[----:B------:R-:W2:Y:S02]  /*22020*/  LDL.LU R5, [R1+0x82c] ;  /* 0x00082c0001057983 */ /* 0x000ea40000300800 */
[C---:B------:R-:W-:Y:S02]  /*22030*/  LEA R24, P5, R20.reuse, R0, 0x1 ;  /* 0x0000000014187211 */ /* 0x040fe400078a08ff */
[----:B------:R-:W-:Y:S01]  /*22040*/  ISETP.LT.AND P3, PT, R7, UR4, !P0 ;  /* 0x0000000407007c0c */ /* 0x000fe2000c761270 */
[----:B------:R-:W-:Y:S01]  /*22050*/  ULDC UR4, c[0x0][0x22c] ;  /* 0x00008b0000047ab9 */ /* 0x000fe20000000800 */
[----:B------:R-:W-:Y:S01]  /*22060*/  LEA.HI.X.SX32 R25, R20, R2, 0x1, P5 ;  /* 0x0000000214197211 */ /* 0x000fe200028f0eff */
[----:B------:R-:W2:Y:S04]  /*22070*/  LDL.LU R27, [R1+0xb0] ;  /* 0x0000b000011b7983 */ /* 0x000ea80000300800 */
[----:B------:R0:W-:Y:S01]  /*22080*/  @P4 STG.E.U16 desc[UR6][R24.64], R21 ;  /* 0x0000001518004986 */ /* 0x0001e2000c101506 */
[C---:B---3--:R-:W-:Y:S01]  /*22090*/  ISETP.LT.AND P5, PT, R6.reuse, UR5, !P0 ;  /* 0x0000000506007c0c */ /* 0x048fe2000c7a1270 */
[----:B------:R-:W-:-:S02]  /*220a0*/  IMAD R26, R6, R29, RZ ;  /* 0x0000001d061a7224 */ /* 0x000fc400078e02ff */
[----:B------:R-:W-:Y:S01]  /*220b0*/  IMAD R3, R7, R29, RZ ;  /* 0x0000001d07037224 */ /* 0x000fe200078e02ff */
[----:B------:R-:W3:Y:S01]  /*220c0*/  LDL.LU R6, [R1+0xb4] ;  /* 0x0000b40001067983 */ /* 0x000ee20000300800 */
[----:B----4-:R-:W-:Y:S01]  /*220d0*/  ISETP.LT.AND P4, PT, R4, UR4, !P0 ;  /* 0x0000000404007c0c */ /* 0x010fe2000c781270 */
[----:B------:R-:W-:Y:S01]  /*220e0*/  ULDC UR4, c[0x0][0x22c] ;  /* 0x00008b0000047ab9 */ /* 0x000fe20000000800 */
[----:B0-----:R-:W-:Y:S01]  /*220f0*/  PRMT R24, R22, 0x7632, R24 ;  /* 0x0000763216187816 */ /* 0x001fe20000000018 */
[----:B------:R-:W4:Y:S01]  /*22100*/  LDL.LU R4, [R1+0x830] ;  /* 0x0008300001047983 */ /* 0x000f220000300800 */
[C---:B------:R-:W-:Y:S01]  /*22110*/  LEA R20, P6, R3.reuse, R0, 0x1 ;  /* 0x0000000003147211 */ /* 0x040fe200078c08ff */
[----:B------:R-:W-:Y:S02]  /*22120*/  ULDC UR5, c[0x0][0x22c] ;  /* 0x00008b0000057ab9 */ /* 0x000fe40000000800 */
[----:B------:R-:W3:Y:S01]  /*22130*/  LDL.LU R28, [R1+0xb8] ;  /* 0x0000b800011c7983 */ /* 0x000ee20000300800 */
[----:B------:R-:W-:Y:S01]  /*22140*/  LEA.HI.X.SX32 R21, R3, R2, 0x1, P6 ;  /* 0x0000000203157211 */ /* 0x000fe200030f0eff */
[----:B------:R-:W-:Y:S01]  /*22150*/  IMAD R3, R29, 0x20, R9 ;  /* 0x000000201d037824 */ /* 0x000fe200078e0209 */
[----:B------:R-:W-:Y:S01]  /*22160*/  LEA R22, P6, R26, R0, 0x1 ;  /* 0x000000001a167211 */ /* 0x000fe200078c08ff */
[----:B------:R-:W3:Y:S01]  /*22170*/  LDL.LU R7, [R1+0xbc] ;  /* 0x0000bc0001077983 */ /* 0x000ee20000300800 */
[----:B------:R-:W-:-:S02]  /*22180*/  PRMT R25, R23, 0x7632, R25 ;  /* 0x0000763217197816 */ /* 0x000fc40000000019 */
[----:B------:R-:W-:Y:S01]  /*22190*/  LEA.HI.X.SX32 R23, R26, R2, 0x1, P6 ;  /* 0x000000021a177211 */ /* 0x000fe200030f0eff */
[----:B------:R0:W-:Y:S04]  /*221a0*/  @P3 STG.E.U16 desc[UR6][R20.64], R24 ;  /* 0x0000001814003986 */ /* 0x0001e8000c101506 */
[----:B------:R-:W3:Y:S01]  /*221b0*/  LDL.LU R15, [R1+0x834] ;  /* 0x00083400010f7983 */ /* 0x000ee20000300800 */
[----:B0-----:R-:W-:-:S03]  /*221c0*/  LEA R20, P6, R3, R0, 0x1 ;  /* 0x0000000003147211 */ /* 0x001fc600078c08ff */
[----:B------:R0:W-:Y:S01]  /*221d0*/  @P5 STG.E.U16 desc[UR6][R22.64], R25 ;  /* 0x0000001916005986 */ /* 0x0001e2000c101506 */
[----:B------:R-:W-:-:S03]  /*221e0*/  LEA.HI.X.SX32 R21, R3, R2, 0x1, P6 ;  /* 0x0000000203157211 */ /* 0x000fc600030f0eff */
[----:B------:R-:W3:Y:S01]  /*221f0*/  LDL.LU R11, [R1+0xc0] ;  /* 0x0000c000010b7983 */ /* 0x000ee20000300800 */
[----:B-----5:R-:W-:Y:S01]  /*22200*/  ISETP.LT.AND P3, PT, R8, UR4, !P0 ;  /* 0x0000000408007c0c */ /* 0x020fe2000c761270 */
[----:B------:R-:W-:Y:S02]  /*22210*/  ULDC UR4, c[0x0][0x22c] ;  /* 0x00008b0000047ab9 */ /* 0x000fe40000000800 */
[----:B------:R-:W5:Y:S01]  /*22220*/  LDL.LU R10, [R1+0xc4] ;  /* 0x0000c400010a7983 */ /* 0x000f620000300800 */
[----:B--2---:R-:W-:Y:S01]  /*22230*/  ISETP.LT.AND P5, PT, R5, UR4, !P0 ;  /* 0x0000000405007c0c */ /* 0x004fe2000c7a1270 */
[----:B------:R-:W-:Y:S02]  /*22240*/  ULDC UR4, c[0x0][0x22c] ;  /* 0x00008b0000047ab9 */ /* 0x000fe40000000800 */
[----:B------:R-:W2:Y:S04]  /*22250*/  LDL.LU R5, [R1+0x83c] ;  /* 0x00083c0001057983 */ /* 0x000ea80000300800 */
[----:B------:R1:W-:Y:S01]  /*22260*/  @P2 STG.E.U16 desc[UR6][R20.64], R27 ;  /* 0x0000001b14002986 */ /* 0x0003e2000c101506 */
[----:B----4-:R-:W-:Y:S01]  /*22270*/  ISETP.LT.AND P2, PT, R4, UR4, !P0 ;  /* 0x0000000404007c0c */ /* 0x010fe2000c741270 */
[----:B0-----:R-:W-:-:S02]  /*22280*/  IMAD R23, R29, 0x2, R3 ;  /* 0x000000021d177824 */ /* 0x001fc400078e0203 */
[----:B------:R-:W4:Y:S01]  /*22290*/  LDL.LU R4, [R1+0x838] ;  /* 0x0008380001047983 */ /* 0x000f220000300800 */
[----:B------:R-:W-:Y:S01]  /*222a0*/  ULDC UR4, c[0x0][0x22c] ;  /* 0x00008b0000047ab9 */ /* 0x000fe20000000800 */
[----:B------:R-:W-:Y:S01]  /*222b0*/  IMAD R3, R29, 0x2, R23 ;  /* 0x000000021d037824 */ /* 0x000fe200078e0217 */
[----:B------:R-:W-:Y:S01]  /*222c0*/  LEA R22, P6, R23, R0, 0x1 ;  /* 0x0000000017167211 */ /* 0x000fe200078c08ff */
[----:B------:R-:W5:Y:S02]  /*222d0*/  LDL.LU R9, [R1+0xc8] ;  /* 0x0000c80001097983 */ /* 0x000f640000300800 */
[----:B------:R-:W-:Y:S01]  /*222e0*/  IMAD R24, R29, 0x2, R3 ;  /* 0x000000021d187824 */ /* 0x000fe200078e0203 */
[----:B------:R-:W-:Y:S01]  /*222f0*/  LEA.HI.X.SX32 R23, R23, R2, 0x1, P6 ;  /* 0x0000000217177211 */ /* 0x000fe200030f0eff */
[----:B------:R-:W5:Y:S01]  /*22300*/  LDL.LU R8, [R1+0xcc] ;  /* 0x0000cc0001087983 */ /* 0x000f620000300800 */
[----:B-1----:R-:W-:-:S03]  /*22310*/  LEA R20, P6, R3, R0, 0x1 ;  /* 0x0000000003147211 */ /* 0x002fc600078c08ff */
[----:B---3--:R0:W-:Y:S01]  /*22320*/  @P4 STG.E.U16 desc[UR6][R22.64], R6 ;  /* 0x0000000616004986 */ /* 0x0081e2000c101506 */
[----:B------:R-:W-:Y:S01]  /*22330*/  LEA.HI.X.SX32 R21, R3, R2, 0x1, P6 ;  /* 0x0000000203157211 */ /* 0x000fe200030f0eff */
[----:B------:R-:W-:Y:S01]  /*22340*/  IMAD R3, R29, 0x2, R24 ;  /* 0x000000021d037824 */ /* 0x000fe200078e0218 */
[----:B0-----:R-:W-:-:S04]  /*22350*/  LEA R22, P4, R24, R0, 0x1 ;  /* 0x0000000018167211 */ /* 0x001fc800078808ff */
[----:B------:R-:W-:Y:S01]  /*22360*/  LEA.HI.X.SX32 R23, R24, R2, 0x1, P4 ;  /* 0x0000000218177211 */ /* 0x000fe200020f0eff */
[----:B------:R0:W-:Y:S01]  /*22370*/  @P3 STG.E.U16 desc[UR6][R20.64], R28 ;  /* 0x0000001c14003986 */ /* 0x0001e2000c101506 */
[----:B------:R-:W-:-:S03]  /*22380*/  IMAD R24, R29, 0x2, R3 ;  /* 0x000000021d187824 */ /* 0x000fc600078e0203 */
[----:B------:R1:W-:Y:S01]  /*22390*/  @P5 STG.E.U16 desc[UR6][R22.64], R7 ;  /* 0x0000000716005986 */ /* 0x0003e2000c101506 */
[----:B------:R-:W-:Y:S01]  /*223a0*/  ISETP.LT.AND P4, PT, R15, UR4, !P0 ;  /* 0x000000040f007c0c */ /* 0x000fe2000c781270 */
[----:B------:R-:W-:Y:S02]  /*223b0*/  ULDC UR4, c[0x0][0x22c] ;  /* 0x00008b0000047ab9 */ /* 0x000fe40000000800 */
[----:B------:R-:W3:Y:S01]  /*223c0*/  LDL.LU R15, [R1+0x844] ;  /* 0x00084400010f7983 */ /* 0x000ee20000300800 */
[----:B0-----:R-:W-:-:S04]  /*223d0*/  LEA R20, P5, R3, R0, 0x1 ;  /* 0x0000000003147211 */ /* 0x001fc800078a08ff */
[----:B------:R-:W-:Y:S01]  /*223e0*/  LEA.HI.X.SX32 R21, R3, R2, 0x1, P5 ;  /* 0x0000000203157211 */ /* 0x000fe200028f0eff */
[----:B------:R-:W-:Y:S01]  /*223f0*/  IMAD R3, R29, 0x2, R24 ;  /* 0x000000021d037824 */ /* 0x000fe200078e0218 */
[----:B-1----:R-:W-:-:S03]  /*22400*/  LEA R22, P6, R24, R0, 0x1 ;  /* 0x0000000018167211 */ /* 0x002fc600078c08ff */
[----:B------:R0:W-:Y:S01]  /*22410*/  @P2 STG.E.U16 desc[UR6][R20.64], R11 ;  /* 0x0000000b14002986 */ /* 0x0001e2000c101506 */
[----:B------:R-:W-:Y:S01]  /*22420*/  LEA.HI.X.SX32 R23, R24, R2, 0x1, P6 ;  /* 0x0000000218177211 */ /* 0x000fe200030f0eff */
[----:B------:R-:W-:Y:S01]  /*22430*/  IMAD R24, R29, 0x2, R3 ;  /* 0x000000021d187824 */ /* 0x000fe200078e0203 */
[----:B0-----:R-:W-:-:S04]  /*22440*/  LEA R20, P2, R3, R0, 0x1 ;  /* 0x0000000003147211 */ /* 0x001fc800078408ff */
[----:B------:R-:W-:Y:S02]  /*22450*/  LEA.HI.X.SX32 R21, R3, R2, 0x1, P2 ;  /* 0x0000000203157211 */ /* 0x000fe400010f0eff */
[----:B--2---:R-:W-:Y:S01]  /*22460*/  ISETP.LT.AND P3, PT, R5, UR4, !P0 ;  /* 0x0000000405007c0c */ /* 0x004fe2000c761270 */
[----:B------:R-:W-:Y:S01]  /*22470*/  ULDC UR4, c[0x0][0x22c] ;  /* 0x00008b0000047ab9 */ /* 0x000fe20000000800 */
[----:B------:R-:W2:Y:S01]  /*22480*/  LDL.LU R5, [R1+0x840] ;  /* 0x0008400001057983 */ /* 0x000ea20000300800 */
[----:B----4-:R-:W-:-:S03]  /*22490*/  ISETP.LT.AND P5, PT, R4, UR4, !P0 ;  /* 0x0000000404007c0c */ /* 0x010fc6000c7a1270 */
[----:B-----5:R0:W-:Y:S01]  /*224a0*/  @P4 STG.E.U16 desc[UR6][R22.64], R10 ;  /* 0x0000000a16004986 */ /* 0x0201e2000c101506 */
[----:B------:R-:W-:-:S03]  /*224b0*/  ULDC UR4, c[0x0][0x22c] ;  /* 0x00008b0000047ab9 */ /* 0x000fc60000000800 */
[----:B------:R-:W4:Y:S04]  /*224c0*/  LDL.LU R4, [R1+0x84c] ;  /* 0x00084c0001047983 */ /* 0x000f280000300800 */
[----:B------:R-:W5:Y:S01]  /*224d0*/  LDL.LU R3, [R1+0x848] ;  /* 0x0008480001037983 */ /* 0x000f620000300800 */
[----:B0-----:R-:W-:-:S03]  /*224e0*/  LEA R22, P6, R24, R0, 0x1 ;  /* 0x0000000018167211 */ /* 0x001fc600078c08ff */
[----:B------:R0:W-:Y:S01]  /*224f0*/  @P3 STG.E.U16 desc[UR6][R20.64], R9 ;  /* 0x0000000914003986 */ /* 0x0001e2000c101506 */
[----:B------:R-:W-:-:S05]  /*22500*/  LEA.HI.X.SX32 R23, R24, R2, 0x1, P6 ;  /* 0x0000000218177211 */ /* 0x000fca00030f0eff */
[----:B------:R1:W-:Y:S01]  /*22510*/  @P5 STG.E.U16 desc[UR6][R22.64], R8 ;  /* 0x0000000816005986 */ /* 0x0003e2000c101506 */
[----:B---3--:R-:W-:Y:S02]  /*22520*/  ISETP.LT.AND P4, PT, R15, UR5, !P0 ;  /* 0x000000050f007c0c */ /* 0x008fe4000c781270 */
[----:B-----5:R-:W-:Y:S01]  /*22530*/  ISETP.LT.AND P2, PT, R3, UR4, !P0 ;  /* 0x0000000403007c0c */ /* 0x020fe2000c741270 */
[----:B------:R-:W-:Y:S01]  /*22540*/  ULDC UR4, c[0x0][0x22c] ;  /* 0x00008b0000047ab9 */ /* 0x000fe20000000800 */
[----:B0-----:R-:W-:Y:S01]  /*22550*/  IMAD R20, R29, 0x2, R24 ;  /* 0x000000021d147824 */ /* 0x001fe200078e0218 */
[----:B--2---:R-:W-:Y:S01]  /*22560*/  ISETP.LT.AND P3, PT, R5, UR4, !P0 ;  /* 0x0000000405007c0c */ /* 0x004fe2000c761270 */
[----:B------:R-:W-:Y:S01]  /*22570*/  ULDC UR4, c[0x0][0x22c] ;  /* 0x00008b0000047ab9 */ /* 0x000fe20000000800 */
[----:B------:R-:W2:Y:S01]  /*22580*/  LDL.LU R5, [R1+0x850] ;  /* 0x0008500001057983 */ /* 0x000ea20000300800 */
[----:B----4-:R-:W-:Y:S01]  /*22590*/  ISETP.LT.AND P5, PT, R4, UR4, !P0 ;  /* 0x0000000404007c0c */ /* 0x010fe2000c7a1270 */
[----:B------:R-:W-:Y:S01]  /*225a0*/  IMAD R3, R29, 0x2, R20 ;  /* 0x000000021d037824 */ /* 0x000fe200078e0214 */
[----:B-1----:R-:W-:Y:S01]  /*225b0*/  LEA R22, P6, R20, R0, 0x1 ;  /* 0x0000000014167211 */ /* 0x002fe200078c08ff */
[----:B------:R-:W3:Y:S01]  /*225c0*/  LDL.LU R15, [R1+0x854] ;  /* 0x00085400010f7983 */ /* 0x000ee20000300800 */
[----:B------:R-:W-:Y:S01]  /*225d0*/  PRMT R25, R27, 0x7632, R25 ;  /* 0x000076321b197816 */ /* 0x000fe20000000019 */
[----:B------:R-:W-:Y:S01]  /*225e0*/  ULDC UR4, c[0x0][0x22c] ;  /* 0x00008b0000047ab9 */ /* 0x000fe20000000800 */
[----:B------:R-:W-:Y:S01]  /*225f0*/  PRMT R26, R6, 0x7632, R26 ;  /* 0x00007632061a7816 */ /* 0x000fe2000000001a */
[----:B------:R-:W4:Y:S01]  /*22600*/  LDL.LU R4, [R1+0x858] ;  /* 0x0008580001047983 */ /* 0x000f220000300800 */
[----:B------:R-:W-:Y:S01]  /*22610*/  LEA.HI.X.SX32 R23, R20, R2, 0x1, P6 ;  /* 0x0000000214177211 */ /* 0x000fe200030f0eff */
[----:B------:R-:W-:Y:S01]  /*22620*/  IMAD R24, R29, 0x2, R3 ;  /* 0x000000021d187824 */ /* 0x000fe200078e0203 */
[----:B------:R-:W-:Y:S01]  /*22630*/  LEA R20, P6, R3, R0, 0x1 ;  /* 0x0000000003147211 */ /* 0x000fe200078c08ff */
[----:B------:R-:W-:-:S02]  /*22640*/  ULDC UR5, c[0x0][0x22c] ;  /* 0x00008b0000057ab9 */ /* 0x000fc40000000800 */
[----:B------:R0:W-:Y:S01]  /*22650*/  @P2 STG.E.U16 desc[UR6][R22.64], R25 ;  /* 0x0000001916002986 */ /* 0x0001e2000c101506 */
[----:B------:R-:W-:-:S05]  /*22660*/  LEA.HI.X.SX32 R21, R3, R2, 0x1, P6 ;  /* 0x0000000203157211 */ /* 0x000fca00030f0eff */
[----:B------:R1:W-:Y:S01]  /*22670*/  @P4 STG.E.U16 desc[UR6][R20.64], R26 ;  /* 0x0000001a14004986 */ /* 0x0003e2000c101506 */
[----:B0-----:R-:W-:-:S04]  /*22680*/  LEA R22, P6, R24, R0, 0x1 ;  /* 0x0000000018167211 */ /* 0x001fc800078c08ff */
[----:B------:R-:W-:Y:S02]  /*22690*/  LEA.HI.X.SX32 R23, R24, R2, 0x1, P6 ;  /* 0x0000000218177211 */ /* 0x000fe400030f0eff */
[----:B-1----:R-:W-:-:S05]  /*226a0*/  PRMT R21, R28, 0x7632, R21 ;  /* 0x000076321c157816 */ /* 0x002fca0000000015 */
[----:B------:R0:W-:Y:S01]  /*226b0*/  @P3 STG.E.U16 desc[UR6][R22.64], R21 ;  /* 0x0000001516003986 */ /* 0x0001e2000c101506 */
[----:B--2---:R-:W-:Y:S01]  /*226c0*/  ISETP.LT.AND P2, PT, R5, UR4, !P0 ;  /* 0x0000000405007c0c */ /* 0x004fe2000c741270 */
[----:B------:R-:W-:Y:S02]  /*226d0*/  ULDC UR4, c[0x0][0x22c] ;  /* 0x00008b0000047ab9 */ /* 0x000fe40000000800 */
[----:B------:R-:W2:Y:S01]  /*226e0*/  LDL.LU R5, [R1+0x85c] ;  /* 0x00085c0001057983 */ /* 0x000ea20000300800 */
[----:B---3--:R-:W-:Y:S01]  /*226f0*/  ISETP.LT.AND P4, PT, R15, UR4, !P0 ;  /* 0x000000040f007c0c */ /* 0x008fe2000c781270 */
[----:B------:R-:W-:Y:S02]  /*22700*/  ULDC UR4, c[0x0][0x22c] ;  /* 0x00008b0000047ab9 */ /* 0x000fe40000000800 */
[----:B------:R-:W3:Y:S01]  /*22710*/  LDL.LU R6, [R1+0x860] ;  /* 0x0008600001067983 */ /* 0x000ee20000300800 */
[----:B----4-:R-:W-:Y:S01]  /*22720*/  ISETP.LT.AND P3, PT, R4, UR4, !P0 ;  /* 0x0000000404007c0c */ /* 0x010fe2000c761270 */
[----:B------:R-:W-:-:S02]  /*22730*/  IMAD R3, R29, 0x2, R24 ;  /* 0x000000021d037824 */ /* 0x000fc400078e0218 */
[----:B------:R-:W4:Y:S01]  /*22740*/  LDL.LU R4, [R1+0x864] ;  /* 0x0008640001047983 */ /* 0x000f220000300800 */
[----:B0-----:R-:W-:Y:S01]  /*22750*/  PRMT R23, R7, 0x7632, R23 ;  /* 0x0000763207177816 */ /* 0x001fe20000000017 */
[----:B------:R-:W-:Y:S01]  /*22760*/  ULDC UR4, c[0x0][0x22c] ;  /* 0x00008b0000047ab9 */ /* 0x000fe20000000800 */
[----:B------:R-:W-:Y:S01]  /*22770*/  IMAD R22, R29, 0x2, R3 ;  /* 0x000000021d167824 */ /* 0x000fe200078e0203 */
[C---:B------:R-:W-:Y:S01]  /*22780*/  LEA R20, P6, R3.reuse, R0, 0x1 ;  /* 0x0000000003147211 */ /* 0x040fe200078c08ff */
[----:B------:R-:W5:Y:S03]  /*22790*/  LDL.LU R7, [R1+0x868] ;  /* 0x0008680001077983 */ /* 0x000f660000300800 */
[----:B------:R-:W-:Y:S01]  /*227a0*/  LEA.HI.X.SX32 R21, R3, R2, 0x1, P6 ;  /* 0x0000000203157211 */ /* 0x000fe200030f0eff */
[----:B------:R-:W-:Y:S01]  /*227b0*/  IMAD R3, R29, 0x2, R22 ;  /* 0x000000021d037824 */ /* 0x000fe200078e0216 */
[----:B------:R-:W-:-:S03]  /*227c0*/  LEA R24, P6, R22, R0, 0x1 ;  /* 0x0000000016187211 */ /* 0x000fc600078c08ff */
[----:B------:R0:W-:Y:S01]  /*227d0*/  @P5 STG.E.U16 desc[UR6][R20.64], R23 ;  /* 0x0000001714005986 */ /* 0x0001e2000c101506 */
[----:B------:R-:W-:Y:S02]  /*227e0*/  LEA.HI.X.SX32 R25, R22, R2, 0x1, P6 ;  /* 0x0000000216197211 */ /* 0x000fe400030f0eff */
[----:B------:R-:W-:Y:S02]  /*227f0*/  PRMT R22, R11, 0x7632, R22 ;  /* 0x000076320b167816 */ /* 0x000fe40000000016 */
[C---:B0-----:R-:W-:Y:S02]  /*22800*/  LEA R20, P6, R3.reuse, R0, 0x1 ;  /* 0x0000000003147211 */ /* 0x041fe400078c08ff */
[----:B------:R-:W-:Y:S02]  /*22810*/  PRMT R23, R10, 0x7632, R23 ;  /* 0x000076320a177816 */ /* 0x000fe40000000017 */
[----:B------:R-:W-:Y:S01]  /*22820*/  LEA.HI.X.SX32 R21, R3, R2, 0x1, P6 ;  /* 0x0000000203157211 */ /* 0x000fe200030f0eff */
[----:B------:R0:W-:Y:S04]  /*22830*/  @P2 STG.E.U16 desc[UR6][R24.64], R22 ;  /* 0x0000001618002986 */ /* 0x0001e8000c101506 */
[----:B------:R1:W-:Y:S01]  /*22840*/  @P4 STG.E.U16 desc[UR6][R20.64], R23 ;  /* 0x0000001714004986 */ /* 0x0003e2000c101506 */
[----:B--2---:R-:W-:Y:S01]  /*22850*/  ISETP.LT.AND P5, PT, R5, UR4, !P0 ;  /* 0x0000000405007c0c */ /* 0x004fe2000c7a1270 */
[----:B------:R-:W-:-:S02]  /*22860*/  ULDC UR4, c[0x0][0x22c] ;  /* 0x00008b0000047ab9 */ /* 0x000fc40000000800 */
[----:B------:R-:W2:Y:S01]  /*22870*/  LDL.LU R5, [R1+0x86c] ;  /* 0x00086c0001057983 */ /* 0x000ea20000300800 */
[----:B---3--:R-:W-:Y:S01]  /*22880*/  ISETP.LT.AND P2, PT, R6, UR4, !P0 ;  /* 0x0000000406007c0c */ /* 0x008fe2000c741270 */
[----:B------:R-:W-:Y:S02]  /*22890*/  ULDC UR4, c[0x0][0x22c] ;  /* 0x00008b0000047ab9 */ /* 0x000fe40000000800 */
[----:B------:R-:W3:Y:S01]  /*228a0*/  LDL.LU R27, [R1+0xd0] ;  /* 0x0000d000011b7983 */ /* 0x000ee20000300800 */
[----:B----4-:R-:W-:Y:S01]  /*228b0*/  ISETP.LT.AND P4, PT, R4, UR4, !P0 ;  /* 0x0000000404007c0c */ /* 0x010fe2000c781270 */
[----:B0-----:R-:W-:Y:S02]  /*228c0*/  IMAD R22, R29, 0x2, R3 ;  /* 0x000000021d167824 */ /* 0x001fe400078e0203 */
[----:B------:R-:W4:Y:S01]  /*228d0*/  LDL.LU R6, [R1+0xd4] ;  /* 0x0000d40001067983 */ /* 0x000f220000300800 */
[----:B------:R-:W-:Y:S01]  /*228e0*/  PRMT R25, R9, 0x7632, R25 ;  /* 0x0000763209197816 */ /* 0x000fe20000000019 */
[----:B------:R-:W-:-:S02]  /*228f0*/  ULDC UR4, c[0x0][0x22c] ;  /* 0x00008b0000047ab9 */ /* 0x000fc40000000800 */
[----:B------:R-:W4:Y:S01]  /*22900*/  LDL.LU R4, [R1+0x870] ;  /* 0x0008700001047983 */ /* 0x000f220000300800 */
[----:B-1----:R-:W-:Y:S01]  /*22910*/  LEA R20, P6, R22, R0, 0x1 ;  /* 0x0000000016147211 */ /* 0x002fe200078c08ff */
[C---:B------:R-:W-:Y:S01]  /*22920*/  IMAD R3, R29.reuse, 0x2, R22 ;  /* 0x000000021d037824 */ /* 0x040fe200078e0216 */
[----:B------:R-:W-:Y:S01]  /*22930*/  PRMT R26, R8, 0x7632, R26 ;  /* 0x00007632081a7816 */ /* 0x000fe2000000001a */
[----:B------:R-:W4:Y:S01]  /*22940*/  LDL.LU R28, [R1+0xd8] ;  /* 0x0000d800011c7983 */ /* 0x000f220000300800 */
[----:B------:R-:W-:Y:S01]  /*22950*/  LEA.HI.X.SX32 R21, R22, R2, 0x1, P6 ;  /* 0x0000000216157211 */ /* 0x000fe200030f0eff */
[----:B------:R-:W-:Y:S01]  /*22960*/  IMAD R24, R29, 0x2, R3 ;  /* 0x000000021d187824 */ /* 0x000fe200078e0203 */
[C---:B------:R-:W-:Y:S01]  /*22970*/  LEA R22, P6, R3.reuse, R0, 0x1 ;  /* 0x0000000003167211 */ /* 0x040fe200078c08ff */
[----:B------:R-:W4:Y:S03]  /*22980*/  LDL.LU R8, [R1+0xdc] ;  /* 0x0000dc0001087983 */ /* 0x000f260000300800 */
[----:B------:R-:W-:Y:S01]  /*22990*/  LEA.HI.X.SX32 R23, R3, R2, 0x1, P6 ;  /* 0x0000000203177211 */ /* 0x000fe200030f0eff */
[----:B------:R0:W-:Y:S01]  /*229a0*/  @P3 STG.E.U16 desc[UR6][R20.64], R25 ;  /* 0x0000001914003986 */ /* 0x0001e2000c101506 */
[----:B-----5:R-:W-:Y:S01]  /*229b0*/  ISETP.LT.AND P3, PT, R7, UR4, !P0 ;  /* 0x0000000407007c0c */ /* 0x020fe2000c761270 */
[----:B------:R-:W-:-:S02]  /*229c0*/  ULDC UR4, c[0x0][0x22c] ;  /* 0x00008b0000047ab9 */ /* 0x000fc40000000800 */
[----:B------:R-:W5:Y:S01]  /*229d0*/  LDL.LU R15, [R1+0x874] ;  /* 0x00087400010f7983 */ /* 0x000f620000300800 */
[----:B0-----:R-:W-:-:S03]  /*229e0*/  LEA R20, P6, R24, R0, 0x1 ;  /* 0x0000000018147211 */ /* 0x001fc600078c08ff */
[----:B------:R0:W-:Y:S01]  /*229f0*/  @P5 STG.E.U16 desc[UR6][R22.64], R26 ;  /* 0x0000001a16005986 */ /* 0x0001e2000c101506 */
[----:B------:R-:W-:-:S03]  /*22a00*/  LEA.HI.X.SX32 R21, R24, R2, 0x1, P6 ;  /* 0x0000000218157211 */ /* 0x000fc600030f0eff */
[----:B------:R-:W5:Y:S04]  /*22a10*/  LDL.LU R7, [R1+0xe0] ;  /* 0x0000e00001077983 */ /* 0x000f680000300800 */
[----:B------:R-:W5:Y:S01]  /*22a20*/  LDL.LU R11, [R1+0xe4] ;  /* 0x0000e400010b7983 */ /* 0x000f620000300800 */
[----:B--2---:R-:W-:Y:S01]  /*22a30*/  ISETP.LT.AND P5, PT, R5, UR4, !P0 ;  /* 0x0000000405007c0c */ /* 0x004fe2000c7a1270 */
[----:B------:R-:W-:Y:S02]  /*22a40*/  ULDC UR4, c[0x0][0x22c] ;  /* 0x00008b0000047ab9 */ /* 0x000fe40000000800 */
[----:B------:R-:W2:Y:S04]  /*22a50*/  LDL.LU R5, [R1+0x87c] ;  /* 0x00087c0001057983 */ /* 0x000ea80000300800 */
[----:B---3--:R1:W-:Y:S01]  /*22a60*/  @P2 STG.E.U16 desc[UR6][R20.64], R27 ;  /* 0x0000001b14002986 */ /* 0x0083e2000c101506 */
[----:B----4-:R-:W-:Y:S01]  /*22a70*/  ISETP.LT.AND P2, PT, R4, UR4, !P0 ;  /* 0x0000000404007c0c */ /* 0x010fe2000c741270 */
[----:B0-----:R-:W-:-:S02]  /*22a80*/  IMAD R23, R29, 0x2, R24 ;  /* 0x000000021d177824 */ /* 0x001fc400078e0218 */
[----:B------:R-:W3:Y:S01]  /*22a90*/  LDL.LU R4, [R1+0x878] ;  /* 0x0008780001047983 */ /* 0x000ee20000300800 */
[----:B------:R-:W-:Y:S01]  /*22aa0*/  ULDC UR4, c[0x0][0x22c] ;  /* 0x00008b0000047ab9 */ /* 0x000fe20000000800 */
[----:B------:R-:W-:Y:S01]  /*22ab0*/  IMAD R3, R29, 0x2, R23 ;  /* 0x000000021d037824 */ /* 0x000fe200078e0217 */
[----:B------:R-:W-:Y:S01]  /*22ac0*/  LEA R22, P6, R23, R0, 0x1 ;  /* 0x0000000017167211 */ /* 0x000fe200078c08ff */
[----:B------:R-:W4:Y:S02]  /*22ad0*/  LDL.LU R10, [R1+0xe8] ;  /* 0x0000e800010a7983 */ /* 0x000f240000300800 */
[----:B------:R-:W-:Y:S01]  /*22ae0*/  IMAD R24, R29, 0x2, R3 ;  /* 0x000000021d187824 */ /* 0x000fe200078e0203 */
[----:B------:R-:W-:Y:S01]  /*22af0*/  LEA.HI.X.SX32 R23, R23, R2, 0x1, P6 ;  /* 0x0000000217177211 */ /* 0x000fe200030f0eff */
[----:B------:R-:W4:Y:S01]  /*22b00*/  LDL.LU R9, [R1+0xec] ;  /* 0x0000ec0001097983 */ /* 0x000f220000300800 */
[----:B-1----:R-:W-:-:S03]  /*22b10*/  LEA R20, P6, R3, R0, 0x1 ;  /* 0x0000000003147211 */ /* 0x002fc600078c08ff */
[----:B------:R0:W-:Y:S01]  /*22b20*/  @P4 STG.E.U16 desc[UR6][R22.64], R6 ;  /* 0x0000000616004986 */ /* 0x0001e2000c101506 */
[----:B------:R-:W-:Y:S01]  /*22b30*/  LEA.HI.X.SX32 R21, R3, R2, 0x1, P6 ;  /* 0x0000000203157211 */ /* 0x000fe200030f0eff */
[----:B------:R-:W-:Y:S01]  /*22b40*/  IMAD R3, R29, 0x2, R24 ;  /* 0x000000021d037824 */ /* 0x000fe200078e0218 */
[----:B0-----:R-:W-:-:S04]  /*22b50*/  LEA R22, P4, R24, R0, 0x1 ;  /* 0x0000000018167211 */ /* 0x001fc800078808ff */
[----:B------:R-:W-:Y:S01]  /*22b60*/  LEA.HI.X.SX32 R23, R24, R2, 0x1, P4 ;  /* 0x0000000218177211 */ /* 0x000fe200020f0eff */
[----:B------:R0:W-:Y:S01]  /*22b70*/  @P3 STG.E.U16 desc[UR6][R20.64], R28 ;  /* 0x0000001c14003986 */ /* 0x0001e2000c101506 */
[----:B------:R-:W-:-:S03]  /*22b80*/  IMAD R24, R29, 0x2, R3 ;  /* 0x000000021d187824 */ /* 0x000fc600078e0203 */
[----:B------:R1:W-:Y:S01]  /*22b90*/  @P5 STG.E.U16 desc[UR6][R22.64], R8 ;  /* 0x0000000816005986 */ /* 0x0003e2000c101506 */
[----:B-----5:R-:W-:Y:S01]  /*22ba0*/  ISETP.LT.AND P4, PT, R15, UR4, !P0 ;  /* 0x000000040f007c0c */ /* 0x020fe2000c781270 */
[----:B------:R-:W-:Y:S02]  /*22bb0*/  ULDC UR4, c[0x0][0x22c] ;  /* 0x00008b0000047ab9 */ /* 0x000fe40000000800 */
[----:B------:R-:W5:Y:S01]  /*22bc0*/  LDL.LU R15, [R1+0x884] ;  /* 0x00088400010f7983 */ /* 0x000f620000300800 */
        /* <DEDUP_REMOVED lines=12> */
[----:B---3--:R-:W-:Y:S01]  /*22c90*/  ISETP.LT.AND P5, PT, R4, UR4, !P0 ;  /* 0x0000000404007c0c */ /* 0x008fe2000c7a1270 */
[----:B------:R-:W-:Y:S02]  /*22ca0*/  ULDC UR4, c[0x0][0x22c] ;  /* 0x00008b0000047ab9 */ /* 0x000fe40000000800 */
[----:B------:R-:W3:Y:S04]  /*22cb0*/  LDL.LU R4, [R1+0x88c] ;  /* 0x00088c0001047983 */ /* 0x000ee80000300800 */
[----:B------:R-:W5:Y:S04]  /*22cc0*/  LDL.LU R3, [R1+0x888] ;  /* 0x0008880001037983 */ /* 0x000f680000300800 */
[----:B------:R0:W-:Y:S04]  /*22cd0*/  @P4 STG.E.U16 desc[UR6][R22.64], R11 ;  /* 0x0000000b16004986 */ /* 0x0001e8000c101506 */
[----:B----4-:R1:W-:Y:S01]  /*22ce0*/  @P3 STG.E.U16 desc[UR6][R20.64], R10 ;  /* 0x0000000a14003986 */ /* 0x0103e2000c101506 */
[----:B0-----:R-:W-:-:S02]  /*22cf0*/  LEA R22, P6, R24, R0, 0x1 ;  /* 0x0000000018167211 */ /* 0x001fc400078c08ff */
[----:B-----5:R-:W-:Y:S01]  /*22d00*/  ISETP.LT.AND P2, PT, R3, UR4, !P0 ;  /* 0x0000000403007c0c */ /* 0x020fe2000c741270 */
[----:B------:R-:W-:Y:S02]  /*22d10*/  ULDC UR4, c[0x0][0x22c] ;  /* 0x00008b0000047ab9 */ /* 0x000fe40000000800 */
[----:B--2---:R-:W-:Y:S01]  /*22d20*/  ISETP.LT.AND P3, PT, R5, UR4, !P0 ;  /* 0x0000000405007c0c */ /* 0x004fe2000c761270 */
[----:B-1----:R-:W-:Y:S01]  /*22d30*/  IMAD R20, R29, 0x2, R24 ;  /* 0x000000021d147824 */ /* 0x002fe200078e0218 */
[----:B------:R-:W2:Y:S01]  /*22d40*/  LDL.LU R5, [R1+0x890] ;  /* 0x0008900001057983 */ /* 0x000ea20000300800 */
[----:B------:R-:W-:Y:S01]  /*22d50*/  LEA.HI.X.SX32 R23, R24, R2, 0x1, P6 ;  /* 0x0000000218177211 */ /* 0x000fe200030f0eff */
[----:B------:R-:W-:Y:S01]  /*22d60*/  ULDC UR4, c[0x0][0x22c] ;  /* 0x00008b0000047ab9 */ /* 0x000fe20000000800 */
[----:B------:R-:W-:Y:S02]  /*22d70*/  ISETP.LT.AND P4, PT, R15, UR5, !P0 ;  /* 0x000000050f007c0c */ /* 0x000fe4000c781270 */
[----:B------:R-:W-:Y:S01]  /*22d80*/  PRMT R26, R27, 0x7632, R26 ;  /* 0x000076321b1a7816 */ /* 0x000fe2000000001a */
[----:B------:R-:W4:Y:S01]  /*22d90*/  LDL.LU R15, [R1+0x894] ;  /* 0x00089400010f7983 */ /* 0x000f220000300800 */
[----:B------:R-:W-:Y:S01]  /*22da0*/  PRMT R25, R6, 0x7632, R25 ;  /* 0x0000763206197816 */ /* 0x000fe20000000019 */
[----:B------:R-:W-:Y:S01]  /*22db0*/  IMAD R3, R29, 0x2, R20 ;  /* 0x000000021d037824 */ /* 0x000fe200078e0214 */
[----:B------:R-:W-:Y:S01]  /*22dc0*/  ULDC UR5, c[0x0][0x22c] ;  /* 0x00008b0000057ab9 */ /* 0x000fe20000000800 */
[----:B------:R0:W-:Y:S01]  /*22dd0*/  @P5 STG.E.U16 desc[UR6][R22.64], R9 ;  /* 0x0000000916005986 */ /* 0x0001e2000c101506 */
[----:B---3--:R-:W-:Y:S01]  /*22de0*/  ISETP.LT.AND P5, PT, R4, UR4, !P0 ;  /* 0x0000000404007c0c */ /* 0x008fe2000c7a1270 */
[----:B------:R-:W-:-:S02]  /*22df0*/  ULDC UR4, c[0x0][0x22c] ;  /* 0x00008b0000047ab9 */ /* 0x000fc40000000800 */
[----:B------:R-:W3:Y:S04]  /*22e00*/  LDL.LU R4, [R1+0x898] ;  /* 0x0008980001047983 */ /* 0x000ee80000300800 */
[----:B------:R-:W5:Y:S01]  /*22e10*/  LDL.LU R6, [R1+0x89c] ;  /* 0x00089c0001067983 */ /* 0x000f620000300800 */
[----:B0-----:R-:W-:-:S04]  /*22e20*/  LEA R22, P6, R20, R0, 0x1 ;  /* 0x0000000014167211 */ /* 0x001fc800078c08ff */
[----:B------:R-:W-:-:S05]  /*22e30*/  LEA.HI.X.SX32 R23, R20, R2, 0x1, P6 ;  /* 0x0000000214177211 */ /* 0x000fca00030f0eff */
[----:B------:R0:W-:Y:S01]  /*22e40*/  @P2 STG.E.U16 desc[UR6][R22.64], R26 ;  /* 0x0000001a16002986 */ /* 0x0001e2000c101506 */
[----:B--2---:R-:W-:Y:S01]  /*22e50*/  ISETP.LT.AND P2, PT, R5, UR4, !P0 ;  /* 0x0000000405007c0c */ /* 0x004fe2000c741270 */
[----:B------:R-:W-:Y:S02]  /*22e60*/  IMAD R24, R29, 0x2, R3 ;  /* 0x000000021d187824 */ /* 0x000fe400078e0203 */
[----:B------:R-:W2:Y:S01]  /*22e70*/  LDL.LU R5, [R1+0x8a0] ;  /* 0x0008a00001057983 */ /* 0x000ea20000300800 */
[----:B------:R-:W-:Y:S01]  /*22e80*/  LEA R20, P6, R3, R0, 0x1 ;  /* 0x0000000003147211 */ /* 0x000fe200078c08ff */
[----:B------:R-:W-:-:S03]  /*22e90*/  ULDC UR4, c[0x0][0x22c] ;  /* 0x00008b0000047ab9 */ /* 0x000fc60000000800 */
[----:B------:R-:W-:Y:S02]  /*22ea0*/  LEA.HI.X.SX32 R21, R3, R2, 0x1, P6 ;  /* 0x0000000203157211 */ /* 0x000fe400030f0eff */
[C---:B0-----:R-:W-:Y:S01]  /*22eb0*/  LEA R22, P6, R24.reuse, R0, 0x1 ;  /* 0x0000000018167211 */ /* 0x041fe200078c08ff */
[----:B------:R-:W-:Y:S02]  /*22ec0*/  IMAD R3, R29, 0x2, R24 ;  /* 0x000000021d037824 */ /* 0x000fe400078e0218 */
[----:B------:R0:W-:Y:S01]  /*22ed0*/  @P4 STG.E.U16 desc[UR6][R20.64], R25 ;  /* 0x0000001914004986 */ /* 0x0001e2000c101506 */
[----:B------:R-:W-:Y:S02]  /*22ee0*/  LEA.HI.X.SX32 R23, R24, R2, 0x1, P6 ;  /* 0x0000000218177211 */ /* 0x000fe400030f0eff */
[----:B----4-:R-:W-:Y:S01]  /*22ef0*/  ISETP.LT.AND P4, PT, R15, UR4, !P0 ;  /* 0x000000040f007c0c */ /* 0x010fe2000c781270 */
[----:B------:R-:W-:Y:S01]  /*22f00*/  ULDC UR4, c[0x0][0x22c] ;  /* 0x00008b0000047ab9 */ /* 0x000fe20000000800 */
[----:B0-----:R-:W-:-:S02]  /*22f10*/  PRMT R21, R28, 0x7632, R21 ;  /* 0x000076321c157816 */ /* 0x001fc40000000015 */
[----:B------:R-:W-:-:S03]  /*22f20*/  LEA R20, P6, R3, R0, 0x1 ;  /* 0x0000000003147211 */ /* 0x000fc600078c08ff */
[----:B------:R0:W-:Y:S01]  /*22f30*/  @P3 STG.E.U16 desc[UR6][R22.64], R21 ;  /* 0x0000001516003986 */ /* 0x0001e2000c101506 */
[----:B---3--:R-:W-:Y:S01]  /*22f40*/  ISETP.LT.AND P3, PT, R4, UR4, !P0 ;  /* 0x0000000404007c0c */ /* 0x008fe2000c761270 */
[----:B------:R-:W-:Y:S02]  /*22f50*/  ULDC UR4, c[0x0][0x22c] ;  /* 0x00008b0000047ab9 */ /* 0x000fe40000000800 */
[----:B------:R-:W3:Y:S01]  /*22f60*/  LDL.LU R4, [R1+0x8a4] ;  /* 0x0008a40001047983 */ /* 0x000ee20000300800 */
[----:B0-----:R-:W-:Y:S01]  /*22f70*/  IMAD R22, R29, 0x2, R3 ;  /* 0x000000021d167824 */ /* 0x001fe200078e0203 */
[----:B------:R-:W-:Y:S02]  /*22f80*/  LEA.HI.X.SX32 R21, R3, R2, 0x1, P6 ;  /* 0x0000000203157211 */ /* 0x000fe400030f0eff */
[----:B------:R-:W-:Y:S02]  /*22f90*/  PRMT R23, R8, 0x7632, R23 ;  /* 0x0000763208177816 */ /* 0x000fe40000000017 */
[C---:B------:R-:W-:Y:S01]  /*22fa0*/  LEA R24, P6, R22.reuse, R0, 0x1 ;  /* 0x0000000016187211 */ /* 0x040fe200078c08ff */
[----:B------:R-:W-:Y:S01]  /*22fb0*/  IMAD R3, R29, 0x2, R22 ;  /* 0x000000021d037824 */ /* 0x000fe200078e0216 */
[----:B------:R-:W4:Y:S02]  /*22fc0*/  LDL.LU R8, [R1+0x8a8] ;  /* 0x0008a80001087983 */ /* 0x000f240000300800 */
[----:B------:R-:W-:-:S02]  /*22fd0*/  LEA.HI.X.SX32 R25, R22, R2, 0x1, P6 ;  /* 0x0000000216197211 */ /* 0x000fc400030f0eff */
[----:B------:R-:W-:Y:S01]  /*22fe0*/  PRMT R22, R7, 0x7632, R22 ;  /* 0x0000763207167816 */ /* 0x000fe20000000016 */
[----:B------:R0:W-:Y:S01]  /*22ff0*/  @P5 STG.E.U16 desc[UR6][R20.64], R23 ;  /* 0x0000001714005986 */ /* 0x0001e2000c101506 */
[----:B-----5:R-:W-:Y:S01]  /*23000*/  ISETP.LT.AND P5, PT, R6, UR4, !P0 ;  /* 0x0000000406007c0c */ /* 0x020fe2000c7a1270 */
[----:B------:R-:W-:Y:S02]  /*23010*/  ULDC UR4, c[0x0][0x22c] ;  /* 0x00008b0000047ab9 */ /* 0x000fe40000000800 */
[----:B------:R-:W5:Y:S04]  /*23020*/  LDL.LU R6, [R1+0x8ac] ;  /* 0x0008ac0001067983 */ /* 0x000f680000300800 */
[----:B------:R1:W-:Y:S04]  /*23030*/  @P2 STG.E.U16 desc[UR6][R24.64], R22 ;  /* 0x0000001618002986 */ /* 0x0003e8000c101506 */
[----:B------:R-:W5:Y:S04]  /*23040*/  LDL.LU R15, [R1+0xf0] ;  /* 0x0000f000010f7983 */ /* 0x000f680000300800 */
[----:B------:R-:W5:Y:S01]  /*23050*/  LDL.LU R7, [R1+0xf4] ;  /* 0x0000f40001077983 */ /* 0x000f620000300800 */
[----:B--2---:R-:W-:-:S02]  /*23060*/  ISETP.LT.AND P2, PT, R5, UR4, !P0 ;  /* 0x0000000405007c0c */ /* 0x004fc4000c741270 */
[----:B0-----:R-:W-:Y:S01]  /*23070*/  LEA R20, P6, R3, R0, 0x1 ;  /* 0x0000000003147211 */ /* 0x001fe200078c08ff */
[----:B------:R-:W2:Y:S01]  /*23080*/  LDL.LU R5, [R1+0x8b0] ;  /* 0x0008b00001057983 */ /* 0x000ea20000300800 */
[----:B------:R-:W-:Y:S01]  /*23090*/  PRMT R23, R11, 0x7632, R23 ;  /* 0x000076320b177816 */ /* 0x000fe20000000017 */
[----:B-1----:R-:W-:Y:S01]  /*230a0*/  IMAD R22, R29, 0x2, R3 ;  /* 0x000000021d167824 */ /* 0x002fe200078e0203 */
[----:B------:R-:W-:Y:S01]  /*230b0*/  LEA.HI.X.SX32 R21, R3, R2, 0x1, P6 ;  /* 0x0000000203157211 */ /* 0x000fe200030f0eff */
[----:B------:R-:W-:Y:S02]  /*230c0*/  ULDC UR4, c[0x0][0x22c] ;  /* 0x00008b0000047ab9 */ /* 0x000fe40000000800 */
[C---:B------:R-:W-:Y:S02]  /*230d0*/  IMAD R3, R29.reuse, 0x2, R22 ;  /* 0x000000021d037824 */ /* 0x040fe400078e0216 */
[----:B------:R0:W-:Y:S01]  /*230e0*/  @P4 STG.E.U16 desc[UR6][R20.64], R23 ;  /* 0x0000001714004986 */ /* 0x0001e2000c101506 */
[----:B------:R-:W-:Y:S01]  /*230f0*/  PRMT R26, R10, 0x7632, R26 ;  /* 0x000076320a1a7816 */ /* 0x000fe2000000001a */
[----:B------:R-:W-:Y:S01]  /*23100*/  IMAD R24, R29, 0x2, R3 ;  /* 0x000000021d187824 */ /* 0x000fe200078e0203 */
[----:B0-----:R-:W-:-:S04]  /*23110*/  LEA R20, P6, R22, R0, 0x1 ;  /* 0x0000000016147211 */ /* 0x001fc800078c08ff */
[----:B------:R-:W-:Y:S02]  /*23120*/  LEA.HI.X.SX32 R21, R22, R2, 0x1, P6 ;  /* 0x0000000216157211 */ /* 0x000fe400030f0eff */
[C---:B------:R-:W-:Y:S02]  /*23130*/  LEA R22, P6, R3.reuse, R0, 0x1 ;  /* 0x0000000003167211 */ /* 0x040fe400078c08ff */
[----:B---3--:R-:W-:Y:S01]  /*23140*/  ISETP.LT.AND P4, PT, R4, UR4, !P0 ;  /* 0x0000000404007c0c */ /* 0x008fe2000c781270 */
[----:B------:R0:W-:Y:S01]  /*23150*/  @P3 STG.E.U16 desc[UR6][R20.64], R26 ;  /* 0x0000001a14003986 */ /* 0x0001e2000c101506 */
[----:B------:R-:W-:Y:S01]  /*23160*/  LEA.HI.X.SX32 R23, R3, R2, 0x1, P6 ;  /* 0x0000000203177211 */ /* 0x000fe200030f0eff */
[----:B------:R-:W-:Y:S02]  /*23170*/  ULDC UR4, c[0x0][0x22c] ;  /* 0x00008b0000047ab9 */ /* 0x000fe40000000800 */
[----:B------:R-:W3:Y:S01]  /*23180*/  LDL.LU R4, [R1+0xf8] ;  /* 0x0000f80001047983 */ /* 0x000ee20000300800 */
[----:B------:R-:W-:-:S03]  /*23190*/  PRMT R25, R9, 0x7632, R25 ;  /* 0x0000763209197816 */ /* 0x000fc60000000019 */
[----:B------:R-:W3:Y:S01]  /*231a0*/  LDL.LU R11, [R1+0xfc] ;  /* 0x0000fc00010b7983 */ /* 0x000ee20000300800 */
[----:B0-----:R-:W-:Y:S02]  /*231b0*/  LEA R20, P6, R24, R0, 0x1 ;  /* 0x0000000018147211 */ /* 0x001fe400078c08ff */
[----:B----4-:R-:W-:Y:S01]  /*231c0*/  ISETP.LT.AND P3, PT, R8, UR4, !P0 ;  /* 0x0000000408007c0c */ /* 0x010fe2000c761270 */
[----:B------:R-:W-:Y:S01]  /*231d0*/  ULDC UR4, c[0x0][0x22c] ;  /* 0x00008b0000047ab9 */ /* 0x000fe20000000800 */
[----:B------:R-:W-:Y:S01]  /*231e0*/  LEA.HI.X.SX32 R21, R24, R2, 0x1, P6 ;  /* 0x0000000218157211 */ /* 0x000fe200030f0eff */
[----:B------:R0:W-:Y:S04]  /*231f0*/  @P5 STG.E.U16 desc[UR6][R22.64], R25 ;  /* 0x0000001916005986 */ /* 0x0001e8000c101506 */
[----:B------:R-:W4:Y:S01]  /*23200*/  LDL.LU R28, [R1+0x8b4] ;  /* 0x0008b400011c7983 */ /* 0x000f220000300800 */
[----:B-----5:R-:W-:Y:S01]  /*23210*/  ISETP.LT.AND P5, PT, R6, UR4, !P0 ;  /* 0x0000000406007c0c */ /* 0x020fe2000c7a1270 */
[----:B------:R-:W-:-:S02]  /*23220*/  ULDC UR4, c[0x0][0x22c] ;  /* 0x00008b0000047ab9 */ /* 0x000fc40000000800 */
[----:B------:R-:W5:Y:S04]  /*23230*/  LDL.LU R6, [R1+0x100] ;  /* 0x0001000001067983 */ /* 0x000f680000300800 */
[----:B------:R-:W5:Y:S04]  /*23240*/  LDL.LU R10, [R1+0x104] ;  /* 0x00010400010a7983 */ /* 0x000f680000300800 */
[----:B------:R1:W-:Y:S01]  /*23250*/  @P2 STG.E.U16 desc[UR6][R20.64], R15 ;  /* 0x0000000f14002986 */ /* 0x0003e2000c101506 */
[----:B--2---:R-:W-:Y:S01]  /*23260*/  ISETP.LT.AND P2, PT, R5, UR4, !P0 ;  /* 0x0000000405007c0c */ /* 0x004fe2000c741270 */
[----:B0-----:R-:W-:-:S02]  /*23270*/  IMAD R23, R29, 0x2, R24 ;  /* 0x000000021d177824 */ /* 0x001fc400078e0218 */
[----:B------:R-:W2:Y:S01]  /*23280*/  LDL.LU R5, [R1+0x8bc] ;  /* 0x0008bc0001057983 */ /* 0x000ea20000300800 */
[----:B------:R-:W-:-:S03]  /*23290*/  ULDC UR4, c[0x0][0x22c] ;  /* 0x00008b0000047ab9 */ /* 0x000fc60000000800 */
[----:B------:R-:W2:Y:S01]  /*232a0*/  LDL.LU R27, [R1+0x8b8] ;  /* 0x0008b800011b7983 */ /* 0x000ea20000300800 */
[----:B------:R-:W-:Y:S01]  /*232b0*/  LEA R22, P6, R23, R0, 0x1 ;  /* 0x0000000017167211 */ /* 0x000fe200078c08ff */
[----:B------:R-:W-:Y:S02]  /*232c0*/  IMAD R3, R29, 0x2, R23 ;  /* 0x000000021d037824 */ /* 0x000fe400078e0217 */
[----:B------:R-:W2:Y:S01]  /*232d0*/  LDL.LU R9, [R1+0x108] ;  /* 0x0001080001097983 */ /* 0x000ea20000300800 */
[----:B------:R-:W-:Y:S01]  /*232e0*/  LEA.HI.X.SX32 R23, R23, R2, 0x1, P6 ;  /* 0x0000000217177211 */ /* 0x000fe200030f0eff */
[----:B------:R-:W-:Y:S01]  /*232f0*/  IMAD R24, R29, 0x2, R3 ;  /* 0x000000021d187824 */ /* 0x000fe200078e0203 */
[C---:B-1----:R-:W-:Y:S01]  /*23300*/  LEA R20, P6, R3.reuse, R0, 0x1 ;  /* 0x0000000003147211 */ /* 0x042fe200078c08ff */
[----:B------:R-:W2:Y:S04]  /*23310*/  LDL.LU R8, [R1+0x10c] ;  /* 0x00010c0001087983 */ /* 0x000ea80000300800 */
[----:B------:R0:W-:Y:S01]  /*23320*/  @P4 STG.E.U16 desc[UR6][R22.64], R7 ;  /* 0x0000000716004986 */ /* 0x0001e2000c101506 */
[----:B------:R-:W-:Y:S01]  /*23330*/  LEA.HI.X.SX32 R21, R3, R2, 0x1, P6 ;  /* 0x0000000203157211 */ /* 0x000fe200030f0eff */
[----:B------:R-:W-:Y:S01]  /*23340*/  IMAD R3, R29, 0x2, R24 ;  /* 0x000000021d037824 */ /* 0x000fe200078e0218 */
[----:B0-----:R-:W-:-:S04]  /*23350*/  LEA R22, P4, R24, R0, 0x1 ;  /* 0x0000000018167211 */ /* 0x001fc800078808ff */
[----:B------:R-:W-:Y:S01]  /*23360*/  LEA.HI.X.SX32 R23, R24, R2, 0x1, P4 ;  /* 0x0000000218177211 */ /* 0x000fe200020f0eff */
[----:B---3--:R0:W-:Y:S01]  /*23370*/  @P3 STG.E.U16 desc[UR6][R20.64], R4 ;  /* 0x0000000414003986 */ /* 0x0081e2000c101506 */
[----:B------:R-:W-:-:S03]  /*23380*/  IMAD R24, R29, 0x2, R3 ;  /* 0x000000021d187824 */ /* 0x000fc600078e0203 */
[----:B------:R1:W-:Y:S01]  /*23390*/  @P5 STG.E.U16 desc[UR6][R22.64], R11 ;  /* 0x0000000b16005986 */ /* 0x0003e2000c101506 */
[----:B0-----:R-:W-:-:S04]  /*233a0*/  LEA R20, P5, R3, R0, 0x1 ;  /* 0x0000000003147211 */ /* 0x001fc800078a08ff */
[----:B------:R-:W-:Y:S01]  /*233b0*/  LEA.HI.X.SX32 R21, R3, R2, 0x1, P5 ;  /* 0x0000000203157211 */ /* 0x000fe200028f0eff */
[C---:B------:R-:W-:Y:S01]  /*233c0*/  IMAD R3, R29.reuse, 0x2, R24 ;  /* 0x000000021d037824 */ /* 0x040fe200078e0218 */
[----:B----4-:R-:W-:Y:S01]  /*233d0*/  ISETP.LT.AND P4, PT, R28, UR4, !P0 ;  /* 0x000000041c007c0c */ /* 0x010fe2000c781270 */
[----:B------:R-:W-:Y:S01]  /*233e0*/  ULDC UR4, c[0x0][0x22c] ;  /* 0x00008b0000047ab9 */ /* 0x000fe20000000800 */
[C---:B-1----:R-:W-:Y:S01]  /*233f0*/  LEA R22, P6, R24.reuse, R0, 0x1 ;  /* 0x0000000018167211 */ /* 0x042fe200078c08ff */
[----:B-----5:R0:W-:Y:S03]  /*23400*/  @P2 STG.E.U16 desc[UR6][R20.64], R6 ;  /* 0x0000000614002986 */ /* 0x0201e6000c101506 */
[----:B------:R-:W-:Y:S01]  /*23410*/  LEA.HI.X.SX32 R23, R24, R2, 0x1, P6 ;  /* 0x0000000218177211 */ /* 0x000fe200030f0eff */
[----:B------:R-:W3:Y:S01]  /*23420*/  LDL.LU R28, [R1+0x8c4] ;  /* 0x0008c400011c7983 */ /* 0x000ee20000300800 */
[----:B------:R-:W-:Y:S01]  /*23430*/  IMAD R24, R29, 0x2, R3 ;  /* 0x000000021d187824 */ /* 0x000fe200078e0203 */
[----:B0-----:R-:W-:-:S04]  /*23440*/  LEA R20, P2, R3, R0, 0x1 ;  /* 0x0000000003147211 */ /* 0x001fc800078408ff */
[----:B------:R-:W-:Y:S02]  /*23450*/  LEA.HI.X.SX32 R21, R3, R2, 0x1, P2 ;  /* 0x0000000203157211 */ /* 0x000fe400010f0eff */
[----:B--2---:R-:W-:Y:S01]  /*23460*/  ISETP.LT.AND P3, PT, R5, UR4, !P0 ;  /* 0x0000000405007c0c */ /* 0x004fe2000c761270 */
[----:B------:R-:W-:Y:S01]  /*23470*/  ULDC UR4, c[0x0][0x22c] ;  /* 0x00008b0000047ab9 */ /* 0x000fe20000000800 */
[----:B------:R-:W2:Y:S01]  /*23480*/  LDL.LU R5, [R1+0x8c0] ;  /* 0x0008c00001057983 */ /* 0x000ea20000300800 */
[----:B------:R-:W-:Y:S01]  /*23490*/  ISETP.LT.AND P5, PT, R27, UR4, !P0 ;  /* 0x000000041b007c0c */ /* 0x000fe2000c7a1270 */
[----:B------:R-:W-:Y:S02]  /*234a0*/  ULDC UR4, c[0x0][0x22c] ;  /* 0x00008b0000047ab9 */ /* 0x000fe40000000800 */
[----:B------:R-:W4:Y:S04]  /*234b0*/  LDL.LU R27, [R1+0x8cc] ;  /* 0x0008cc00011b7983 */ /* 0x000f280000300800 */
[----:B------:R-:W5:Y:S04]  /*234c0*/  LDL.LU R3, [R1+0x8c8] ;  /* 0x0008c80001037983 */ /* 0x000f680000300800 */
[----:B------:R0:W-:Y:S04]  /*234d0*/  @P4 STG.E.U16 desc[UR6][R22.64], R10 ;  /* 0x0000000a16004986 */ /* 0x0001e8000c101506 */
[----:B------:R1:W-:Y:S01]  /*234e0*/  @P3 STG.E.U16 desc[UR6][R20.64], R9 ;  /* 0x0000000914003986 */ /* 0x0003e2000c101506 */
        /* <DEDUP_REMOVED lines=8> */
[----:B---3--:R-:W-:Y:S02]  /*23570*/  ISETP.LT.AND P4, PT, R28, UR5, !P0 ;  /* 0x000000051c007c0c */ /* 0x008fe4000c781270 */
[----:B------:R-:W-:Y:S01]  /*23580*/  PRMT R26, R15, 0x7632, R26 ;  /* 0x000076320f1a7816 */ /* 0x000fe2000000001a */
[----:B------:R0:W-:Y:S01]  /*23590*/  @P5 STG.E.U16 desc[UR6][R22.64], R8 ;  /* 0x0000000816005986 */ /* 0x0001e2000c101506 */
[----:B----4-:R-:W-:Y:S01]  /*235a0*/  ISETP.LT.AND P5, PT, R27, UR4, !P0 ;  /* 0x000000041b007c0c */ /* 0x010fe2000c7a1270 */
[----:B------:R-:W-:Y:S01]  /*235b0*/  ULDC UR4, c[0x0][0x22c] ;  /* 0x00008b0000047ab9 */ /* 0x000fe20000000800 */
[----:B------:R-:W-:Y:S01]  /*235c0*/  PRMT R25, R7, 0x7632, R25 ;  /* 0x0000763207197816 */ /* 0x000fe20000000019 */
[----:B------:R-:W3:Y:S01]  /*235d0*/  LDL.LU R28, [R1+0x8d4] ;  /* 0x0008d400011c7983 */ /* 0x000ee20000300800 */
[----:B------:R-:W-:Y:S01]  /*235e0*/  IMAD R3, R29, 0x2, R20 ;  /* 0x000000021d037824 */ /* 0x000fe200078e0214 */
[----:B------:R-:W-:-:S02]  /*235f0*/  ULDC UR5, c[0x0][0x22c] ;  /* 0x00008b0000057ab9 */ /* 0x000fc40000000800 */
[----:B------:R-:W4:Y:S01]  /*23600*/  LDL.LU R27, [R1+0x8d8] ;  /* 0x0008d800011b7983 */ /* 0x000f220000300800 */
[----:B0-----:R-:W-:-:S03]  /*23610*/  LEA R22, P6, R20, R0, 0x1 ;  /* 0x0000000014167211 */ /* 0x001fc600078c08ff */
[----:B------:R-:W5:Y:S01]  /*23620*/  LDL.LU R15, [R1+0x9fc] ;  /* 0x0009fc00010f7983 */ /* 0x000f620000300800 */
[----:B------:R-:W-:-:S03]  /*23630*/  LEA.HI.X.SX32 R23, R20, R2, 0x1, P6 ;  /* 0x0000000214177211 */ /* 0x000fc600030f0eff */
[----:B------:R-:W5:Y:S04]  /*23640*/  LDL.LU R7, [R1+0x8dc] ;  /* 0x0008dc0001077983 */ /* 0x000f680000300800 */
[----:B------:R0:W-:Y:S01]  /*23650*/  @P2 STG.E.U16 desc[UR6][R22.64], R26 ;  /* 0x0000001a16002986 */ /* 0x0001e2000c101506 */
[----:B------:R-:W-:Y:S01]  /*23660*/  LEA R20, P6, R3, R0, 0x1 ;  /* 0x0000000003147211 */ /* 0x000fe200078c08ff */
[----:B------:R-:W-:Y:S01]  /*23670*/  IMAD R24, R29, 0x2, R3 ;  /* 0x000000021d187824 */ /* 0x000fe200078e0203 */
[----:B--2---:R-:W-:Y:S01]  /*23680*/  ISETP.LT.AND P2, PT, R5, UR4, !P0 ;  /* 0x0000000405007c0c */ /* 0x004fe2000c741270 */
[----:B------:R-:W-:Y:S01]  /*23690*/  ULDC UR4, c[0x0][0x22c] ;  /* 0x00008b0000047ab9 */ /* 0x000fe20000000800 */
[----:B------:R-:W2:Y:S01]  /*236a0*/  LDL.LU R5, [R1+0x8e0] ;  /* 0x0008e00001057983 */ /* 0x000ea20000300800 */
[----:B------:R-:W-:-:S02]  /*236b0*/  LEA.HI.X.SX32 R21, R3, R2, 0x1, P6 ;  /* 0x0000000203157211 */ /* 0x000fc400030f0eff */
[C---:B0-----:R-:W-:Y:S01]  /*236c0*/  LEA R22, P6, R24.reuse, R0, 0x1 ;  /* 0x0000000018167211 */ /* 0x041fe200078c08ff */
[----:B------:R-:W-:Y:S02]  /*236d0*/  IMAD R3, R29, 0x2, R24 ;  /* 0x000000021d037824 */ /* 0x000fe400078e0218 */
[----:B------:R0:W-:Y:S01]  /*236e0*/  @P4 STG.E.U16 desc[UR6][R20.64], R25 ;  /* 0x0000001914004986 */ /* 0x0001e2000c101506 */
[----:B------:R-:W-:Y:S02]  /*236f0*/  LEA.HI.X.SX32 R23, R24, R2, 0x1, P6 ;  /* 0x0000000218177211 */ /* 0x000fe400030f0eff */
[----:B0-----:R-:W-:Y:S02]  /*23700*/  PRMT R21, R4, 0x7632, R21 ;  /* 0x0000763204157816 */ /* 0x001fe40000000015 */
[----:B------:R-:W-:Y:S01]  /*23710*/  LEA R20, P6, R3, R0, 0x1 ;  /* 0x0000000003147211 */ /* 0x000fe200078c08ff */
[----:B------:R-:W2:Y:S04]  /*23720*/  LDL.LU R4, [R1+0x9f8] ;  /* 0x0009f80001047983 */ /* 0x000ea80000300800 */
[----:B------:R0:W-:Y:S01]  /*23730*/  @P3 STG.E.U16 desc[UR6][R22.64], R21 ;  /* 0x0000001516003986 */ /* 0x0001e2000c101506 */
[----:B---3--:R-:W-:Y:S01]  /*23740*/  ISETP.LT.AND P4, PT, R28, UR4, !P0 ;  /* 0x000000041c007c0c */ /* 0x008fe2000c781270 */
[----:B------:R-:W-:Y:S01]  /*23750*/  ULDC UR4, c[0x0][0x22c] ;  /* 0x00008b0000047ab9 */ /* 0x000fe20000000800 */
[----:B0-----:R-:W-:Y:S01]  /*23760*/  IMAD R22, R29, 0x2, R3 ;  /* 0x000000021d167824 */ /* 0x001fe200078e0203 */
[----:B------:R-:W-:-:S02]  /*23770*/  LEA.HI.X.SX32 R21, R3, R2, 0x1, P6 ;  /* 0x0000000203157211 */ /* 0x000fc400030f0eff */
[----:B------:R-:W-:Y:S02]  /*23780*/  PRMT R23, R11, 0x7632, R23 ;  /* 0x000076320b177816 */ /* 0x000fe40000000017 */
[C---:B------:R-:W-:Y:S01]  /*23790*/  LEA R24, P6, R22.reuse, R0, 0x1 ;  /* 0x0000000016187211 */ /* 0x040fe200078c08ff */
[--C-:B------:R-:W-:Y:S01]  /*237a0*/  IMAD R3, R29, 0x2, R22.reuse ;  /* 0x000000021d037824 */ /* 0x100fe200078e0216 */
[----:B----4-:R-:W-:Y:S01]  /*237b0*/  ISETP.LT.AND P3, PT, R27, UR4, !P0 ;  /* 0x000000041b007c0c */ /* 0x010fe2000c761270 */
[----:B------:R-:W-:Y:S01]  /*237c0*/  ULDC UR4, c[0x0][0x22c] ;  /* 0x00008b0000047ab9 */ /* 0x000fe20000000800 */
[----:B------:R-:W-:Y:S01]  /*237d0*/  LEA.HI.X.SX32 R25, R22, R2, 0x1, P6 ;  /* 0x0000000216197211 */ /* 0x000fe200030f0eff */
[----:B------:R-:W3:Y:S01]  /*237e0*/  LDL.LU R11, [R1+0x8e4] ;  /* 0x0008e400010b7983 */ /* 0x000ee20000300800 */
[----:B------:R-:W-:-:S03]  /*237f0*/  PRMT R22, R6, 0x7632, R22 ;  /* 0x0000763206167816 */ /* 0x000fc60000000016 */
[----:B------:R0:W-:Y:S01]  /*23800*/  @P5 STG.E.U16 desc[UR6][R20.64], R23 ;  /* 0x0000001714005986 */ /* 0x0001e2000c101506 */
[----:B-----5:R-:W-:Y:S01]  /*23810*/  ISETP.LT.AND P5, PT, R7, UR4, !P0 ;  /* 0x0000000407007c0c */ /* 0x020fe2000c7a1270 */
[----:B------:R-:W-:Y:S02]  /*23820*/  ULDC UR4, c[0x0][0x22c] ;  /* 0x00008b0000047ab9 */ /* 0x000fe40000000800 */
[----:B------:R1:W-:Y:S01]  /*23830*/  @P2 STG.E.U16 desc[UR6][R24.64], R22 ;  /* 0x0000001618002986 */ /* 0x0003e2000c101506 */
[----:B0-----:R-:W-:-:S03]  /*23840*/  PRMT R23, R10, 0x7632, R23 ;  /* 0x000076320a177816 */ /* 0x001fc60000000017 */
[----:B------:R-:W4:Y:S01]  /*23850*/  LDL.LU R10, [R1+0x8e8] ;  /* 0x0008e800010a7983 */ /* 0x000f220000300800 */
[----:B--2---:R-:W-:Y:S02]  /*23860*/  ISETP.LT.AND P2, PT, R5, UR4, !P0 ;  /* 0x0000000405007c0c */ /* 0x004fe4000c741270 */
[----:B------:R-:W-:Y:S01]  /*23870*/  LEA R20, P6, R3, R0, 0x1 ;  /* 0x0000000003147211 */ /* 0x000fe200078c08ff */
[----:B------:R-:W2:Y:S01]  /*23880*/  LDL.LU R5, [R1+0x8ec] ;  /* 0x0008ec0001057983 */ /* 0x000ea20000300800 */
[----:B-1----:R-:W-:Y:S01]  /*23890*/  IMAD R22, R29, 0x2, R3 ;  /* 0x000000021d167824 */ /* 0x002fe200078e0203 */
[----:B------:R-:W-:Y:S01]  /*238a0*/  PRMT R26, R9, 0x7632, R26 ;  /* 0x00007632091a7816 */ /* 0x000fe2000000001a */
[----:B------:R-:W-:Y:S01]  /*238b0*/  ULDC UR4, c[0x0][0x22c] ;  /* 0x00008b0000047ab9 */ /* 0x000fe20000000800 */
[----:B------:R-:W-:Y:S01]  /*238c0*/  LEA.HI.X.SX32 R21, R3, R2, 0x1, P6 ;  /* 0x0000000203157211 */ /* 0x000fe200030f0eff */
[----:B------:R-:W-:Y:S01]  /*238d0*/  IMAD R3, R29, 0x2, R22 ;  /* 0x000000021d037824 */ /* 0x000fe200078e0216 */
[----:B------:R-:W5:Y:S04]  /*238e0*/  LDL.LU R6, [R1+0x20] ;  /* 0x0000200001067983 */ /* 0x000f680000300800 */
[----:B------:R0:W-:Y:S01]  /*238f0*/  @P4 STG.E.U16 desc[UR6][R20.64], R23 ;  /* 0x0000001714004986 */ /* 0x0001e2000c101506 */
[----:B------:R-:W-:-:S03]  /*23900*/  PRMT R25, R8, 0x7632, R25 ;  /* 0x0000763208197816 */ /* 0x000fc60000000019 */
[----:B------:R-:W5:Y:S01]  /*23910*/  LDL.LU R7, [R1+0x24] ;  /* 0x0000240001077983 */ /* 0x000f620000300800 */
[----:B0-----:R-:W-:-:S04]  /*23920*/  LEA R20, P6, R22, R0, 0x1 ;  /* 0x0000000016147211 */ /* 0x001fc800078c08ff */
[----:B------:R-:W-:Y:S02]  /*23930*/  LEA.HI.X.SX32 R21, R22, R2, 0x1, P6 ;  /* 0x0000000216157211 */ /* 0x000fe400030f0eff */
[----:B------:R-:W-:-:S04]  /*23940*/  LEA R22, P6, R3, R0, 0x1 ;  /* 0x0000000003167211 */ /* 0x000fc800078c08ff */
[----:B------:R-:W-:Y:S01]  /*23950*/  LEA.HI.X.SX32 R23, R3, R2, 0x1, P6 ;  /* 0x0000000203177211 */ /* 0x000fe200030f0eff */
[----:B------:R-:W-:Y:S04]  /*23960*/  @P3 STG.E.U16 desc[UR6][R20.64], R26 ;  /* 0x0000001a14003986 */ /* 0x000fe8000c101506 */
[----:B------:R0:W-:Y:S01]  /*23970*/  @P5 STG.E.U16 desc[UR6][R22.64], R25 ;  /* 0x0000001916005986 */ /* 0x0001e2000c101506 */
[----:B---3--:R-:W-:Y:S01]  /*23980*/  ISETP.LT.AND P4, PT, R11, UR4, !P0 ;  /* 0x000000040b007c0c */ /* 0x008fe2000c781270 */
[----:B------:R-:W-:Y:S02]  /*23990*/  ULDC UR4, c[0x0][0x22c] ;  /* 0x00008b0000047ab9 */ /* 0x000fe40000000800 */
[----:B------:R-:W3:Y:S04]  /*239a0*/  LDL.LU R11, [R1+0x8f0] ;  /* 0x0008f000010b7983 */ /* 0x000ee80000300800 */
[----:B------:R-:W3:Y:S04]  /*239b0*/  LDL.LU R8, [R1+0x28] ;  /* 0x0000280001087983 */ /* 0x000ee80000300800 */
[----:B------:R-:W3:Y:S01]  /*239c0*/  LDL.LU R9, [R1+0x2c] ;  /* 0x00002c0001097983 */ /* 0x000ee20000300800 */
[----:B----4-:R-:W-:Y:S01]  /*239d0*/  ISETP.LT.AND P3, PT, R10, UR4, !P0 ;  /* 0x000000040a007c0c */ /* 0x010fe2000c761270 */
[----:B------:R-:W-:-:S02]  /*239e0*/  ULDC UR4, c[0x0][0x22c] ;  /* 0x00008b0000047ab9 */ /* 0x000fc40000000800 */
[----:B--2---:R-:W-:Y:S01]  /*239f0*/  ISETP.LT.AND P5, PT, R5, UR4, !P0 ;  /* 0x0000000405007c0c */ /* 0x004fe2000c7a1270 */
[C---:B------:R-:W-:Y:S01]  /*23a00*/  IMAD R24, R29.reuse, 0x2, R3 ;  /* 0x000000021d187824 */ /* 0x040fe200078e0203 */
[----:B------:R-:W2:Y:S01]  /*23a10*/  LDL.LU R5, [R1+0x8f4] ;  /* 0x0008f40001057983 */ /* 0x000ea20000300800 */
[----:B------:R-:W-:Y:S02]  /*23a20*/  ULDC UR4, c[0x0][0x22c] ;  /* 0x00008b0000047ab9 */ /* 0x000fe40000000800 */
[C---:B0-----:R-:W-:Y:S01]  /*23a30*/  IMAD R23, R29.reuse, 0x2, R24 ;  /* 0x000000021d177824 */ /* 0x041fe200078e0218 */
[C---:B------:R-:W-:Y:S01]  /*23a40*/  LEA R20, P6, R24.reuse, R0, 0x1 ;  /* 0x0000000018147211 */ /* 0x040fe200078c08ff */
[----:B------:R-:W4:Y:S03]  /*23a50*/  LDL.LU R10, [R1+0x30] ;  /* 0x00003000010a7983 */ /* 0x000f260000300800 */
[----:B------:R-:W-:Y:S01]  /*23a60*/  LEA.HI.X.SX32 R21, R24, R2, 0x1, P6 ;  /* 0x0000000218157211 */ /* 0x000fe200030f0eff */
[----:B------:R-:W-:Y:S01]  /*23a70*/  IMAD R3, R29, 0x2, R23 ;  /* 0x000000021d037824 */ /* 0x000fe200078e0217 */
[----:B------:R-:W-:Y:S01]  /*23a80*/  LEA R22, P6, R23, R0, 0x1 ;  /* 0x0000000017167211 */ /* 0x000fe200078c08ff */
[----:B------:R-:W4:Y:S02]  /*23a90*/  LDL.LU R28, [R1+0x34] ;  /* 0x00003400011c7983 */ /* 0x000f240000300800 */
[----:B------:R-:W-:Y:S01]  /*23aa0*/  IMAD R24, R29, 0x2, R3 ;  /* 0x000000021d187824 */ /* 0x000fe200078e0203 */
[----:B------:R-:W-:Y:S01]  /*23ab0*/  LEA.HI.X.SX32 R23, R23, R2, 0x1, P6 ;  /* 0x0000000217177211 */ /* 0x000fe200030f0eff */
[----:B-----5:R0:W-:Y:S04]  /*23ac0*/  @P2 STG.E.U16 desc[UR6][R20.64], R6 ;  /* 0x0000000614002986 */ /* 0x0201e8000c101506 */
[----:B------:R1:W-:Y:S01]  /*23ad0*/  @P4 STG.E.U16 desc[UR6][R22.64], R7 ;  /* 0x0000000716004986 */ /* 0x0003e2000c101506 */
[----:B0-----:R-:W-:-:S02]  /*23ae0*/  LEA R20, P6, R3, R0, 0x1 ;  /* 0x0000000003147211 */ /* 0x001fc400078c08ff */
[C---:B-1----:R-:W-:Y:S02]  /*23af0*/  LEA R22, P4, R24.reuse, R0, 0x1 ;  /* 0x0000000018167211 */ /* 0x042fe400078808ff */
[-C--:B------:R-:W-:Y:S02]  /*23b00*/  LEA.HI.X.SX32 R21, R3, R2.reuse, 0x1, P6 ;  /* 0x0000000203157211 */ /* 0x080fe400030f0eff */
[----:B------:R-:W-:Y:S02]  /*23b10*/  LEA.HI.X.SX32 R23, R24, R2, 0x1, P4 ;  /* 0x0000000218177211 */ /* 0x000fe400020f0eff */
[----:B---3--:R-:W-:Y:S01]  /*23b20*/  ISETP.LT.AND P2, PT, R11, UR4, !P0 ;  /* 0x000000040b007c0c */ /* 0x008fe2000c741270 */
[----:B------:R-:W-:Y:S01]  /*23b30*/  ULDC UR4, c[0x0][0x22c] ;  /* 0x00008b0000047ab9 */ /* 0x000fe20000000800 */
[----:B------:R-:W3:Y:S04]  /*23b40*/  LDL.LU R11, [R1+0x38] ;  /* 0x00003800010b7983 */ /* 0x000ee80000300800 */
[----:B------:R-:W5:Y:S04]  /*23b50*/  LDL.LU R27, [R1+0x3c] ;  /* 0x00003c00011b7983 */ /* 0x000f680000300800 */
[----:B------:R0:W-:Y:S01]  /*23b60*/  @P3 STG.E.U16 desc[UR6][R20.64], R8 ;  /* 0x0000000814003986 */ /* 0x0001e2000c101506 */
[----:B--2---:R-:W-:Y:S01]  /*23b70*/  ISETP.LT.AND P4, PT, R5, UR4, !P0 ;  /* 0x0000000405007c0c */ /* 0x004fe2000c781270 */
[----:B------:R-:W-:-:S02]  /*23b80*/  IMAD R3, R29, 0x2, R24 ;  /* 0x000000021d037824 */ /* 0x000fc400078e0218 */
[----:B------:R-:W2:Y:S01]  /*23b90*/  LDL.LU R5, [R1+0x908] ;  /* 0x0009080001057983 */ /* 0x000ea20000300800 */
[----:B------:R-:W-:-:S03]  /*23ba0*/  ULDC UR4, c[0x0][0x22c] ;  /* 0x00008b0000047ab9 */ /* 0x000fc60000000800 */
[----:B0-----:R-:W4:Y:S04]  /*23bb0*/  LDL.LU R21, [R1+0x8fc] ;  /* 0x0008fc0001157983 */ /* 0x001f280000300800 */
[----:B------:R0:W-:Y:S01]  /*23bc0*/  @P5 STG.E.U16 desc[UR6][R22.64], R9 ;  /* 0x0000000916005986 */ /* 0x0001e2000c101506 */
[----:B------:R-:W-:Y:S01]  /*23bd0*/  LEA R20, P5, R3, R0, 0x1 ;  /* 0x0000000003147211 */ /* 0x000fe200078a08ff */
[----:B------:R-:W-:Y:S01]  /*23be0*/  IMAD R24, R29, 0x2, R3 ;  /* 0x000000021d187824 */ /* 0x000fe200078e0203 */
[----:B----4-:R-:W-:Y:S01]  /*23bf0*/  ISETP.LT.AND P3, PT, R21, UR4, !P0 ;  /* 0x0000000415007c0c */ /* 0x010fe2000c761270 */
[----:B------:R-:W-:Y:S01]  /*23c00*/  ULDC UR4, c[0x0][0x22c] ;  /* 0x00008b0000047ab9 */ /* 0x000fe20000000800 */
[----:B------:R-:W-:Y:S02]  /*23c10*/  LEA.HI.X.SX32 R21, R3, R2, 0x1, P5 ;  /* 0x0000000203157211 */ /* 0x000fe400028f0eff */
[----:B------:R-:W4:Y:S01]  /*23c20*/  LDL.LU R3, [R1+0x8f8] ;  /* 0x0008f80001037983 */ /* 0x000f220000300800 */
[----:B0-----:R-:W-:-:S03]  /*23c30*/  LEA R22, P6, R24, R0, 0x1 ;  /* 0x0000000018167211 */ /* 0x001fc600078c08ff */
[----:B------:R0:W-:Y:S01]  /*23c40*/  @P2 STG.E.U16 desc[UR6][R20.64], R10 ;  /* 0x0000000a14002986 */ /* 0x0001e2000c101506 */
[----:B------:R-:W-:-:S05]  /*23c50*/  LEA.HI.X.SX32 R23, R24, R2, 0x1, P6 ;  /* 0x0000000218177211 */ /* 0x000fca00030f0eff */
[----:B------:R1:W-:Y:S01]  /*23c60*/  @P4 STG.E.U16 desc[UR6][R22.64], R28 ;  /* 0x0000001c16004986 */ /* 0x0003e2000c101506 */
[----:B----4-:R-:W-:Y:S01]  /*23c70*/  ISETP.LT.AND P5, PT, R3, UR4, !P0 ;  /* 0x0000000403007c0c */ /* 0x010fe2000c7a1270 */
[----:B------:R-:W-:Y:S01]  /*23c80*/  IMAD R3, R29, 0x2, R24 ;  /* 0x000000021d037824 */ /* 0x000fe200078e0218 */
[----:B------:R-:W-:-:S04]  /*23c90*/  ULDC UR4, c[0x0][0x22c] ;  /* 0x00008b0000047ab9 */ /* 0x000fc80000000800 */
[----:B0-----:R-:W-:Y:S01]  /*23ca0*/  LEA R20, P2, R3, R0, 0x1 ;  /* 0x0000000003147211 */ /* 0x001fe200078408ff */
[----:B------:R-:W-:-:S03]  /*23cb0*/  IMAD R24, R29, 0x2, R3 ;  /* 0x000000021d187824 */ /* 0x000fc600078e0203 */
[----:B------:R-:W-:Y:S02]  /*23cc0*/  LEA.HI.X.SX32 R21, R3, R2, 0x1, P2 ;  /* 0x0000000203157211 */ /* 0x000fe400010f0eff */
[----:B------:R-:W4:Y:S04]  /*23cd0*/  LDL.LU R3, [R1+0x900] ;  /* 0x0009000001037983 */ /* 0x000f280000300800 */
[----:B-1----:R-:W5:Y:S01]  /*23ce0*/  LDL.LU R23, [R1+0x904] ;  /* 0x0009040001177983 */ /* 0x002f620000300800 */
[----:B--2---:R-:W-:Y:S01]  /*23cf0*/  ISETP.LT.AND P2, PT, R5, UR4, !P0 ;  /* 0x0000000405007c0c */ /* 0x004fe2000c741270 */
[----:B------:R-:W-:Y:S02]  /*23d00*/  ULDC UR4, c[0x0][0x22c] ;  /* 0x00008b0000047ab9 */ /* 0x000fe40000000800 */
[----:B------:R-:W2:Y:S04]  /*23d10*/  LDL.LU R5, [R1+0x9f4] ;  /* 0x0009f40001057983 */ /* 0x000ea80000300800 */
[----:B---3--:R0:W-:Y:S04]  /*23d20*/  @P3 STG.E.U16 desc[UR6][R20.64], R11 ;  /* 0x0000000b14003986 */ /* 0x0081e8000c101506 */
[----:B0-----:R-:W3:Y:S01]  /*23d30*/  LDL.LU R21, [R1+0x90c] ;  /* 0x00090c0001157983 */ /* 0x001ee20000300800 */
[----:B------:R-:W-:Y:S01]  /*23d40*/  LEA R22, P6, R24, R0, 0x1 ;  /* 0x0000000018167211 */ /* 0x000fe200078c08ff */
[----:B------:R-:W-:Y:S01]  /*23d50*/  IMAD R20, R29, 0x2, R24 ;  /* 0x000000021d147824 */ /* 0x000fe200078e0218 */
[----:B------:R-:W-:-:S02]  /*23d60*/  PRMT R26, R6, 0x7632, R26 ;  /* 0x00007632061a7816 */ /* 0x000fc4000000001a */
[----:B------:R-:W-:Y:S01]  /*23d70*/  PRMT R25, R7, 0x7632, R25 ;  /* 0x0000763207197816 */ /* 0x000fe20000000019 */
[----:B------:R-:W2:Y:S04]  /*23d80*/  LDL.LU R6, [R1+0x9f0] ;  /* 0x0009f00001067983 */ /* 0x000ea80000300800 */
[----:B------:R-:W2:Y:S01]  /*23d90*/  LDL.LU R7, [R1+0x9ec] ;  /* 0x0009ec0001077983 */ /* 0x000ea20000300800 */
[----:B-----5:R-:W-:Y:S01]  /*23da0*/  ISETP.LT.AND P4, PT, R23, UR5, !P0 ;  /* 0x0000000517007c0c */ /* 0x020fe2000c781270 */
[----:B------:R-:W-:Y:S01]  /*23db0*/  ULDC UR5, c[0x0][0x22c] ;  /* 0x00008b0000057ab9 */ /* 0x000fe20000000800 */
[----:B------:R-:W-:Y:S02]  /*23dc0*/  LEA.HI.X.SX32 R23, R24, R2, 0x1, P6 ;  /* 0x0000000218177211 */ /* 0x000fe400030f0eff */
[----:B----4-:R-:W-:Y:S01]  /*23dd0*/  ISETP.LT.AND P3, PT, R3, UR4, !P0 ;  /* 0x0000000403007c0c */ /* 0x010fe2000c761270 */
[----:B------:R-:W-:Y:S01]  /*23de0*/  IMAD R3, R29, 0x2, R20 ;  /* 0x000000021d037824 */ /* 0x000fe200078e0214 */
[----:B------:R-:W-:Y:S01]  /*23df0*/  ULDC UR4, c[0x0][0x22c] ;  /* 0x00008b0000047ab9 */ /* 0x000fe20000000800 */
[----:B------:R0:W-:Y:S02]  /*23e00*/  @P5 STG.E.U16 desc[UR6][R22.64], R27 ;  /* 0x0000001b16005986 */ /* 0x0001e4000c101506 */
[----:B0-----:R-:W-:-:S04]  /*23e10*/  LEA R22, P6, R20, R0, 0x1 ;  /* 0x0000000014167211 */ /* 0x001fc800078c08ff */
[----:B------:R-:W-:Y:S02]  /*23e20*/  LEA.HI.X.SX32 R23, R20, R2, 0x1, P6 ;  /* 0x0000000214177211 */ /* 0x000fe400030f0eff */
[----:B------:R-:W-:Y:S02]  /*23e30*/  LEA R20, P6, R3, R0, 0x1 ;  /* 0x0000000003147211 */ /* 0x000fe400078c08ff */
[----:B---3--:R-:W-:Y:S01]  /*23e40*/  ISETP.LT.AND P5, PT, R21, UR4, !P0 ;  /* 0x0000000415007c0c */ /* 0x008fe2000c7a1270 */
[----:B------:R-:W-:Y:S01]  /*23e50*/  IMAD R24, R29, 0x2, R3 ;  /* 0x000000021d187824 */ /* 0x000fe200078e0203 */
[----:B------:R-:W-:Y:S01]  /*23e60*/  LEA.HI.X.SX32 R21, R3, R2, 0x1, P6 ;  /* 0x0000000203157211 */ /* 0x000fe200030f0eff */
[----:B------:R0:W-:Y:S01]  /*23e70*/  @P2 STG.E.U16 desc[UR6][R22.64], R26 ;  /* 0x0000001a16002986 */ /* 0x0001e2000c101506 */
[----:B------:R-:W-:-:S03]  /*23e80*/  ULDC UR4, c[0x0][0x22c] ;  /* 0x00008b0000047ab9 */ /* 0x000fc60000000800 */
[----:B------:R-:W3:Y:S04]  /*23e90*/  LDL.LU R3, [R1+0x910] ;  /* 0x0009100001037983 */ /* 0x000ee80000300800 */
[----:B------:R1:W-:Y:S04]  /*23ea0*/  @P4 STG.E.U16 desc[UR6][R20.64], R25 ;  /* 0x0000001914004986 */ /* 0x0003e8000c101506 */
[----:B0-----:R-:W4:Y:S04]  /*23eb0*/  LDL.LU R26, [R1+0x918] ;  /* 0x00091800011a7983 */ /* 0x001f280000300800 */
[----:B-1----:R-:W5:Y:S01]  /*23ec0*/  LDL.LU R20, [R1+0x914] ;  /* 0x0009140001147983 */ /* 0x002f620000300800 */
[----:B------:R-:W-:-:S02]  /*23ed0*/  LEA R22, P6, R24, R0, 0x1 ;  /* 0x0000000018167211 */ /* 0x000fc400078c08ff */
[----:B------:R-:W-:Y:S02]  /*23ee0*/  PRMT R21, R8, 0x7632, R21 ;  /* 0x0000763208157816 */ /* 0x000fe40000000015 */
[----:B------:R-:W-:Y:S01]  /*23ef0*/  LEA.HI.X.SX32 R23, R24, R2, 0x1, P6 ;  /* 0x0000000218177211 */ /* 0x000fe200030f0eff */
[----:B------:R-:W2:Y:S04]  /*23f00*/  LDL.LU R8, [R1+0x9e8] ;  /* 0x0009e80001087983 */ /* 0x000ea80000300800 */
[----:B------:R0:W-:Y:S02]  /*23f10*/  @P3 STG.E.U16 desc[UR6][R22.64], R21 ;  /* 0x0000001516003986 */ /* 0x0001e4000c101506 */
[----:B0-----:R-:W-:Y:S02]  /*23f20*/  PRMT R23, R9, 0x7632, R23 ;  /* 0x0000763209177816 */ /* 0x001fe40000000017 */
[----:B---3--:R-:W-:Y:S01]  /*23f30*/  ISETP.LT.AND P2, PT, R3, UR4, !P0 ;  /* 0x0000000403007c0c */ /* 0x008fe2000c741270 */
[----:B------:R-:W-:-:S02]  /*23f40*/  ULDC UR4, c[0x0][0x22c] ;  /* 0x00008b0000047ab9 */ /* 0x000fc40000000800 */
[----:B-----5:R-:W-:Y:S01]  /*23f50*/  ISETP.LT.AND P4, PT, R20, UR4, !P0 ;  /* 0x0000000414007c0c */ /* 0x020fe2000c781270 */
[----:B------:R-:W-:Y:S02]  /*23f60*/  ULDC UR4, c[0x0][0x22c] ;  /* 0x00008b0000047ab9 */ /* 0x000fe40000000800 */
[----:B----4-:R-:W-:Y:S01]  /*23f70*/  ISETP.LT.AND P3, PT, R26, UR4, !P0 ;  /* 0x000000041a007c0c */ /* 0x010fe2000c761270 */
[----:B------:R-:W-:Y:S01]  /*23f80*/  IMAD R3, R29, 0x2, R24 ;  /* 0x000000021d037824 */ /* 0x000fe200078e0218 */
[----:B------:R-:W3:Y:S01]  /*23f90*/  LDL.LU R26, [R1+0x920] ;  /* 0x00092000011a7983 */ /* 0x000ee20000300800 */
[----:B------:R-:W-:-:S03]  /*23fa0*/  ULDC UR4, c[0x0][0x22c] ;  /* 0x00008b0000047ab9 */ /* 0x000fc60000000800 */
[----:B------:R-:W4:Y:S04]  /*23fb0*/  LDL.LU R9, [R1+0x9e4] ;  /* 0x0009e40001097983 */ /* 0x000f280000300800 */
[----:B------:R-:W5:Y:S01]  /*23fc0*/  LDL.LU R25, [R1+0x91c] ;  /* 0x00091c0001197983 */ /* 0x000f620000300800 */
[----:B------:R-:W-:Y:S01]  /*23fd0*/  LEA R20, P6, R3, R0, 0x1 ;  /* 0x0000000003147211 */ /* 0x000fe200078c08ff */
[----:B------:R-:W-:-:S03]  /*23fe0*/  IMAD R22, R29, 0x2, R3 ;  /* 0x000000021d167824 */ /* 0x000fc600078e0203 */
[----:B------:R-:W-:Y:S02]  /*23ff0*/  LEA.HI.X.SX32 R21, R3, R2, 0x1, P6 ;  /* 0x0000000203157211 */ /* 0x000fe400030f0eff */
[----:B------:R-:W-:-:S03]  /*24000*/  LEA R24, P6, R22, R0, 0x1 ;  /* 0x0000000016187211 */ /* 0x000fc600078c08ff */
[----:B------:R0:W-:Y:S01]  /*24010*/  @P5 STG.E.U16 desc[UR6][R20.64], R23 ;  /* 0x0000001714005986 */ /* 0x0001e2000c101506 */
[----:B------:R-:W-:Y:S01]  /*24020*/  IMAD R3, R29, 0x2, R22 ;  /* 0x000000021d037824 */ /* 0x000fe200078e0216 */
[----:B0-----:R-:W-:Y:S02]  /*24030*/  PRMT R23, R10, 0x7632, R23 ;  /* 0x000076320a177816 */ /* 0x001fe40000000017 */
[----:B------:R-:W4:Y:S01]  /*24040*/  LDL.LU R10, [R1+0x9e0] ;  /* 0x0009e000010a7983 */ /* 0x000f220000300800 */
[----:B-----5:R-:W-:Y:S01]  /*24050*/  ISETP.LT.AND P5, PT, R25, UR4, !P0 ;  /* 0x0000000419007c0c */ /* 0x020fe2000c7a1270 */
[----:B------:R-:W-:Y:S01]  /*24060*/  ULDC UR4, c[0x0][0x22c] ;  /* 0x00008b0000047ab9 */ /* 0x000fe20000000800 */
[----:B------:R-:W-:-:S05]  /*24070*/  LEA.HI.X.SX32 R25, R22, R2, 0x1, P6 ;  /* 0x0000000216197211 */ /* 0x000fca00030f0eff */
[----:B------:R0:W-:Y:S01]  /*24080*/  @P2 STG.E.U16 desc[UR6][R24.64], R23 ;  /* 0x0000001718002986 */ /* 0x0001e2000c101506 */
[----:B------:R-:W-:Y:S02]  /*24090*/  PRMT R22, R28, 0x7632, R22 ;  /* 0x000076321c167816 */ /* 0x000fe40000000016 */
[----:B---3--:R-:W-:Y:S01]  /*240a0*/  ISETP.LT.AND P2, PT, R26, UR4, !P0 ;  /* 0x000000041a007c0c */ /* 0x008fe2000c741270 */
[----:B------:R-:W-:Y:S01]  /*240b0*/  ULDC UR4, c[0x0][0x22c] ;  /* 0x00008b0000047ab9 */ /* 0x000fe20000000800 */
[----:B0-----:R-:W3:Y:S04]  /*240c0*/  LDL.LU R24, [R1+0x924] ;  /* 0x0009240001187983 */ /* 0x001ee80000300800 */
[----:B------:R-:W5:Y:S04]  /*240d0*/  LDL.LU R28, [R1+0x928] ;  /* 0x00092800011c7983 */ /* 0x000f680000300800 */
[----:B------:R-:W2:Y:S01]  /*240e0*/  LDL.LU R26, [R1+0x92c] ;  /* 0x00092c00011a7983 */ /* 0x000ea20000300800 */
[----:B------:R-:W-:-:S04]  /*240f0*/  LEA R20, P6, R3, R0, 0x1 ;  /* 0x0000000003147211 */ /* 0x000fc800078c08ff */
[----:B------:R-:W-:Y:S01]  /*24100*/  LEA.HI.X.SX32 R21, R3, R2, 0x1, P6 ;  /* 0x0000000203157211 */ /* 0x000fe200030f0eff */
[----:B------:R-:W-:-:S04]  /*24110*/  IMAD R3, R29, 0x2, R3 ;  /* 0x000000021d037824 */ /* 0x000fc800078e0203 */
[----:B------:R0:W-:Y:S01]  /*24120*/  @P4 STG.E.U16 desc[UR6][R20.64], R22 ;  /* 0x0000001614004986 */ /* 0x0001e2000c101506 */
[----:B------:R-:W-:Y:S01]  /*24130*/  IMAD R23, R29, 0x2, R3 ;  /* 0x000000021d177824 */ /* 0x000fe200078e0203 */
[----:B------:R-:W-:Y:S02]  /*24140*/  PRMT R25, R11, 0x7632, R25 ;  /* 0x000076320b197816 */ /* 0x000fe40000000019 */
[----:B------:R-:W4:Y:S01]  /*24150*/  LDL.LU R11, [R1+0x9dc] ;  /* 0x0009dc00010b7983 */ /* 0x000f220000300800 */
[----:B0-----:R-:W-:-:S04]  /*24160*/  LEA R20, P6, R3, R0, 0x1 ;  /* 0x0000000003147211 */ /* 0x001fc800078c08ff */
[----:B------:R-:W-:Y:S02]  /*24170*/  LEA.HI.X.SX32 R21, R3, R2, 0x1, P6 ;  /* 0x0000000203157211 */ /* 0x000fe400030f0eff */
[----:B------:R-:W-:Y:S02]  /*24180*/  LEA R22, P6, R23, R0, 0x1 ;  /* 0x0000000017167211 */ /* 0x000fe400078c08ff */
[----:B------:R-:W-:Y:S01]  /*24190*/  PRMT R3, R27, 0x7632, R3 ;  /* 0x000076321b037816 */ /* 0x000fe20000000003 */
[----:B------:R0:W-:Y:S04]  /*241a0*/  @P3 STG.E.U16 desc[UR6][R20.64], R25 ;  /* 0x0000001914003986 */ /* 0x0001e8000c101506 */
[----:B------:R-:W4:Y:S01]  /*241b0*/  LDL.LU R27, [R1+0x930] ;  /* 0x00093000011b7983 */ /* 0x000f220000300800 */
[----:B---3--:R-:W-:Y:S01]  /*241c0*/  ISETP.LT.AND P4, PT, R24, UR4, !P0 ;  /* 0x0000000418007c0c */ /* 0x008fe2000c781270 */
[----:B------:R-:W-:Y:S01]  /*241d0*/  IMAD R24, R29, 0x2, R23 ;  /* 0x000000021d187824 */ /* 0x000fe200078e0217 */
[----:B------:R-:W-:Y:S01]  /*241e0*/  LEA.HI.X.SX32 R23, R23, R2, 0x1, P6 ;  /* 0x0000000217177211 */ /* 0x000fe200030f0eff */
[----:B------:R-:W-:-:S02]  /*241f0*/  ULDC UR4, c[0x0][0x22c] ;  /* 0x00008b0000047ab9 */ /* 0x000fc40000000800 */
[----:B-----5:R-:W-:Y:S01]  /*24200*/  ISETP.LT.AND P3, PT, R28, UR4, !P0 ;  /* 0x000000041c007c0c */ /* 0x020fe2000c761270 */
[----:B------:R-:W-:Y:S01]  /*24210*/  ULDC UR4, c[0x0][0x22c] ;  /* 0x00008b0000047ab9 */ /* 0x000fe20000000800 */
[----:B------:R1:W-:Y:S01]  /*24220*/  @P5 STG.E.U16 desc[UR6][R22.64], R3 ;  /* 0x0000000316005986 */ /* 0x0003e2000c101506 */
[----:B--2---:R-:W-:Y:S01]  /*24230*/  ISETP.LT.AND P5, PT, R26, UR4, !P0 ;  /* 0x000000041a007c0c */ /* 0x004fe2000c7a1270 */
[----:B------:R-:W-:Y:S02]  /*24240*/  ULDC UR4, c[0x0][0x22c] ;  /* 0x00008b0000047ab9 */ /* 0x000fe40000000800 */
[----:B------:R-:W2:Y:S04]  /*24250*/  LDL.LU R26, [R1+0x934] ;  /* 0x00093400011a7983 */ /* 0x000ea80000300800 */
[----:B0-----:R-:W3:Y:S01]  /*24260*/  LDL.LU R25, [R1+0x93c] ;  /* 0x00093c0001197983 */ /* 0x001ee20000300800 */
[----:B------:R-:W-:Y:S01]  /*24270*/  LEA R20, P6, R24, R0, 0x1 ;  /* 0x0000000018147211 */ /* 0x000fe200078c08ff */
[----:B-1----:R-:W-:-:S03]  /*24280*/  IMAD R23, R29, 0x2, R24 ;  /* 0x000000021d177824 */ /* 0x002fc600078e0218 */
[----:B------:R-:W-:Y:S01]  /*24290*/  LEA.HI.X.SX32 R21, R24, R2, 0x1, P6 ;  /* 0x0000000218157211 */ /* 0x000fe200030f0eff */
[----:B------:R-:W-:Y:S01]  /*242a0*/  IMAD R3, R29, 0x2, R23 ;  /* 0x000000021d037824 */ /* 0x000fe200078e0217 */
[----:B------:R-:W-:-:S03]  /*242b0*/  LEA R22, P6, R23, R0, 0x1 ;  /* 0x0000000017167211 */ /* 0x000fc600078c08ff */
[----:B------:R0:W-:Y:S01]  /*242c0*/  @P2 STG.E.U16 desc[UR6][R20.64], R8 ;  /* 0x0000000814002986 */ /* 0x0001e2000c101506 */
[----:B------:R-:W-:Y:S01]  /*242d0*/  IMAD R24, R29, 0x2, R3 ;  /* 0x000000021d187824 */ /* 0x000fe200078e0203 */
[----:B------:R-:W-:-:S05]  /*242e0*/  LEA.HI.X.SX32 R23, R23, R2, 0x1, P6 ;  /* 0x0000000217177211 */ /* 0x000fca00030f0eff */
[----:B----4-:R1:W-:Y:S01]  /*242f0*/  @P4 STG.E.U16 desc[UR6][R22.64], R9 ;  /* 0x0000000916004986 */ /* 0x0103e2000c101506 */
[----:B0-----:R-:W-:-:S04]  /*24300*/  LEA R20, P6, R3, R0, 0x1 ;  /* 0x0000000003147211 */ /* 0x001fc800078c08ff */
[----:B------:R-:W-:Y:S02]  /*24310*/  LEA.HI.X.SX32 R21, R3, R2, 0x1, P6 ;  /* 0x0000000203157211 */ /* 0x000fe400030f0eff */
[----:B------:R-:W-:Y:S01]  /*24320*/  ISETP.LT.AND P2, PT, R27, UR4, !P0 ;  /* 0x000000041b007c0c */ /* 0x000fe2000c741270 */
[----:B------:R-:W-:Y:S01]  /*24330*/  ULDC UR4, c[0x0][0x22c] ;  /* 0x00008b0000047ab9 */ /* 0x000fe20000000800 */
[C---:B-1----:R-:W-:Y:S01]  /*24340*/  LEA R22, P4, R24.reuse, R0, 0x1 ;  /* 0x0000000018167211 */ /* 0x042fe200078808ff */
[----:B------:R-:W4:Y:S03]  /*24350*/  LDL.LU R27, [R1+0x938] ;  /* 0x00093800011b7983 */ /* 0x000f260000300800 */
[----:B------:R-:W-:Y:S01]  /*24360*/  LEA.HI.X.SX32 R23, R24, R2, 0x1, P4 ;  /* 0x0000000218177211 */ /* 0x000fe200020f0eff */
[----:B------:R0:W-:Y:S01]  /*24370*/  @P3 STG.E.U16 desc[UR6][R20.64], R10 ;  /* 0x0000000a14003986 */ /* 0x0001e2000c101506 */
[----:B--2---:R-:W-:Y:S01]  /*24380*/  ISETP.LT.AND P4, PT, R26, UR4, !P0 ;  /* 0x000000041a007c0c */ /* 0x004fe2000c781270 */
[----:B------:R-:W-:-:S02]  /*24390*/  ULDC UR4, c[0x0][0x22c] ;  /* 0x00008b0000047ab9 */ /* 0x000fc40000000800 */
[----:B------:R-:W2:Y:S01]  /*243a0*/  LDL.LU R26, [R1+0x94c] ;  /* 0x00094c00011a7983 */ /* 0x000ea20000300800 */
[----:B---3--:R-:W-:Y:S01]  /*243b0*/  ISETP.LT.AND P3, PT, R25, UR4, !P0 ;  /* 0x0000000419007c0c */ /* 0x008fe2000c761270 */
[C---:B------:R-:W-:Y:S02]  /*243c0*/  IMAD R3, R29.reuse, 0x2, R24 ;  /* 0x000000021d037824 */ /* 0x040fe400078e0218 */
[----:B------:R-:W3:Y:S01]  /*243d0*/  LDL.LU R25, [R1+0x948] ;  /* 0x0009480001197983 */ /* 0x000ee20000300800 */
[----:B------:R-:W-:Y:S01]  /*243e0*/  ULDC UR4, c[0x0][0x22c] ;  /* 0x00008b0000047ab9 */ /* 0x000fe20000000800 */
[----:B------:R-:W-:Y:S02]  /*243f0*/  IMAD R24, R29, 0x2, R3 ;  /* 0x000000021d187824 */ /* 0x000fe400078e0203 */
[----:B------:R1:W-:Y:S01]  /*24400*/  @P5 STG.E.U16 desc[UR6][R22.64], R11 ;  /* 0x0000000b16005986 */ /* 0x0003e2000c101506 */
[----:B0-----:R-:W-:-:S03]  /*24410*/  LEA R20, P5, R3, R0, 0x1 ;  /* 0x0000000003147211 */ /* 0x001fc600078a08ff */
[----:B------:R-:W5:Y:S01]  /*24420*/  LDL.LU R28, [R1+0x944] ;  /* 0x00094400011c7983 */ /* 0x000f620000300800 */
[----:B------:R-:W-:Y:S02]  /*24430*/  LEA.HI.X.SX32 R21, R3, R2, 0x1, P5 ;  /* 0x0000000203157211 */ /* 0x000fe400028f0eff */
[----:B-1----:R-:W-:-:S04]  /*24440*/  LEA R22, P6, R24, R0, 0x1 ;  /* 0x0000000018167211 */ /* 0x002fc800078c08ff */
[----:B------:R-:W-:Y:S01]  /*24450*/  LEA.HI.X.SX32 R23, R24, R2, 0x1, P6 ;  /* 0x0000000218177211 */ /* 0x000fe200030f0eff */
[----:B------:R-:W-:Y:S01]  /*24460*/  IMAD R24, R29, 0x2, R24 ;  /* 0x000000021d187824 */ /* 0x000fe200078e0218 */
[----:B------:R0:W-:Y:S01]  /*24470*/  @P2 STG.E.U16 desc[UR6][R20.64], R4 ;  /* 0x0000000414002986 */ /* 0x0001e2000c101506 */
[----:B----4-:R-:W-:Y:S01]  /*24480*/  ISETP.LT.AND P5, PT, R27, UR4, !P0 ;  /* 0x000000041b007c0c */ /* 0x010fe2000c7a1270 */
[----:B------:R-:W-:Y:S02]  /*24490*/  ULDC UR4, c[0x0][0x22c] ;  /* 0x00008b0000047ab9 */ /* 0x000fe40000000800 */
[----:B------:R-:W4:Y:S01]  /*244a0*/  LDL.LU R27, [R1+0x940] ;  /* 0x00094000011b7983 */ /* 0x000f220000300800 */
[----:B0-----:R-:W-:-:S03]  /*244b0*/  LEA R20, P2, R24, R0, 0x1 ;  /* 0x0000000018147211 */ /* 0x001fc600078408ff */
[----:B------:R0:W-:Y:S01]  /*244c0*/  @P4 STG.E.U16 desc[UR6][R22.64], R5 ;  /* 0x0000000516004986 */ /* 0x0001e2000c101506 */
[----:B------:R-:W-:Y:S02]  /*244d0*/  LEA.HI.X.SX32 R21, R24, R2, 0x1, P2 ;  /* 0x0000000218157211 */ /* 0x000fe400010f0eff */
[----:B--2---:R-:W-:Y:S02]  /*244e0*/  ISETP.LT.AND P2, PT, R26, UR4, !P0 ;  /* 0x000000041a007c0c */ /* 0x004fe4000c741270 */
[----:B---3--:R-:W-:Y:S01]  /*244f0*/  ISETP.LT.AND P4, PT, R25, UR5, !P0 ;  /* 0x0000000519007c0c */ /* 0x008fe2000c781270 */
[----:B------:R-:W2:Y:S01]  /*24500*/  LDL.LU R26, [R1+0x954] ;  /* 0x00095400011a7983 */ /* 0x000ea20000300800 */
[----:B------:R-:W-:Y:S01]  /*24510*/  IMAD R3, R29, 0x2, R24 ;  /* 0x000000021d037824 */ /* 0x000fe200078e0218 */
[----:B------:R-:W-:Y:S01]  /*24520*/  ULDC UR4, c[0x0][0x22c] ;  /* 0x00008b0000047ab9 */ /* 0x000fe20000000800 */
[----:B0-----:R-:W-:Y:S01]  /*24530*/  PRMT R5, R8, 0x7632, R5 ;  /* 0x0000763208057816 */ /* 0x001fe20000000005 */
[----:B------:R-:W3:Y:S01]  /*24540*/  LDL.LU R25, [R1+0x958] ;  /* 0x0009580001197983 */ /* 0x000ee20000300800 */
[----:B------:R-:W-:Y:S01]  /*24550*/  PRMT R4, R9, 0x7632, R4 ;  /* 0x0000763209047816 */ /* 0x000fe20000000004 */
[----:B------:R-:W-:Y:S01]  /*24560*/  ULDC UR5, c[0x0][0x22c] ;  /* 0x00008b0000057ab9 */ /* 0x000fe20000000800 */
[C---:B------:R-:W-:Y:S01]  /*24570*/  LEA R22, P6, R3.reuse, R0, 0x1 ;  /* 0x0000000003167211 */ /* 0x040fe200078c08ff */
[----:B------:R0:W-:Y:S03]  /*24580*/  @P3 STG.E.U16 desc[UR6][R20.64], R6 ;  /* 0x0000000614003986 */ /* 0x0001e6000c101506 */
[----:B------:R-:W-:Y:S01]  /*24590*/  LEA.HI.X.SX32 R23, R3, R2, 0x1, P6 ;  /* 0x0000000203177211 */ /* 0x000fe200030f0eff */
[----:B------:R-:W-:Y:S01]  /*245a0*/  IMAD R3, R29, 0x2, R3 ;  /* 0x000000021d037824 */ /* 0x000fe200078e0203 */
[----:B------:R-:W3:Y:S04]  /*245b0*/  LDL.LU R24, [R1+0x960] ;  /* 0x0009600001187983 */ /* 0x000ee80000300800 */
[----:B------:R1:W-:Y:S01]  /*245c0*/  @P5 STG.E.U16 desc[UR6][R22.64], R7 ;  /* 0x0000000716005986 */ /* 0x0003e2000c101506 */
[----:B0-----:R-:W-:-:S02]  /*245d0*/  LEA R20, P6, R3, R0, 0x1 ;  /* 0x0000000003147211 */ /* 0x001fc400078c08ff */
[----:B-----5:R-:W-:Y:S01]  /*245e0*/  ISETP.LT.AND P3, PT, R28, UR4, !P0 ;  /* 0x000000041c007c0c */ /* 0x020fe2000c761270 */
[----:B------:R-:W-:Y:S01]  /*245f0*/  ULDC UR4, c[0x0][0x22c] ;  /* 0x00008b0000047ab9 */ /* 0x000fe20000000800 */
[----:B------:R-:W-:Y:S01]  /*24600*/  LEA.HI.X.SX32 R21, R3, R2, 0x1, P6 ;  /* 0x0000000203157211 */ /* 0x000fe200030f0eff */
[----:B-1----:R-:W-:Y:S01]  /*24610*/  IMAD R22, R29, 0x2, R3 ;  /* 0x000000021d167824 */ /* 0x002fe200078e0203 */
[----:B----4-:R-:W-:Y:S01]  /*24620*/  ISETP.LT.AND P5, PT, R27, UR4, !P0 ;  /* 0x000000041b007c0c */ /* 0x010fe2000c7a1270 */
[----:B------:R-:W4:Y:S01]  /*24630*/  LDL.LU R23, [R1+0x964] ;  /* 0x0009640001177983 */ /* 0x000f220000300800 */
[----:B------:R-:W-:Y:S02]  /*24640*/  ULDC UR4, c[0x0][0x22c] ;  /* 0x00008b0000047ab9 */ /* 0x000fe40000000800 */
[C---:B------:R-:W-:Y:S01]  /*24650*/  LEA R8, P6, R22.reuse, R0, 0x1 ;  /* 0x0000000016087211 */ /* 0x040fe200078c08ff */
[----:B------:R-:W-:Y:S03]  /*24660*/  @P2 STG.E.U16 desc[UR6][R20.64], R5 ;  /* 0x0000000514002986 */ /* 0x000fe6000c101506 */
[----:B------:R-:W-:Y:S01]  /*24670*/  LEA.HI.X.SX32 R9, R22, R2, 0x1, P6 ;  /* 0x0000000216097211 */ /* 0x000fe200030f0eff */
[----:B------:R-:W-:-:S04]  /*24680*/  IMAD R3, R29, 0x2, R22 ;  /* 0x000000021d037824 */ /* 0x000fc800078e0216 */
[----:B------:R0:W-:Y:S01]  /*24690*/  @P4 STG.E.U16 desc[UR6][R8.64], R4 ;  /* 0x0000000408004986 */ /* 0x0001e2000c101506 */
[----:B--2---:R-:W-:Y:S01]  /*246a0*/  ISETP.LT.AND P2, PT, R26, UR4, !P0 ;  /* 0x000000041a007c0c */ /* 0x004fe2000c741270 */
[----:B------:R-:W-:Y:S02]  /*246b0*/  ULDC UR4, c[0x0][0x22c] ;  /* 0x00008b0000047ab9 */ /* 0x000fe40000000800 */
[----:B------:R-:W2:Y:S01]  /*246c0*/  LDL.LU R26, [R1+0x970] ;  /* 0x00097000011a7983 */ /* 0x000ea20000300800 */
[----:B---3--:R-:W-:Y:S01]  /*246d0*/  ISETP.LT.AND P4, PT, R25, UR4, !P0 ;  /* 0x0000000419007c0c */ /* 0x008fe2000c781270 */
[----:B0-----:R-:W-:Y:S02]  /*246e0*/  IMAD R9, R29, 0x2, R3 ;  /* 0x000000021d097824 */ /* 0x001fe400078e0203 */
[----:B------:R-:W3:Y:S01]  /*246f0*/  LDL.LU R25, [R1+0x96c] ;  /* 0x00096c0001197983 */ /* 0x000ee20000300800 */
[----:B------:R-:W-:Y:S01]  /*24700*/  LEA R20, P6, R3, R0, 0x1 ;  /* 0x0000000003147211 */ /* 0x000fe200078c08ff */
[----:B------:R-:W-:-:S02]  /*24710*/  ULDC UR4, c[0x0][0x22c] ;  /* 0x00008b0000047ab9 */ /* 0x000fc40000000800 */
[----:B------:R-:W5:Y:S01]  /*24720*/  LDL.LU R22, [R1+0x978] ;  /* 0x0009780001167983 */ /* 0x000f620000300800 */
[----:B------:R-:W-:Y:S01]  /*24730*/  LEA.HI.X.SX32 R21, R3, R2, 0x1, P6 ;  /* 0x0000000203157211 */ /* 0x000fe200030f0eff */
[----:B------:R-:W-:Y:S01]  /*24740*/  IMAD R3, R29, 0x2, R9 ;  /* 0x000000021d037824 */ /* 0x000fe200078e0209 */
[----:B------:R-:W-:Y:S02]  /*24750*/  PRMT R10, R10, 0x7632, R10 ;  /* 0x000076320a0a7816 */ /* 0x000fe4000000000a */
[----:B------:R-:W-:Y:S02]  /*24760*/  LEA R8, P6, R9, R0, 0x1 ;  /* 0x0000000009087211 */ /* 0x000fe400078c08ff */
[----:B------:R-:W-:Y:S01]  /*24770*/  PRMT R11, R11, 0x7632, R11 ;  /* 0x000076320b0b7816 */ /* 0x000fe2000000000b */
[----:B------:R0:W-:Y:S01]  /*24780*/  @P3 STG.E.U16 desc[UR6][R20.64], R10 ;  /* 0x0000000a14003986 */ /* 0x0001e2000c101506 */
[----:B------:R-:W-:-:S05]  /*24790*/  LEA.HI.X.SX32 R9, R9, R2, 0x1, P6 ;  /* 0x0000000209097211 */ /* 0x000fca00030f0eff */
[----:B------:R1:W-:Y:S01]  /*247a0*/  @P5 STG.E.U16 desc[UR6][R8.64], R11 ;  /* 0x0000000b08005986 */ /* 0x0003e2000c101506 */
[----:B0-----:R-:W-:Y:S01]  /*247b0*/  IMAD R20, R29, 0x2, R3 ;  /* 0x000000021d147824 */ /* 0x001fe200078e0203 */
[----:B------:R-:W-:-:S04]  /*247c0*/  LEA R10, P6, R3, R0, 0x1 ;  /* 0x00000000030a7211 */ /* 0x000fc800078c08ff */
[----:B-1----:R-:W-:Y:S02]  /*247d0*/  LEA.HI.X.SX32 R11, R3, R2, 0x1, P6 ;  /* 0x00000002030b7211 */ /* 0x002fe400030f0eff */
[----:B------:R-:W-:Y:S02]  /*247e0*/  LEA R8, P6, R20, R0, 0x1 ;  /* 0x0000000014087211 */ /* 0x000fe400078c08ff */
[----:B------:R-:W-:Y:S02]  /*247f0*/  PRMT R4, R4, 0x7632, R4 ;  /* 0x0000763204047816 */ /* 0x000fe40000000004 */
[----:B------:R-:W-:Y:S01]  /*24800*/  LEA.HI.X.SX32 R9, R20, R2, 0x1, P6 ;  /* 0x0000000214097211 */ /* 0x000fe200030f0eff */
[----:B------:R-:W-:Y:S01]  /*24810*/  IMAD R20, R29, 0x2, R20 ;  /* 0x000000021d147824 */ /* 0x000fe200078e0214 */
[----:B------:R-:W-:Y:S01]  /*24820*/  ISETP.LT.AND P3, PT, R24, UR4, !P0 ;  /* 0x0000000418007c0c */ /* 0x000fe2000c761270 */
[----:B------:R-:W-:Y:S01]  /*24830*/  ULDC UR4, c[0x0][0x22c] ;  /* 0x00008b0000047ab9 */ /* 0x000fe20000000800 */
[----:B------:R-:W5:Y:S01]  /*24840*/  LDL.LU R24, [R1+0x97c] ;  /* 0x00097c0001187983 */ /* 0x000f620000300800 */
[----:B------:R-:W-:-:S03]  /*24850*/  PRMT R5, R5, 0x7632, R5 ;  /* 0x0000763205057816 */ /* 0x000fc60000000005 */
[----:B------:R0:W-:Y:S01]  /*24860*/  @P2 STG.E.U16 desc[UR6][R10.64], R4 ;  /* 0x000000040a002986 */ /* 0x0001e2000c101506 */
[----:B----4-:R-:W-:Y:S01]  /*24870*/  ISETP.LT.AND P5, PT, R23, UR4, !P0 ;  /* 0x0000000417007c0c */ /* 0x010fe2000c7a1270 */
[----:B------:R-:W-:Y:S02]  /*24880*/  ULDC UR4, c[0x0][0x22c] ;  /* 0x00008b0000047ab9 */ /* 0x000fe40000000800 */
[----:B------:R1:W-:Y:S04]  /*24890*/  @P4 STG.E.U16 desc[UR6][R8.64], R5 ;  /* 0x0000000508004986 */ /* 0x0003e8000c101506 */
[----:B------:R-:W4:Y:S01]  /*248a0*/  LDL.LU R23, [R1+0x980] ;  /* 0x0009800001177983 */ /* 0x000f220000300800 */
[----:B0-----:R-:W-:-:S03]  /*248b0*/  LEA R4, P6, R20, R0, 0x1 ;  /* 0x0000000014047211 */ /* 0x001fc600078c08ff */
[----:B------:R-:W4:Y:S01]  /*248c0*/  LDL.LU R21, [R1+0x984] ;  /* 0x0009840001157983 */ /* 0x000f220000300800 */
[----:B------:R-:W-:Y:S02]  /*248d0*/  PRMT R10, R6, 0x7632, R10 ;  /* 0x00007632060a7816 */ /* 0x000fe4000000000a */
[----:B-1----:R-:W-:Y:S01]  /*248e0*/  LEA.HI.X.SX32 R5, R20, R2, 0x1, P6 ;  /* 0x0000000214057211 */ /* 0x002fe200030f0eff */
[----:B------:R-:W-:-:S04]  /*248f0*/  IMAD R3, R29, 0x2, R20 ;  /* 0x000000021d037824 */ /* 0x000fc800078e0214 */
[----:B------:R0:W-:Y:S01]  /*24900*/  @P3 STG.E.U16 desc[UR6][R4.64], R10 ;  /* 0x0000000a04003986 */ /* 0x0001e2000c101506 */
[----:B--2---:R-:W-:Y:S01]  /*24910*/  ISETP.LT.AND P2, PT, R26, UR4, !P0 ;  /* 0x000000041a007c0c */ /* 0x004fe2000c741270 */
[----:B------:R-:W-:Y:S02]  /*24920*/  ULDC UR4, c[0x0][0x22c] ;  /* 0x00008b0000047ab9 */ /* 0x000fe40000000800 */
[----:B---3--:R-:W-:Y:S01]  /*24930*/  ISETP.LT.AND P4, PT, R25, UR4, !P0 ;  /* 0x0000000419007c0c */ /* 0x008fe2000c781270 */
[----:B------:R-:W-:Y:S02]  /*24940*/  ULDC UR4, c[0x0][0x22c] ;  /* 0x00008b0000047ab9 */ /* 0x000fe40000000800 */
[----:B-----5:R-:W-:Y:S02]  /*24950*/  ISETP.LT.AND P3, PT, R22, UR4, !P0 ;  /* 0x0000000416007c0c */ /* 0x020fe4000c761270 */
[----:B------:R-:W-:Y:S01]  /*24960*/  PRMT R8, R7, 0x7632, R8 ;  /* 0x0000763207087816 */ /* 0x000fe20000000008 */
[----:B------:R-:W2:Y:S01]  /*24970*/  LDL.LU R22, [R1+0x98c] ;  /* 0x00098c0001167983 */ /* 0x000ea20000300800 */
[----:B------:R-:W-:Y:S01]  /*24980*/  LEA R6, P6, R3, R0, 0x1 ;  /* 0x0000000003067211 */ /* 0x000fe200078c08ff */
[----:B------:R-:W-:Y:S01]  /*24990*/  IMAD R9, R29, 0x2, R3 ;  /* 0x000000021d097824 */ /* 0x000fe200078e0203 */
[----:B------:R-:W-:Y:S01]  /*249a0*/  ULDC UR4, c[0x0][0x22c] ;  /* 0x00008b0000047ab9 */ /* 0x000fe20000000800 */
[----:B------:R-:W3:Y:S01]  /*249b0*/  LDL.LU R20, [R1+0x988] ;  /* 0x0009880001147983 */ /* 0x000ee20000300800 */
[----:B------:R-:W-:-:S02]  /*249c0*/  LEA.HI.X.SX32 R7, R3, R2, 0x1, P6 ;  /* 0x0000000203077211 */ /* 0x000fc400030f0eff */
[C---:B0-----:R-:W-:Y:S01]  /*249d0*/  LEA R4, P6, R9.reuse, R0, 0x1 ;  /* 0x0000000009047211 */ /* 0x041fe200078c08ff */
[----:B------:R-:W5:Y:S04]  /*249e0*/  LDL.LU R11, [R1+0x99c] ;  /* 0x00099c00010b7983 */ /* 0x000f680000300800 */
[----:B------:R0:W-:Y:S01]  /*249f0*/  @P5 STG.E.U16 desc[UR6][R6.64], R8 ;  /* 0x0000000806005986 */ /* 0x0001e2000c101506 */
[----:B------:R-:W-:-:S03]  /*24a00*/  LEA.HI.X.SX32 R5, R9, R2, 0x1, P6 ;  /* 0x0000000209057211 */ /* 0x000fc600030f0eff */
[----:B------:R-:W5:Y:S01]  /*24a10*/  LDL.LU R10, [R1+0x998] ;  /* 0x00099800010a7983 */ /* 0x000f620000300800 */
[----:B0-----:R-:W-:-:S03]  /*24a20*/  IMAD R7, R29, 0x2, R9 ;  /* 0x000000021d077824 */ /* 0x001fc600078e0209 */
[----:B------:R0:W-:Y:S01]  /*24a30*/  @P2 STG.E.U16 desc[UR6][R4.64], R12 ;  /* 0x0000000c04002986 */ /* 0x0001e2000c101506 */
[----:B------:R-:W-:Y:S01]  /*24a40*/  IMAD R3, R29, 0x2, R7 ;  /* 0x000000021d037824 */ /* 0x000fe200078e0207 */
[----:B------:R-:W-:Y:S02]  /*24a50*/  LEA R6, P6, R7, R0, 0x1 ;  /* 0x0000000007067211 */ /* 0x000fe400078c08ff */
[----:B------:R-:W5:Y:S01]  /*24a60*/  LDL.LU R9, [R1+0x994] ;  /* 0x0009940001097983 */ /* 0x000f620000300800 */
[----:B------:R-:W-:Y:S01]  /*24a70*/  IMAD R8, R29, 0x2, R3 ;  /* 0x000000021d087824 */ /* 0x000fe200078e0203 */
[----:B------:R-:W-:Y:S02]  /*24a80*/  LEA.HI.X.SX32 R7, R7, R2, 0x1, P6 ;  /* 0x0000000207077211 */ /* 0x000fe400030f0eff */
[----:B------:R-:W-:Y:S01]  /*24a90*/  ISETP.LT.AND P5, PT, R24, UR4, !P0 ;  /* 0x0000000418007c0c */ /* 0x000fe2000c7a1270 */
[----:B------:R-:W-:Y:S01]  /*24aa0*/  ULDC UR4, c[0x0][0x22c] ;  /* 0x00008b0000047ab9 */ /* 0x000fe20000000800 */
[C---:B0-----:R-:W-:Y:S01]  /*24ab0*/  LEA R4, P6, R3.reuse, R0, 0x1 ;  /* 0x0000000003047211 */ /* 0x041fe200078c08ff */
[----:B------:R0:W-:Y:S03]  /*24ac0*/  @P4 STG.E.U16 desc[UR6][R6.64], R13 ;  /* 0x0000000d06004986 */ /* 0x0001e6000c101506 */
[----:B------:R-:W-:Y:S01]  /*24ad0*/  LEA.HI.X.SX32 R5, R3, R2, 0x1, P6 ;  /* 0x0000000203057211 */ /* 0x000fe200030f0eff */
[----:B------:R-:W-:Y:S01]  /*24ae0*/  IMAD R3, R29, 0x2, R8 ;  /* 0x000000021d037824 */ /* 0x000fe200078e0208 */
[----:B----4-:R-:W-:Y:S01]  /*24af0*/  ISETP.LT.AND P2, PT, R23, UR4, !P0 ;  /* 0x0000000417007c0c */ /* 0x010fe2000c741270 */
[----:B------:R-:W-:Y:S01]  /*24b00*/  ULDC UR4, c[0x0][0x22c] ;  /* 0x00008b0000047ab9 */ /* 0x000fe20000000800 */
[C---:B0-----:R-:W-:Y:S01]  /*24b10*/  LEA R6, P4, R8.reuse, R0, 0x1 ;  /* 0x0000000008067211 */ /* 0x041fe200078808ff */
[----:B------:R0:W-:Y:S03]  /*24b20*/  @P3 STG.E.U16 desc[UR6][R4.64], R14 ;  /* 0x0000000e04003986 */ /* 0x0001e6000c101506 */
[----:B------:R-:W-:-:S02]  /*24b30*/  LEA.HI.X.SX32 R7, R8, R2, 0x1, P4 ;  /* 0x0000000208077211 */ /* 0x000fc400020f0eff */
[----:B------:R-:W-:Y:S01]  /*24b40*/  ISETP.LT.AND P4, PT, R21, UR4, !P0 ;  /* 0x0000000415007c0c */ /* 0x000fe2000c781270 */
[----:B------:R-:W-:Y:S01]  /*24b50*/  ULDC UR4, c[0x0][0x22c] ;  /* 0x00008b0000047ab9 */ /* 0x000fe20000000800 */
[----:B------:R-:W4:Y:S04]  /*24b60*/  LDL.LU R21, [R1+0x990] ;  /* 0x0009900001157983 */ /* 0x000f280000300800 */
[----:B------:R1:W-:Y:S01]  /*24b70*/  @P5 STG.E.U16 desc[UR6][R6.64], R15 ;  /* 0x0000000f06005986 */ /* 0x0003e2000c101506 */
[----:B0-----:R-:W-:-:S04]  /*24b80*/  LEA R4, P3, R3, R0, 0x1 ;  /* 0x0000000003047211 */ /* 0x001fc800078608ff */
[----:B------:R-:W-:Y:S02]  /*24b90*/  LEA.HI.X.SX32 R5, R3, R2, 0x1, P3 ;  /* 0x0000000203057211 */ /* 0x000fe400018f0eff */
[----:B--2---:R-:W-:Y:S01]  /*24ba0*/  ISETP.LT.AND P5, PT, R22, UR4, !P0 ;  /* 0x0000000416007c0c */ /* 0x004fe2000c7a1270 */
[----:B------:R-:W-:Y:S02]  /*24bb0*/  ULDC UR4, c[0x0][0x22c] ;  /* 0x00008b0000047ab9 */ /* 0x000fe40000000800 */
[----:B---3--:R-:W-:Y:S01]  /*24bc0*/  ISETP.LT.AND P3, PT, R20, UR4, !P0 ;  /* 0x0000000414007c0c */ /* 0x008fe2000c761270 */
[----:B------:R-:W-:Y:S01]  /*24bd0*/  IMAD R8, R29, 0x2, R3 ;  /* 0x000000021d087824 */ /* 0x000fe200078e0203 */
[----:B------:R-:W2:Y:S01]  /*24be0*/  LDL.LU R20, [R1+0x974] ;  /* 0x0009740001147983 */ /* 0x000ea20000300800 */
[----:B------:R-:W-:-:S03]  /*24bf0*/  ULDC UR4, c[0x0][0x22c] ;  /* 0x00008b0000047ab9 */ /* 0x000fc60000000800 */
[----:B-1----:R-:W-:-:S04]  /*24c00*/  LEA R6, P6, R8, R0, 0x1 ;  /* 0x0000000008067211 */ /* 0x002fc800078c08ff */
[----:B------:R-:W-:Y:S01]  /*24c10*/  LEA.HI.X.SX32 R7, R8, R2, 0x1, P6 ;  /* 0x0000000208077211 */ /* 0x000fe200030f0eff */
[C---:B------:R-:W-:Y:S01]  /*24c20*/  IMAD R8, R29.reuse, 0x2, R8 ;  /* 0x000000021d087824 */ /* 0x040fe200078e0208 */
[----:B------:R0:W-:Y:S03]  /*24c30*/  @P2 STG.E.U16 desc[UR6][R4.64], R16 ;  /* 0x0000001004002986 */ /* 0x0001e6000c101506 */
[----:B------:R-:W-:Y:S01]  /*24c40*/  IMAD R3, R29, 0x2, R8 ;  /* 0x000000021d037824 */ /* 0x000fe200078e0208 */
[----:B------:R1:W-:Y:S01]  /*24c50*/  @P4 STG.E.U16 desc[UR6][R6.64], R17 ;  /* 0x0000001106004986 */ /* 0x0003e2000c101506 */
[----:B0-----:R-:W-:-:S03]  /*24c60*/  LEA R4, P2, R8, R0, 0x1 ;  /* 0x0000000008047211 */ /* 0x001fc600078408ff */
[C---:B-1----:R-:W-:Y:S02]  /*24c70*/  LEA R6, P6, R3.reuse, R0, 0x1 ;  /* 0x0000000003067211 */ /* 0x042fe400078c08ff */
[-C--:B------:R-:W-:Y:S02]  /*24c80*/  LEA.HI.X.SX32 R5, R8, R2.reuse, 0x1, P2 ;  /* 0x0000000208057211 */ /* 0x080fe400010f0eff */
[----:B------:R-:W-:Y:S01]  /*24c90*/  LEA.HI.X.SX32 R7, R3, R2, 0x1, P6 ;  /* 0x0000000203077211 */ /* 0x000fe200030f0eff */
[----:B------:R-:W-:Y:S01]  /*24ca0*/  IMAD R3, R29, 0x2, R3 ;  /* 0x000000021d037824 */ /* 0x000fe200078e0203 */
[----:B-----5:R-:W-:Y:S01]  /*24cb0*/  ISETP.LT.AND P4, PT, R11, UR4, !P0 ;  /* 0x000000040b007c0c */ /* 0x020fe2000c781270 */
[----:B------:R0:W-:Y:S01]  /*24cc0*/  @P5 STG.E.U16 desc[UR6][R4.64], R18 ;  /* 0x0000001204005986 */ /* 0x0001e2000c101506 */
[----:B------:R-:W-:Y:S01]  /*24cd0*/  ISETP.LT.AND P2, PT, R10, UR5, !P0 ;  /* 0x000000050a007c0c */ /* 0x000fe2000c741270 */
[----:B------:R-:W-:Y:S02]  /*24ce0*/  ULDC UR4, c[0x0][0x22c] ;  /* 0x00008b0000047ab9 */ /* 0x000fe40000000800 */
[----:B------:R-:W3:Y:S04]  /*24cf0*/  LDL.LU R11, [R1+0x968] ;  /* 0x00096800010b7983 */ /* 0x000ee80000300800 */
[----:B------:R1:W-:Y:S01]  /*24d00*/  @P3 STG.E.U16 desc[UR6][R6.64], R19 ;  /* 0x0000001306003986 */ /* 0x0003e2000c101506 */
[----:B------:R-:W-:Y:S01]  /*24d10*/  ISETP.LT.AND P5, PT, R9, UR4, !P0 ;  /* 0x0000000409007c0c */ /* 0x000fe2000c7a1270 */
[----:B------:R-:W-:Y:S01]  /*24d20*/  ULDC UR4, c[0x0][0x22c] ;  /* 0x00008b0000047ab9 */ /* 0x000fe20000000800 */
[C---:B0-----:R-:W-:Y:S01]  /*24d30*/  LEA R4, P6, R3.reuse, R0, 0x1 ;  /* 0x0000000003047211 */ /* 0x041fe200078c08ff */
[----:B------:R-:W5:Y:S03]  /*24d40*/  LDL.LU R10, [R1+0x95c] ;  /* 0x00095c00010a7983 */ /* 0x000f660000300800 */
[----:B------:R-:W-:Y:S01]  /*24d50*/  LEA.HI.X.SX32 R5, R3, R2, 0x1, P6 ;  /* 0x0000000203057211 */ /* 0x000fe200030f0eff */
[----:B------:R-:W5:Y:S01]  /*24d60*/  LDL.LU R9, [R1+0x950] ;  /* 0x0009500001097983 */ /* 0x000f620000300800 */
[----:B-1----:R-:W-:Y:S01]  /*24d70*/  IMAD R7, R29, 0x2, R3 ;  /* 0x000000021d077824 */ /* 0x002fe200078e0203 */
[----:B----4-:R-:W-:Y:S01]  /*24d80*/  ISETP.LT.AND P3, PT, R21, UR4, !P0 ;  /* 0x0000000415007c0c */ /* 0x010fe2000c761270 */
[----:B------:R-:W-:Y:S01]  /*24d90*/  ULDC UR4, c[0x0][0x22c] ;  /* 0x00008b0000047ab9 */ /* 0x000fe20000000800 */
[----:B------:R-:W4:Y:S02]  /*24da0*/  LDL.LU R28, [R1+0xa0] ;  /* 0x0000a000011c7983 */ /* 0x000f240000300800 */
[----:B------:R-:W-:Y:S01]  /*24db0*/  LEA R6, P6, R7, R0, 0x1 ;  /* 0x0000000007067211 */ /* 0x000fe200078c08ff */
[----:B------:R-:W-:-:S03]  /*24dc0*/  IMAD R3, R29, 0x2, R7 ;  /* 0x000000021d037824 */ /* 0x000fc600078e0207 */
[----:B------:R-:W-:Y:S02]  /*24dd0*/  LEA.HI.X.SX32 R7, R7, R2, 0x1, P6 ;  /* 0x0000000207077211 */ /* 0x000fe400030f0eff */
[----:B--2---:R-:W-:Y:S02]  /*24de0*/  ISETP.LT.AND P6, PT, R20, UR4, !P0 ;  /* 0x0000000414007c0c */ /* 0x004fe4000c7c1270 */
[----:B------:R-:W-:Y:S01]  /*24df0*/  PRMT R12, R12, 0x7632, R12 ;  /* 0x000076320c0c7816 */ /* 0x000fe2000000000c */
[----:B------:R-:W2:Y:S01]  /*24e00*/  LDL.LU R20, [R1+0x9ac] ;  /* 0x0009ac0001147983 */ /* 0x000ea20000300800 */
[----:B------:R-:W-:Y:S02]  /*24e10*/  PRMT R13, R13, 0x7632, R13 ;  /* 0x000076320d0d7816 */ /* 0x000fe4000000000d */
[----:B------:R-:W-:Y:S01]  /*24e20*/  PRMT R14, R14, 0x7632, R14 ;  /* 0x000076320e0e7816 */ /* 0x000fe2000000000e */
[----:B------:R0:W-:Y:S01]  /*24e30*/  @P4 STG.E.U16 desc[UR6][R4.64], R12 ;  /* 0x0000000c04004986 */ /* 0x0001e2000c101506 */
[----:B------:R-:W-:Y:S01]  /*24e40*/  IMAD R8, R29, 0x2, R3 ;  /* 0x000000021d087824 */ /* 0x000fe200078e0203 */
[----:B------:R-:W-:Y:S01]  /*24e50*/  PRMT R15, R15, 0x7632, R15 ;  /* 0x000076320f0f7816 */ /* 0x000fe2000000000f */
[----:B------:R-:W-:Y:S01]  /*24e60*/  ULDC UR4, c[0x0][0x22c] ;  /* 0x00008b0000047ab9 */ /* 0x000fe20000000800 */
[----:B------:R-:W-:Y:S01]  /*24e70*/  @P2 STG.E.U16 desc[UR6][R6.64], R13 ;  /* 0x0000000d06002986 */ /* 0x000fe2000c101506 */
[----:B0-----:R-:W-:-:S03]  /*24e80*/  LEA R4, P4, R3, R0, 0x1 ;  /* 0x0000000003047211 */ /* 0x001fc600078808ff */
[----:B------:R-:W2:Y:S01]  /*24e90*/  LDL.LU R12, [R1+0x9a8] ;  /* 0x0009a800010c7983 */ /* 0x000ea20000300800 */
[----:B------:R-:W-:-:S05]  /*24ea0*/  LEA.HI.X.SX32 R5, R3, R2, 0x1, P4 ;  /* 0x0000000203057211 */ /* 0x000fca00020f0eff */
[----:B------:R0:W-:Y:S04]  /*24eb0*/  @P5 STG.E.U16 desc[UR6][R4.64], R14 ;  /* 0x0000000e04005986 */ /* 0x0001e8000c101506 */
[----:B0-----:R-:W2:Y:S01]  /*24ec0*/  LDL.LU R14, [R1+0x9a4] ;  /* 0x0009a400010e7983 */ /* 0x001ea20000300800 */
[C---:B------:R-:W-:Y:S01]  /*24ed0*/  LEA R6, P4, R8.reuse, R0, 0x1 ;  /* 0x0000000008067211 */ /* 0x040fe200078808ff */
[----:B------:R-:W-:Y:S01]  /*24ee0*/  IMAD R3, R29, 0x2, R8 ;  /* 0x000000021d037824 */ /* 0x000fe200078e0208 */
[----:B---3--:R-:W-:Y:S01]  /*24ef0*/  ISETP.LT.AND P2, PT, R11, UR4, !P0 ;  /* 0x000000040b007c0c */ /* 0x008fe2000c741270 */
[----:B------:R-:W3:Y:S01]  /*24f00*/  LDL.LU R24, [R1+0x9c4] ;  /* 0x0009c40001187983 */ /* 0x000ee20000300800 */
[----:B------:R-:W-:Y:S01]  /*24f10*/  LEA.HI.X.SX32 R7, R8, R2, 0x1, P4 ;  /* 0x0000000208077211 */ /* 0x000fe200020f0eff */
[----:B------:R-:W-:Y:S01]  /*24f20*/  ULDC UR4, c[0x0][0x22c] ;  /* 0x00008b0000047ab9 */ /* 0x000fe20000000800 */
[----:B------:R-:W-:Y:S01]  /*24f30*/  IMAD R11, R29, 0x2, R3 ;  /* 0x000000021d0b7824 */ /* 0x000fe200078e0203 */
[----:B-----5:R-:W-:Y:S01]  /*24f40*/  ISETP.LT.AND P5, PT, R10, UR4, !P0 ;  /* 0x000000040a007c0c */ /* 0x020fe2000c7a1270 */
[----:B------:R-:W-:Y:S01]  /*24f50*/  ULDC UR4, c[0x0][0x22c] ;  /* 0x00008b0000047ab9 */ /* 0x000fe20000000800 */
[----:B------:R-:W-:Y:S01]  /*24f60*/  @P3 STG.E.U16 desc[UR6][R6.64], R15 ;  /* 0x0000000f06003986 */ /* 0x000fe2000c101506 */
[----:B------:R-:W-:-:S02]  /*24f70*/  LEA R8, P3, R3, R0, 0x1 ;  /* 0x0000000003087211 */ /* 0x000fc400078608ff */
[----:B------:R-:W-:Y:S01]  /*24f80*/  ISETP.LT.AND P4, PT, R9, UR4, !P0 ;  /* 0x0000000409007c0c */ /* 0x000fe2000c781270 */
[----:B------:R-:W5:Y:S01]  /*24f90*/  LDL.LU R23, [R1+0x9c0] ;  /* 0x0009c00001177983 */ /* 0x000f620000300800 */
[----:B------:R-:W-:Y:S01]  /*24fa0*/  LEA.HI.X.SX32 R9, R3, R2, 0x1, P3 ;  /* 0x0000000203097211 */ /* 0x000fe200018f0eff */
[----:B------:R-:W-:Y:S01]  /*24fb0*/  ULDC UR4, c[0x0][0x22c] ;  /* 0x00008b0000047ab9 */ /* 0x000fe20000000800 */
[----:B------:R-:W-:Y:S01]  /*24fc0*/  LEA R10, P3, R11, R0, 0x1 ;  /* 0x000000000b0a7211 */ /* 0x000fe200078608ff */
[----:B------:R-:W5:Y:S01]  /*24fd0*/  LDL.LU R22, [R1+0x9c8] ;  /* 0x0009c80001167983 */ /* 0x000f620000300800 */
[----:B------:R-:W-:Y:S02]  /*24fe0*/  IMAD R3, R29, 0x2, R11 ;  /* 0x000000021d037824 */ /* 0x000fe400078e020b */
[----:B------:R-:W-:Y:S01]  /*24ff0*/  LEA.HI.X.SX32 R11, R11, R2, 0x1, P3 ;  /* 0x000000020b0b7211 */ /* 0x000fe200018f0eff */
[----:B------:R-:W5:Y:S01]  /*25000*/  LDL.LU R21, [R1+0x9cc] ;  /* 0x0009cc0001157983 */ /* 0x000f620000300800 */
[----:B------:R-:W-:-:S03]  /*25010*/  PRMT R16, R16, 0x7632, R16 ;  /* 0x0000763210107816 */ /* 0x000fc60000000010 */
[----:B----4-:R-:W0:Y:S01]  /*25020*/  LDS.128 R4, [R28] ;  /* 0x000000001c047984 */ /* 0x010e220000000c00 */
[----:B--2---:R-:W-:Y:S02]  /*25030*/  ISETP.LT.AND P3, PT, R20, UR4, !P0 ;  /* 0x0000000414007c0c */ /* 0x004fe4000c761270 */
[----:B------:R-:W-:Y:S01]  /*25040*/  PRMT R17, R17, 0x7632, R17 ;  /* 0x0000763211117816 */ /* 0x000fe20000000011 */
[----:B------:R-:W2:Y:S01]  /*25050*/  LDL.LU R20, [R1+0x9d4] ;  /* 0x0009d40001147983 */ /* 0x000ea20000300800 */
[----:B------:R-:W-:-:S03]  /*25060*/  ULDC UR4, c[0x0][0x22c] ;  /* 0x00008b0000047ab9 */ /* 0x000fc60000000800 */
[----:B------:R1:W-:Y:S04]  /*25070*/  @P6 STG.E.U16 desc[UR6][R8.64], R16 ;  /* 0x0000001008006986 */ /* 0x0003e8000c101506 */
[----:B------:R4:W-:Y:S01]  /*25080*/  @P2 STG.E.U16 desc[UR6][R10.64], R17 ;  /* 0x000000110a002986 */ /* 0x0009e2000c101506 */
[----:B------:R-:W-:Y:S02]  /*25090*/  PRMT R18, R18, 0x7632, R18 ;  /* 0x0000763212127816 */ /* 0x000fe40000000012 */
[----:B-1----:R-:W-:Y:S01]  /*250a0*/  LEA R8, P6, R3, R0, 0x1 ;  /* 0x0000000003087211 */ /* 0x002fe200078c08ff */
[----:B----4-:R-:W-:-:S03]  /*250b0*/  IMAD R10, R29, 0x2, R3 ;  /* 0x000000021d0a7824 */ /* 0x010fc600078e0203 */
[----:B------:R-:W-:Y:S02]  /*250c0*/  LEA.HI.X.SX32 R9, R3, R2, 0x1, P6 ;  /* 0x0000000203097211 */ /* 0x000fe400030f0eff */
[----:B------:R-:W-:Y:S01]  /*250d0*/  ISETP.LT.AND P2, PT, R12, UR4, !P0 ;  /* 0x000000040c007c0c */ /* 0x000fe2000c741270 */
[----:B------:R-:W-:Y:S01]  /*250e0*/  IMAD R3, R29, 0x2, R10 ;  /* 0x000000021d037824 */ /* 0x000fe200078e020a */
[C---:B------:R-:W-:Y:S01]  /*250f0*/  LEA R12, P6, R10.reuse, R0, 0x1 ;  /* 0x000000000a0c7211 */ /* 0x040fe200078c08ff */
[----:B------:R-:W-:Y:S01]  /*25100*/  ULDC UR4, c[0x0][0x22c] ;  /* 0x00008b0000047ab9 */ /* 0x000fe20000000800 */
[----:B------:R-:W-:Y:S01]  /*25110*/  @P5 STG.E.U16 desc[UR6][R8.64], R18 ;  /* 0x0000001208005986 */ /* 0x000fe2000c101506 */
[----:B------:R-:W-:Y:S01]  /*25120*/  PRMT R19, R19, 0x7632, R19 ;  /* 0x0000763213137816 */ /* 0x000fe20000000013 */
[----:B------:R-:W-:Y:S01]  /*25130*/  IMAD R16, R29, 0x2, R3 ;  /* 0x000000021d107824 */ /* 0x000fe200078e0203 */
[----:B------:R-:W-:Y:S02]  /*25140*/  LEA.HI.X.SX32 R13, R10, R2, 0x1, P6 ;  /* 0x000000020a0d7211 */ /* 0x000fe400030f0eff */
[----:B------:R-:W1:Y:S01]  /*25150*/  LDS.128 R8, [R28+0x400] ;  /* 0x000400001c087984 */ /* 0x000e620000000c00 */
[----:B------:R-:W-:Y:S01]  /*25160*/  ISETP.LT.AND P5, PT, R14, UR4, !P0 ;  /* 0x000000040e007c0c */ /* 0x000fe2000c7a1270 */
[----:B------:R-:W-:Y:S01]  /*25170*/  ULDC UR4, c[0x0][0x22c] ;  /* 0x00008b0000047ab9 */ /* 0x000fe20000000800 */
[C---:B------:R-:W-:Y:S01]  /*25180*/  LEA R14, P6, R3.reuse, R0, 0x1 ;  /* 0x00000000030e7211 */ /* 0x040fe200078c08ff */
[----:B------:R4:W-:Y:S03]  /*25190*/  @P4 STG.E.U16 desc[UR6][R12.64], R19 ;  /* 0x000000130c004986 */ /* 0x0009e6000c101506 */
[----:B------:R-:W-:Y:S01]  /*251a0*/  LEA.HI.X.SX32 R15, R3, R2, 0x1, P6 ;  /* 0x00000002030f7211 */ /* 0x000fe200030f0eff */
[----:B------:R-:W-:Y:S01]  /*251b0*/  IMAD R3, R29, 0x2, R16 ;  /* 0x000000021d037824 */ /* 0x000fe200078e0210 */
[C---:B----4-:R-:W-:Y:S01]  /*251c0*/  LEA R12, P6, R16.reuse, R0, 0x1 ;  /* 0x00000000100c7211 */ /* 0x050fe200078c08ff */
[----:B------:R-:W4:Y:S03]  /*251d0*/  LDL.LU R19, [R1+0x9d0] ;  /* 0x0009d00001137983 */ /* 0x000f260000300800 */
[----:B------:R-:W-:-:S02]  /*251e0*/  LEA.HI.X.SX32 R13, R16, R2, 0x1, P6 ;  /* 0x00000002100d7211 */ /* 0x000fc400030f0eff */
[----:B------:R-:W4:Y:S04]  /*251f0*/  LDL.LU R16, [R1+0x9d8] ;  /* 0x0009d80001107983 */ /* 0x000f280000300800 */
[----:B------:R-:W4:Y:S01]  /*25200*/  LDL.LU R18, [R1+0x9bc] ;  /* 0x0009bc0001127983 */ /* 0x000f220000300800 */
[----:B------:R-:W-:Y:S01]  /*25210*/  IMAD R17, R29, 0x2, R3 ;  /* 0x000000021d117824 */ /* 0x000fe200078e0203 */
[----:B---3--:R-:W-:Y:S01]  /*25220*/  ISETP.LT.AND P4, PT, R24, UR4, !P0 ;  /* 0x0000000418007c0c */ /* 0x008fe2000c781270 */
[----:B------:R-:W-:Y:S01]  /*25230*/  ULDC UR4, c[0x0][0x22c] ;  /* 0x00008b0000047ab9 */ /* 0x000fe20000000800 */
[----:B0-----:R0:W-:Y:S01]  /*25240*/  @P3 STG.E.U16 desc[UR6][R14.64], R4 ;  /* 0x000000040e003986 */ /* 0x0011e2000c101506 */
[----:B-----5:R-:W-:Y:S01]  /*25250*/  ISETP.LT.AND P3, PT, R23, UR4, !P0 ;  /* 0x0000000417007c0c */ /* 0x020fe2000c761270 */
[----:B------:R-:W-:-:S02]  /*25260*/  ULDC UR4, c[0x0][0x22c] ;  /* 0x00008b0000047ab9 */ /* 0x000fc40000000800 */
[----:B------:R3:W-:Y:S01]  /*25270*/  @P2 STG.E.U16 desc[UR6][R12.64], R5 ;  /* 0x000000050c002986 */ /* 0x0007e2000c101506 */
[----:B0-----:R-:W-:-:S03]  /*25280*/  LEA R14, P6, R3, R0, 0x1 ;  /* 0x00000000030e7211 */ /* 0x001fc600078c08ff */
[----:B------:R-:W5:Y:S01]  /*25290*/  LDL.LU R23, [R1+0x9b8] ;  /* 0x0009b80001177983 */ /* 0x000f620000300800 */
[----:B------:R-:W-:Y:S02]  /*252a0*/  LEA.HI.X.SX32 R15, R3, R2, 0x1, P6 ;  /* 0x00000002030f7211 */ /* 0x000fe400030f0eff */
[C---:B---3--:R-:W-:Y:S02]  /*252b0*/  LEA R12, P6, R17.reuse, R0, 0x1 ;  /* 0x00000000110c7211 */ /* 0x048fe400078c08ff */
[----:B------:R-:W-:Y:S01]  /*252c0*/  ISETP.LT.AND P2, PT, R22, UR4, !P0 ;  /* 0x0000000416007c0c */ /* 0x000fe2000c741270 */
[----:B------:R-:W-:Y:S01]  /*252d0*/  ULDC UR4, c[0x0][0x22c] ;  /* 0x00008b0000047ab9 */ /* 0x000fe20000000800 */
[----:B------:R-:W-:Y:S01]  /*252e0*/  LEA.HI.X.SX32 R13, R17, R2, 0x1, P6 ;  /* 0x00000002110d7211 */ /* 0x000fe200030f0eff */
[----:B------:R0:W-:Y:S01]  /*252f0*/  @P5 STG.E.U16 desc[UR6][R14.64], R6 ;  /* 0x000000060e005986 */ /* 0x0001e2000c101506 */
[----:B------:R-:W-:Y:S01]  /*25300*/  ISETP.LT.AND P5, PT, R21, UR4, !P0 ;  /* 0x0000000415007c0c */ /* 0x000fe2000c7a1270 */
[----:B------:R-:W-:-:S02]  /*25310*/  ULDC UR4, c[0x0][0x22c] ;  /* 0x00008b0000047ab9 */ /* 0x000fc40000000800 */
[----:B------:R3:W-:Y:S01]  /*25320*/  @P4 STG.E.U16 desc[UR6][R12.64], R7 ;  /* 0x000000070c004986 */ /* 0x0007e2000c101506 */
[----:B--2---:R-:W-:Y:S01]  /*25330*/  ISETP.LT.AND P4, PT, R20, UR4, !P0 ;  /* 0x0000000414007c0c */ /* 0x004fe2000c781270 */
[----:B------:R-:W-:Y:S02]  /*25340*/  IMAD R3, R29, 0x2, R17 ;  /* 0x000000021d037824 */ /* 0x000fe400078e0211 */
[----:B------:R-:W2:Y:S01]  /*25350*/  LDL.LU R20, [R1+0x9b4] ;  /* 0x0009b40001147983 */ /* 0x000ea20000300800 */
[----:B------:R-:W-:-:S03]  /*25360*/  ULDC UR4, c[0x0][0x22c] ;  /* 0x00008b0000047ab9 */ /* 0x000fc60000000800 */
[----:B------:R-:W2:Y:S04]  /*25370*/  LDL.LU R24, [R1+0x9b0] ;  /* 0x0009b00001187983 */ /* 0x000ea80000300800 */
[----:B------:R-:W2:Y:S01]  /*25380*/  LDL.LU R22, [R1+0x9a0] ;  /* 0x0009a00001167983 */ /* 0x000ea20000300800 */
[----:B------:R-:W-:Y:S01]  /*25390*/  IMAD R17, R29, 0x2, R3 ;  /* 0x000000021d117824 */ /* 0x000fe200078e0203 */
[----:B0-----:R-:W-:-:S04]  /*253a0*/  LEA R14, P6, R3, R0, 0x1 ;  /* 0x00000000030e7211 */ /* 0x001fc800078c08ff */
[----:B------:R-:W-:Y:S01]  /*253b0*/  LEA.HI.X.SX32 R15, R3, R2, 0x1, P6 ;  /* 0x00000002030f7211 */ /* 0x000fe200030f0eff */
[----:B------:R-:W-:Y:S01]  /*253c0*/  IMAD R3, R29, 0x2, R17 ;  /* 0x000000021d037824 */ /* 0x000fe200078e0211 */
[----:B---3--:R-:W-:-:S03]  /*253d0*/  LEA R12, P6, R17, R0, 0x1 ;  /* 0x00000000110c7211 */ /* 0x008fc600078c08ff */
[----:B-1----:R0:W-:Y:S01]  /*253e0*/  @P3 STG.E.U16 desc[UR6][R14.64], R8 ;  /* 0x000000080e003986 */ /* 0x0021e2000c101506 */
[----:B------:R-:W-:Y:S01]  /*253f0*/  LEA.HI.X.SX32 R13, R17, R2, 0x1, P6 ;  /* 0x00000002110d7211 */ /* 0x000fe200030f0eff */
[----:B------:R-:W-:-:S04]  /*25400*/  IMAD R17, R29, 0x2, R3 ;  /* 0x000000021d117824 */ /* 0x000fc800078e0203 */
[----:B------:R1:W-:Y:S01]  /*25410*/  @P2 STG.E.U16 desc[UR6][R12.64], R9 ;  /* 0x000000090c002986 */ /* 0x0003e2000c101506 */
[----:B0-----:R-:W-:-:S04]  /*25420*/  LEA R14, P6, R3, R0, 0x1 ;  /* 0x00000000030e7211 */ /* 0x001fc800078c08ff */
[----:B------:R-:W-:Y:S01]  /*25430*/  LEA.HI.X.SX32 R15, R3, R2, 0x1, P6 ;  /* 0x00000002030f7211 */ /* 0x000fe200030f0eff */
[----:B------:R-:W-:-:S04]  /*25440*/  IMAD R3, R29, 0x2, R17 ;  /* 0x000000021d037824 */ /* 0x000fc800078e0211 */
[----:B------:R0:W-:Y:S01]  /*25450*/  @P5 STG.E.U16 desc[UR6][R14.64], R10 ;  /* 0x0000000a0e005986 */ /* 0x0001e2000c101506 */
[----:B-1----:R-:W-:Y:S01]  /*25460*/  IMAD R13, R29, 0x2, R3 ;  /* 0x000000021d0d7824 */ /* 0x002fe200078e0203 */
[----:B----4-:R-:W-:Y:S01]  /*25470*/  ISETP.LT.AND P3, PT, R19, UR4, !P0 ;  /* 0x0000000413007c0c */ /* 0x010fe2000c761270 */
[----:B------:R-:W-:Y:S02]  /*25480*/  ULDC UR4, c[0x0][0x22c] ;  /* 0x00008b0000047ab9 */ /* 0x000fe40000000800 */
[----:B------:R-:W-:Y:S01]  /*25490*/  ISETP.LT.AND P2, PT, R16, UR4, !P0 ;  /* 0x0000000410007c0c */ /* 0x000fe2000c741270 */
[----:B------:R-:W-:Y:S01]  /*254a0*/  ULDC UR4, c[0x0][0x22c] ;  /* 0x00008b0000047ab9 */ /* 0x000fe20000000800 */
[----:B------:R-:W-:Y:S02]  /*254b0*/  LEA R16, P6, R17, R0, 0x1 ;  /* 0x0000000011107211 */ /* 0x000fe400078c08ff */
[----:B------:R-:W-:Y:S01]  /*254c0*/  ISETP.LT.AND P5, PT, R18, UR4, !P0 ;  /* 0x0000000412007c0c */ /* 0x000fe2000c7a1270 */
[----:B------:R-:W-:Y:S01]  /*254d0*/  IMAD R21, R29, 0x2, R13 ;  /* 0x000000021d157824 */ /* 0x000fe200078e020d */
[----:B------:R-:W-:Y:S01]  /*254e0*/  LEA.HI.X.SX32 R17, R17, R2, 0x1, P6 ;  /* 0x0000000211117211 */ /* 0x000fe200030f0eff */
[----:B------:R-:W-:Y:S01]  /*254f0*/  ULDC UR4, c[0x0][0x22c] ;  /* 0x00008b0000047ab9 */ /* 0x000fe20000000800 */
[----:B------:R-:W-:Y:S01]  /*25500*/  LEA R18, P6, R3, R0, 0x1 ;  /* 0x0000000003127211 */ /* 0x000fe200078c08ff */
[----:B0-----:R-:W-:-:S03]  /*25510*/  IMAD R15, R29, 0x2, R21 ;  /* 0x000000021d0f7824 */ /* 0x001fc600078e0215 */
[----:B------:R-:W-:Y:S02]  /*25520*/  LEA.HI.X.SX32 R19, R3, R2, 0x1, P6 ;  /* 0x0000000203137211 */ /* 0x000fe400030f0eff */
[----:B------:R-:W-:Y:S02]  /*25530*/  LEA R12, P6, R13, R0, 0x1 ;  /* 0x000000000d0c7211 */ /* 0x000fe400078c08ff */
[----:B------:R-:W-:Y:S01]  /*25540*/  PRMT R9, R4, 0x7632, R9 ;  /* 0x0000763204097816 */ /* 0x000fe20000000009 */
[----:B------:R-:W-:Y:S01]  /*25550*/  IMAD R3, R29, 0x2, R15 ;  /* 0x000000021d037824 */ /* 0x000fe200078e020f */
[----:B------:R-:W-:Y:S02]  /*25560*/  LEA.HI.X.SX32 R13, R13, R2, 0x1, P6 ;  /* 0x000000020d0d7211 */ /* 0x000fe400030f0eff */
[----:B------:R-:W-:Y:S01]  /*25570*/  PRMT R6, R5, 0x7632, R6 ;  /* 0x0000763205067816 */ /* 0x000fe20000000006 */
[----:B------:R-:W-:Y:S01]  /*25580*/  @P4 STG.E.U16 desc[UR6][R16.64], R11 ;  /* 0x0000000b10004986 */ /* 0x000fe2000c101506 */
[----:B-----5:R-:W-:Y:S01]  /*25590*/  ISETP.LT.AND P4, PT, R23, UR4, !P0 ;  /* 0x0000000417007c0c */ /* 0x020fe2000c781270 */
[----:B------:R-:W-:Y:S01]  /*255a0*/  IMAD R23, R29, 0x2, R3 ;  /* 0x000000021d177824 */ /* 0x000fe200078e0203 */
[----:B------:R-:W-:Y:S01]  /*255b0*/  LEA R4, P6, R21, R0, 0x1 ;  /* 0x0000000015047211 */ /* 0x000fe200078c08ff */
[----:B------:R0:W-:Y:S01]  /*255c0*/  @P3 STG.E.U16 desc[UR6][R18.64], R9 ;  /* 0x0000000912003986 */ /* 0x0001e2000c101506 */
[----:B------:R-:W-:-:S03]  /*255d0*/  ULDC UR4, c[0x0][0x22c] ;  /* 0x00008b0000047ab9 */ /* 0x000fc60000000800 */
[----:B------:R1:W-:Y:S01]  /*255e0*/  @P2 STG.E.U16 desc[UR6][R12.64], R6 ;  /* 0x000000060c002986 */ /* 0x0003e2000c101506 */
[----:B------:R-:W-:Y:S01]  /*255f0*/  LEA R14, P2, R15, R0, 0x1 ;  /* 0x000000000f0e7211 */ /* 0x000fe200078408ff */
[----:B------:R-:W-:Y:S01]  /*25600*/  IMAD R25, R29, 0x2, R23 ;  /* 0x000000021d197824 */ /* 0x000fe200078e0217 */
[-C--:B------:R-:W-:Y:S02]  /*25610*/  LEA.HI.X.SX32 R5, R21, R2.reuse, 0x1, P6 ;  /* 0x0000000215057211 */ /* 0x080fe400030f0eff */
[----:B------:R-:W-:Y:S01]  /*25620*/  LEA.HI.X.SX32 R15, R15, R2, 0x1, P2 ;  /* 0x000000020f0f7211 */ /* 0x000fe200010f0eff */
[----:B------:R-:W-:Y:S01]  /*25630*/  IMAD R21, R29, 0x2, R25 ;  /* 0x000000021d157824 */ /* 0x000fe200078e0219 */
[-C--:B0-----:R-:W-:Y:S02]  /*25640*/  LEA R18, P2, R23, R0.reuse, 0x1 ;  /* 0x0000000017127211 */ /* 0x081fe400078408ff */
[----:B------:R-:W-:Y:S02]  /*25650*/  LEA R16, P6, R3, R0, 0x1 ;  /* 0x0000000003107211 */ /* 0x000fe400078c08ff */
[----:B------:R-:W-:-:S02]  /*25660*/  LEA.HI.X.SX32 R19, R23, R2, 0x1, P2 ;  /* 0x0000000217137211 */ /* 0x000fc400010f0eff */
[----:B------:R-:W-:Y:S02]  /*25670*/  LEA.HI.X.SX32 R17, R3, R2, 0x1, P6 ;  /* 0x0000000203117211 */ /* 0x000fe400030f0eff */
[----:B-1----:R-:W-:Y:S02]  /*25680*/  PRMT R6, R6, 0x7632, R6 ;  /* 0x0000763206067816 */ /* 0x002fe40000000006 */
[----:B------:R-:W-:Y:S02]  /*25690*/  PRMT R7, R7, 0x7632, R7 ;  /* 0x0000763207077816 */ /* 0x000fe40000000007 */
[----:B------:R-:W-:Y:S02]  /*256a0*/  PRMT R8, R8, 0x7632, R8 ;  /* 0x0000763208087816 */ /* 0x000fe40000000008 */
[----:B------:R-:W-:Y:S01]  /*256b0*/  PRMT R9, R9, 0x7632, R9 ;  /* 0x0000763209097816 */ /* 0x000fe20000000009 */
[----:B------:R0:W-:Y:S01]  /*256c0*/  @P5 STG.E.U16 desc[UR6][R4.64], R6 ;  /* 0x0000000604005986 */ /* 0x0001e2000c101506 */
[----:B------:R-:W-:-:S03]  /*256d0*/  PRMT R10, R10, 0x7632, R10 ;  /* 0x000076320a0a7816 */ /* 0x000fc6000000000a */
[----:B------:R0:W-:Y:S01]  /*256e0*/  @P4 STG.E.U16 desc[UR6][R14.64], R7 ;  /* 0x000000070e004986 */ /* 0x0001e2000c101506 */
[----:B--2---:R-:W-:Y:S01]  /*256f0*/  ISETP.LT.AND P3, PT, R20, UR4, !P0 ;  /* 0x0000000414007c0c */ /* 0x004fe2000c761270 */
[----:B------:R-:W-:Y:S01]  /*25700*/  ULDC UR4, c[0x0][0x22c] ;  /* 0x00008b0000047ab9 */ /* 0x000fe20000000800 */
[C---:B------:R-:W-:Y:S02]  /*25710*/  LEA R20, P6, R21.reuse, R0, 0x1 ;  /* 0x0000000015147211 */ /* 0x040fe400078c08ff */
[----:B------:R-:W-:Y:S01]  /*25720*/  ISETP.LT.AND P2, PT, R24, UR4, !P0 ;  /* 0x0000000418007c0c */ /* 0x000fe2000c741270 */
[----:B------:R-:W-:Y:S02]  /*25730*/  ULDC UR4, c[0x0][0x22c] ;  /* 0x00008b0000047ab9 */ /* 0x000fe40000000800 */
[----:B------:R-:W-:Y:S02]  /*25740*/  ISETP.LT.AND P0, PT, R22, UR4, !P0 ;  /* 0x0000000416007c0c */ /* 0x000fe4000c701270 */
[----:B------:R-:W-:-:S02]  /*25750*/  LEA.HI.X.SX32 R21, R21, R2, 0x1, P6 ;  /* 0x0000000215157211 */ /* 0x000fc400030f0eff */
[C---:B------:R-:W-:Y:S02]  /*25760*/  LEA R12, P6, R25.reuse, R0, 0x1 ;  /* 0x00000000190c7211 */ /* 0x040fe400078c08ff */
[----:B------:R0:W-:Y:S02]  /*25770*/  @P3 STG.E.U16 desc[UR6][R16.64], R8 ;  /* 0x0000000810003986 */ /* 0x0001e4000c101506 */
[----:B------:R-:W-:Y:S02]  /*25780*/  LEA.HI.X.SX32 R13, R25, R2, 0x1, P6 ;  /* 0x00000002190d7211 */ /* 0x000fe400030f0eff */
[----:B------:R0:W-:Y:S04]  /*25790*/  @P2 STG.E.U16 desc[UR6][R18.64], R9 ;  /* 0x0000000912002986 */ /* 0x0001e8000c101506 */
[----:B------:R0:W-:Y:S01]  /*257a0*/  @P0 STG.E.U16 desc[UR6][R12.64], R10 ;  /* 0x0000000a0c000986 */ /* 0x0001e2000c101506 */
[----:B------:R-:W-:Y:S05]  /*257b0*/  @!P1 EXIT ;  /* 0x000000000000994d */ /* 0x000fea0003800000 */
[----:B0-----:R-:W-:-:S05]  /*257c0*/  PRMT R10, R11, 0x7632, R10 ;  /* 0x000076320b0a7816 */ /* 0x001fca000000000a */
[----:B------:R-:W-:Y:S01]  /*257d0*/  STG.E.U16 desc[UR6][R20.64], R10 ;  /* 0x0000000a14007986 */ /* 0x000fe2000c101506 */
[----:B------:R-:W-:Y:S05]  /*257e0*/  EXIT ;  /* 0x000000000000794d */ /* 0x000fea0003800000 */
.L_x_3:
[----:B------:R-:W-:-:S00]  /*257f0*/  BRA `(.L_x_3) ;  /* 0xfffffffc00fc7947 */ /* 0x000fc0000383ffff */
[----:B------:R-:W-:-:S00]  /*25800*/  NOP ;  /* 0x0000000000007918 */ /* 0x000fc00000000000 */
[----:B------:R-:W-:-:S00]  /*25810*/  NOP ;  /* 0x0000000000007918 */ /* 0x000fc00000000000 */
[----:B------:R-:W-:-:S00]  /*25820*/  NOP ;  /* 0x0000000000007918 */ /* 0x000fc00000000000 */
[----:B------:R-:W-:-:S00]  /*25830*/  NOP ;  /* 0x0000000000007918 */ /* 0x000fc00000000000 */
[----:B------:R-:W-:-:S00]  /*25840*/  NOP ;  /* 0x0000000000007918 */ /* 0x000fc00000000000 */
[----:B------:R-:W-:-:S00]  /*25850*/  NOP ;  /* 0x0000000000007918 */ /* 0x000fc00000000000 */
[----:B------:R-:W-:-:S00]  /*25860*/  NOP ;  /* 0x0000000000007918 */ /* 0x000fc00000000000 */
[----:B------:R-:W-:-:S00]  /*25870*/  NOP ;  /* 0x0000000000007918 */ /* 0x000fc00000000000 */
.L_x_4:


//--------------------- .nv.shared.matmul_kernel  --------------------------
	.section	.nv.shared.matmul_kernel,"aw",@nobits
	.sectionflags	@""
	.align	16
	.zero		1024


//--------------------- .nv.shared.reserved.0     --------------------------
	.section	.nv.shared.reserved.0,"aw",@nobits
	.weak		__nv_reservedSMEM_offset_0_alias
	.size		__nv_reservedSMEM_offset_0_alias, 0, 0
	.other		__nv_reservedSMEM_offset_0_alias,@"STO_CUDA_RESERVED_SHARED STV_DEFAULT"
__nv_reservedSMEM_offset_0_alias:
	.zero		0


//--------------------- .nv.constant0.matmul_kernel --------------------------
	.section	.nv.constant0.matmul_kernel,"a",@progbits
	.sectionflags	@""
	.align	4
.nv.constant0.matmul_kernel:
	.zero		608


//--------------------- SYMBOLS --------------------------

	.type		.nv.reservedSmem.offset0,@object
	.size		.nv.reservedSmem.offset0,0x4
